//
// Generated by NVIDIA NVVM Compiler
//
// Compiler Build ID: CL-36424714
// Cuda compilation tools, release 13.0, V13.0.88
// Based on NVVM 20.0.0
//

.version 9.0
.target sm_100
.address_size 64

	// .globl	_Z23single_embedding_kernelPfS_iij
.global .align 4 .b8 precalc_xorwow_matrix[102400];
.global .align 4 .b8 precalc_xorwow_offset_matrix[102400];
.global .align 4 .b8 mrg32k3aM1[2304];
.global .align 4 .b8 mrg32k3aM2[2304];
.global .align 4 .b8 mrg32k3aM1SubSeq[2016];
.global .align 4 .b8 mrg32k3aM2SubSeq[2016];
.global .align 4 .b8 mrg32k3aM1Seq[2304];
.global .align 4 .b8 mrg32k3aM2Seq[2304];
.const .align 8 .b8 __cr_lgamma_table[72];
// _ZZN3cub18CUB_300001_SM_10006detail10radix_sort31DeviceRadixSortSingleTileKernelINS1_5radix10policy_hubIfiyE10Policy1000ELNS0_9SortOrderE0EfiyNS1_21identity_decomposer_tEEEvPKT1_PSA_PKT2_PSE_T3_iiT4_E12temp_storage has been demoted
// _ZZN3cub18CUB_300001_SM_10006detail10radix_sort30DeviceRadixSortHistogramKernelINS1_5radix10policy_hubIfiyE10Policy1000ELNS0_9SortOrderE0EfyNS1_21identity_decomposer_tEEEvPT2_PKT1_SA_iiT3_E12temp_storage has been demoted
// _ZZN3cub18CUB_300001_SM_10006detail10radix_sort33DeviceRadixSortExclusiveSumKernelINS1_5radix10policy_hubIfiyE10Policy1000EyEEvPT0_E12temp_storage has been demoted
// _ZZN3cub18CUB_300001_SM_10006detail10radix_sort29DeviceRadixSortOnesweepKernelINS1_5radix10policy_hubIfiyE10Policy1000ELNS0_9SortOrderE0EfiyiiNS1_21identity_decomposer_tEEEvPT5_SB_PT3_PKSC_PT1_PKSG_PT2_PKSK_T4_iiT6_E1s has been demoted
// _ZZN3cub18CUB_300001_SM_10006detail10radix_sort31DeviceRadixSortSingleTileKernelINS1_5radix10policy_hubIffyE10Policy1000ELNS0_9SortOrderE0EffyNS1_21identity_decomposer_tEEEvPKT1_PSA_PKT2_PSE_T3_iiT4_E12temp_storage has been demoted
// _ZZN3cub18CUB_300001_SM_10006detail10radix_sort30DeviceRadixSortHistogramKernelINS1_5radix10policy_hubIffyE10Policy1000ELNS0_9SortOrderE0EfyNS1_21identity_decomposer_tEEEvPT2_PKT1_SA_iiT3_E12temp_storage has been demoted
// _ZZN3cub18CUB_300001_SM_10006detail10radix_sort33DeviceRadixSortExclusiveSumKernelINS1_5radix10policy_hubIffyE10Policy1000EyEEvPT0_E12temp_storage has been demoted
// _ZZN3cub18CUB_300001_SM_10006detail10radix_sort29DeviceRadixSortOnesweepKernelINS1_5radix10policy_hubIffyE10Policy1000ELNS0_9SortOrderE0EffyiiNS1_21identity_decomposer_tEEEvPT5_SB_PT3_PKSC_PT1_PKSG_PT2_PKSK_T4_iiT6_E1s has been demoted
.global .align 1 .b8 _ZN34_INTERNAL_6db2be34_4_k_cu_769ad4454cuda3std3__45__cpo5beginE[1];
.global .align 1 .b8 _ZN34_INTERNAL_6db2be34_4_k_cu_769ad4454cuda3std3__45__cpo3endE[1];
.global .align 1 .b8 _ZN34_INTERNAL_6db2be34_4_k_cu_769ad4454cuda3std3__45__cpo6cbeginE[1];
.global .align 1 .b8 _ZN34_INTERNAL_6db2be34_4_k_cu_769ad4454cuda3std3__45__cpo4cendE[1];
.global .align 1 .b8 _ZN34_INTERNAL_6db2be34_4_k_cu_769ad4454cuda3std3__45__cpo6rbeginE[1];
.global .align 1 .b8 _ZN34_INTERNAL_6db2be34_4_k_cu_769ad4454cuda3std3__45__cpo4rendE[1];
.global .align 1 .b8 _ZN34_INTERNAL_6db2be34_4_k_cu_769ad4454cuda3std3__45__cpo7crbeginE[1];
.global .align 1 .b8 _ZN34_INTERNAL_6db2be34_4_k_cu_769ad4454cuda3std3__45__cpo5crendE[1];
.global .align 1 .b8 _ZN34_INTERNAL_6db2be34_4_k_cu_769ad4454cuda3std3__436_GLOBAL__N__6db2be34_4_k_cu_769ad4456ignoreE[1];
.global .align 1 .b8 _ZN34_INTERNAL_6db2be34_4_k_cu_769ad4454cuda3std3__419piecewise_constructE[1];
.global .align 1 .b8 _ZN34_INTERNAL_6db2be34_4_k_cu_769ad4454cuda3std3__48in_placeE[1];
.global .align 1 .b8 _ZN34_INTERNAL_6db2be34_4_k_cu_769ad4454cuda3std3__420unreachable_sentinelE[1];
.global .align 1 .b8 _ZN34_INTERNAL_6db2be34_4_k_cu_769ad4454cuda3std3__47nulloptE[1];
.global .align 1 .b8 _ZN34_INTERNAL_6db2be34_4_k_cu_769ad4454cuda3std3__48unexpectE[1];
.global .align 1 .b8 _ZN34_INTERNAL_6db2be34_4_k_cu_769ad4454cuda3std6ranges3__45__cpo4swapE[1];
.global .align 1 .b8 _ZN34_INTERNAL_6db2be34_4_k_cu_769ad4454cuda3std6ranges3__45__cpo9iter_moveE[1];
.global .align 1 .b8 _ZN34_INTERNAL_6db2be34_4_k_cu_769ad4454cuda3std6ranges3__45__cpo5beginE[1];
.global .align 1 .b8 _ZN34_INTERNAL_6db2be34_4_k_cu_769ad4454cuda3std6ranges3__45__cpo3endE[1];
.global .align 1 .b8 _ZN34_INTERNAL_6db2be34_4_k_cu_769ad4454cuda3std6ranges3__45__cpo6cbeginE[1];
.global .align 1 .b8 _ZN34_INTERNAL_6db2be34_4_k_cu_769ad4454cuda3std6ranges3__45__cpo4cendE[1];
.global .align 1 .b8 _ZN34_INTERNAL_6db2be34_4_k_cu_769ad4454cuda3std6ranges3__45__cpo7advanceE[1];
.global .align 1 .b8 _ZN34_INTERNAL_6db2be34_4_k_cu_769ad4454cuda3std6ranges3__45__cpo9iter_swapE[1];
.global .align 1 .b8 _ZN34_INTERNAL_6db2be34_4_k_cu_769ad4454cuda3std6ranges3__45__cpo4nextE[1];
.global .align 1 .b8 _ZN34_INTERNAL_6db2be34_4_k_cu_769ad4454cuda3std6ranges3__45__cpo4prevE[1];
.global .align 1 .b8 _ZN34_INTERNAL_6db2be34_4_k_cu_769ad4454cuda3std6ranges3__45__cpo4dataE[1];
.global .align 1 .b8 _ZN34_INTERNAL_6db2be34_4_k_cu_769ad4454cuda3std6ranges3__45__cpo5cdataE[1];
.global .align 1 .b8 _ZN34_INTERNAL_6db2be34_4_k_cu_769ad4454cuda3std6ranges3__45__cpo4sizeE[1];
.global .align 1 .b8 _ZN34_INTERNAL_6db2be34_4_k_cu_769ad4454cuda3std6ranges3__45__cpo5ssizeE[1];
.global .align 1 .b8 _ZN34_INTERNAL_6db2be34_4_k_cu_769ad4454cuda3std6ranges3__45__cpo8distanceE[1];
.global .align 1 .b8 _ZN34_INTERNAL_6db2be34_4_k_cu_769ad4456thrust24THRUST_300001_SM_1000_NS8cuda_cub3parE[1];
.global .align 1 .b8 _ZN34_INTERNAL_6db2be34_4_k_cu_769ad4456thrust24THRUST_300001_SM_1000_NS8cuda_cub10par_nosyncE[1];
.global .align 1 .b8 _ZN34_INTERNAL_6db2be34_4_k_cu_769ad4456thrust24THRUST_300001_SM_1000_NS6system6detail10sequential3seqE[1];
.global .align 1 .b8 _ZN34_INTERNAL_6db2be34_4_k_cu_769ad4456thrust24THRUST_300001_SM_1000_NS6system3cpp3parE[1];
.global .align 1 .b8 _ZN34_INTERNAL_6db2be34_4_k_cu_769ad4456thrust24THRUST_300001_SM_1000_NS12placeholders2_1E[1];
.global .align 1 .b8 _ZN34_INTERNAL_6db2be34_4_k_cu_769ad4456thrust24THRUST_300001_SM_1000_NS12placeholders2_2E[1];
.global .align 1 .b8 _ZN34_INTERNAL_6db2be34_4_k_cu_769ad4456thrust24THRUST_300001_SM_1000_NS12placeholders2_3E[1];
.global .align 1 .b8 _ZN34_INTERNAL_6db2be34_4_k_cu_769ad4456thrust24THRUST_300001_SM_1000_NS12placeholders2_4E[1];
.global .align 1 .b8 _ZN34_INTERNAL_6db2be34_4_k_cu_769ad4456thrust24THRUST_300001_SM_1000_NS12placeholders2_5E[1];
.global .align 1 .b8 _ZN34_INTERNAL_6db2be34_4_k_cu_769ad4456thrust24THRUST_300001_SM_1000_NS12placeholders2_6E[1];
.global .align 1 .b8 _ZN34_INTERNAL_6db2be34_4_k_cu_769ad4456thrust24THRUST_300001_SM_1000_NS12placeholders2_7E[1];
.global .align 1 .b8 _ZN34_INTERNAL_6db2be34_4_k_cu_769ad4456thrust24THRUST_300001_SM_1000_NS12placeholders2_8E[1];
.global .align 1 .b8 _ZN34_INTERNAL_6db2be34_4_k_cu_769ad4456thrust24THRUST_300001_SM_1000_NS12placeholders2_9E[1];
.global .align 1 .b8 _ZN34_INTERNAL_6db2be34_4_k_cu_769ad4456thrust24THRUST_300001_SM_1000_NS12placeholders3_10E[1];
.global .align 1 .b8 _ZN34_INTERNAL_6db2be34_4_k_cu_769ad4456thrust24THRUST_300001_SM_1000_NS3seqE[1];
.global .align 1 .b8 _ZN34_INTERNAL_6db2be34_4_k_cu_769ad4456thrust24THRUST_300001_SM_1000_NS6deviceE[1];

.visible .entry _Z23single_embedding_kernelPfS_iij(
	.param .u64 .ptr .align 1 _Z23single_embedding_kernelPfS_iij_param_0,
	.param .u64 .ptr .align 1 _Z23single_embedding_kernelPfS_iij_param_1,
	.param .u32 _Z23single_embedding_kernelPfS_iij_param_2,
	.param .u32 _Z23single_embedding_kernelPfS_iij_param_3,
	.param .u32 _Z23single_embedding_kernelPfS_iij_param_4
)
{
	.reg .b32 	%r<13>;
	.reg .b32 	%f<2>;
	.reg .b64 	%rd<9>;

	ld.param.u64 	%rd1, [_Z23single_embedding_kernelPfS_iij_param_0];
	ld.param.u64 	%rd2, [_Z23single_embedding_kernelPfS_iij_param_1];
	ld.param.u32 	%r1, [_Z23single_embedding_kernelPfS_iij_param_2];
	ld.param.u32 	%r2, [_Z23single_embedding_kernelPfS_iij_param_3];
	ld.param.u32 	%r3, [_Z23single_embedding_kernelPfS_iij_param_4];
	cvta.to.global.u64 	%rd3, %rd1;
	cvta.to.global.u64 	%rd4, %rd2;
	mov.u32 	%r4, %ctaid.x;
	mov.u32 	%r5, %ntid.x;
	mov.u32 	%r6, %tid.x;
	mad.lo.s32 	%r7, %r4, %r5, %r6;
	div.s32 	%r8, %r7, %r1;
	mul.lo.s32 	%r9, %r8, %r1;
	sub.s32 	%r10, %r9, %r7;
	add.s32 	%r11, %r2, %r10;
	mad.lo.s32 	%r12, %r11, %r3, %r8;
	mul.wide.u32 	%rd5, %r12, 4;
	add.s64 	%rd6, %rd4, %rd5;
	ld.global.f32 	%f1, [%rd6];
	mul.wide.s32 	%rd7, %r7, 4;
	add.s64 	%rd8, %rd3, %rd7;
	st.global.f32 	[%rd8], %f1;
	ret;

}
	// .globl	_Z22joint_embedding_kernelPfS_S_iij
.visible .entry _Z22joint_embedding_kernelPfS_S_iij(
	.param .u64 .ptr .align 1 _Z22joint_embedding_kernelPfS_S_iij_param_0,
	.param .u64 .ptr .align 1 _Z22joint_embedding_kernelPfS_S_iij_param_1,
	.param .u64 .ptr .align 1 _Z22joint_embedding_kernelPfS_S_iij_param_2,
	.param .u32 _Z22joint_embedding_kernelPfS_S_iij_param_3,
	.param .u32 _Z22joint_embedding_kernelPfS_S_iij_param_4,
	.param .u32 _Z22joint_embedding_kernelPfS_S_iij_param_5
)
{
	.reg .b32 	%r<13>;
	.reg .b32 	%f<4>;
	.reg .b64 	%rd<12>;

	ld.param.u64 	%rd1, [_Z22joint_embedding_kernelPfS_S_iij_param_0];
	ld.param.u64 	%rd2, [_Z22joint_embedding_kernelPfS_S_iij_param_1];
	ld.param.u64 	%rd3, [_Z22joint_embedding_kernelPfS_S_iij_param_2];
	ld.param.u32 	%r1, [_Z22joint_embedding_kernelPfS_S_iij_param_3];
	ld.param.u32 	%r2, [_Z22joint_embedding_kernelPfS_S_iij_param_4];
	ld.param.u32 	%r3, [_Z22joint_embedding_kernelPfS_S_iij_param_5];
	cvta.to.global.u64 	%rd4, %rd1;
	cvta.to.global.u64 	%rd5, %rd3;
	cvta.to.global.u64 	%rd6, %rd2;
	mov.u32 	%r4, %ctaid.x;
	mov.u32 	%r5, %ntid.x;
	mov.u32 	%r6, %tid.x;
	mad.lo.s32 	%r7, %r4, %r5, %r6;
	div.s32 	%r8, %r7, %r1;
	mul.lo.s32 	%r9, %r8, %r1;
	sub.s32 	%r10, %r9, %r7;
	add.s32 	%r11, %r2, %r10;
	mad.lo.s32 	%r12, %r11, %r3, %r8;
	mul.wide.s32 	%rd7, %r12, 4;
	add.s64 	%rd8, %rd6, %rd7;
	ld.global.f32 	%f1, [%rd8];
	add.s64 	%rd9, %rd5, %rd7;
	ld.global.f32 	%f2, [%rd9];
	add.f32 	%f3, %f1, %f2;
	mul.wide.s32 	%rd10, %r7, 4;
	add.s64 	%rd11, %rd4, %rd10;
	st.global.f32 	[%rd11], %f3;
	ret;

}
	// .globl	_Z25shuffled_embedding_kernelPfS_S_Pii
.visible .entry _Z25shuffled_embedding_kernelPfS_S_Pii(
	.param .u64 .ptr .align 1 _Z25shuffled_embedding_kernelPfS_S_Pii_param_0,
	.param .u64 .ptr .align 1 _Z25shuffled_embedding_kernelPfS_S_Pii_param_1,
	.param .u64 .ptr .align 1 _Z25shuffled_embedding_kernelPfS_S_Pii_param_2,
	.param .u64 .ptr .align 1 _Z25shuffled_embedding_kernelPfS_S_Pii_param_3,
	.param .u32 _Z25shuffled_embedding_kernelPfS_S_Pii_param_4
)
{
	.reg .b32 	%r<11>;
	.reg .b32 	%f<4>;
	.reg .b64 	%rd<16>;

	ld.param.u64 	%rd1, [_Z25shuffled_embedding_kernelPfS_S_Pii_param_0];
	ld.param.u64 	%rd2, [_Z25shuffled_embedding_kernelPfS_S_Pii_param_1];
	ld.param.u64 	%rd3, [_Z25shuffled_embedding_kernelPfS_S_Pii_param_2];
	ld.param.u64 	%rd4, [_Z25shuffled_embedding_kernelPfS_S_Pii_param_3];
	ld.param.u32 	%r1, [_Z25shuffled_embedding_kernelPfS_S_Pii_param_4];
	cvta.to.global.u64 	%rd5, %rd1;
	cvta.to.global.u64 	%rd6, %rd3;
	cvta.to.global.u64 	%rd7, %rd2;
	cvta.to.global.u64 	%rd8, %rd4;
	mov.u32 	%r2, %ctaid.x;
	mov.u32 	%r3, %ntid.x;
	mov.u32 	%r4, %tid.x;
	mad.lo.s32 	%r5, %r2, %r3, %r4;
	div.s32 	%r6, %r5, %r1;
	mul.lo.s32 	%r7, %r6, %r1;
	sub.s32 	%r8, %r5, %r7;
	mul.wide.s32 	%rd9, %r6, 4;
	add.s64 	%rd10, %rd8, %rd9;
	ld.global.u32 	%r9, [%rd10];
	mad.lo.s32 	%r10, %r9, %r1, %r8;
	mul.wide.s32 	%rd11, %r5, 4;
	add.s64 	%rd12, %rd7, %rd11;
	ld.global.f32 	%f1, [%rd12];
	mul.wide.s32 	%rd13, %r10, 4;
	add.s64 	%rd14, %rd6, %rd13;
	ld.global.f32 	%f2, [%rd14];
	add.f32 	%f3, %f1, %f2;
	add.s64 	%rd15, %rd5, %rd11;
	st.global.f32 	[%rd15], %f3;
	ret;

}
	// .globl	_Z12init_indicesPi
.visible .entry _Z12init_indicesPi(
	.param .u64 .ptr .align 1 _Z12init_indicesPi_param_0
)
{
	.reg .b32 	%r<5>;
	.reg .b64 	%rd<5>;

	ld.param.u64 	%rd1, [_Z12init_indicesPi_param_0];
	cvta.to.global.u64 	%rd2, %rd1;
	mov.u32 	%r1, %ctaid.x;
	mov.u32 	%r2, %ntid.x;
	mov.u32 	%r3, %tid.x;
	mad.lo.s32 	%r4, %r1, %r2, %r3;
	mul.wide.s32 	%rd3, %r4, 4;
	add.s64 	%rd4, %rd2, %rd3;
	st.global.u32 	[%rd4], %r4;
	ret;

}
	// .globl	_ZN3cub18CUB_300001_SM_10006detail11EmptyKernelIvEEvv
.visible .entry _ZN3cub18CUB_300001_SM_10006detail11EmptyKernelIvEEvv()
{


	ret;

}
	// .globl	_ZN3cub18CUB_300001_SM_10006detail10radix_sort31DeviceRadixSortSingleTileKernelINS1_5radix10policy_hubIfiyE10Policy1000ELNS0_9SortOrderE0EfiyNS1_21identity_decomposer_tEEEvPKT1_PSA_PKT2_PSE_T3_iiT4_
.visible .entry _ZN3cub18CUB_300001_SM_10006detail10radix_sort31DeviceRadixSortSingleTileKernelINS1_5radix10policy_hubIfiyE10Policy1000ELNS0_9SortOrderE0EfiyNS1_21identity_decomposer_tEEEvPKT1_PSA_PKT2_PSE_T3_iiT4_(
	.param .u64 .ptr .align 1 _ZN3cub18CUB_300001_SM_10006detail10radix_sort31DeviceRadixSortSingleTileKernelINS1_5radix10policy_hubIfiyE10Policy1000ELNS0_9SortOrderE0EfiyNS1_21identity_decomposer_tEEEvPKT1_PSA_PKT2_PSE_T3_iiT4__param_0,
	.param .u64 .ptr .align 1 _ZN3cub18CUB_300001_SM_10006detail10radix_sort31DeviceRadixSortSingleTileKernelINS1_5radix10policy_hubIfiyE10Policy1000ELNS0_9SortOrderE0EfiyNS1_21identity_decomposer_tEEEvPKT1_PSA_PKT2_PSE_T3_iiT4__param_1,
	.param .u64 .ptr .align 1 _ZN3cub18CUB_300001_SM_10006detail10radix_sort31DeviceRadixSortSingleTileKernelINS1_5radix10policy_hubIfiyE10Policy1000ELNS0_9SortOrderE0EfiyNS1_21identity_decomposer_tEEEvPKT1_PSA_PKT2_PSE_T3_iiT4__param_2,
	.param .u64 .ptr .align 1 _ZN3cub18CUB_300001_SM_10006detail10radix_sort31DeviceRadixSortSingleTileKernelINS1_5radix10policy_hubIfiyE10Policy1000ELNS0_9SortOrderE0EfiyNS1_21identity_decomposer_tEEEvPKT1_PSA_PKT2_PSE_T3_iiT4__param_3,
	.param .u64 _ZN3cub18CUB_300001_SM_10006detail10radix_sort31DeviceRadixSortSingleTileKernelINS1_5radix10policy_hubIfiyE10Policy1000ELNS0_9SortOrderE0EfiyNS1_21identity_decomposer_tEEEvPKT1_PSA_PKT2_PSE_T3_iiT4__param_4,
	.param .u32 _ZN3cub18CUB_300001_SM_10006detail10radix_sort31DeviceRadixSortSingleTileKernelINS1_5radix10policy_hubIfiyE10Policy1000ELNS0_9SortOrderE0EfiyNS1_21identity_decomposer_tEEEvPKT1_PSA_PKT2_PSE_T3_iiT4__param_5,
	.param .u32 _ZN3cub18CUB_300001_SM_10006detail10radix_sort31DeviceRadixSortSingleTileKernelINS1_5radix10policy_hubIfiyE10Policy1000ELNS0_9SortOrderE0EfiyNS1_21identity_decomposer_tEEEvPKT1_PSA_PKT2_PSE_T3_iiT4__param_6,
	.param .align 1 .b8 _ZN3cub18CUB_300001_SM_10006detail10radix_sort31DeviceRadixSortSingleTileKernelINS1_5radix10policy_hubIfiyE10Policy1000ELNS0_9SortOrderE0EfiyNS1_21identity_decomposer_tEEEvPKT1_PSA_PKT2_PSE_T3_iiT4__param_7[1]
)
.maxntid 256
.minnctapersm 1
{
	.reg .pred 	%p<130>;
	.reg .b16 	%rs<39>;
	.reg .b32 	%r<938>;
	.reg .b64 	%rd<37>;
	// demoted variable
	.shared .align 16 .b8 _ZZN3cub18CUB_300001_SM_10006detail10radix_sort31DeviceRadixSortSingleTileKernelINS1_5radix10policy_hubIfiyE10Policy1000ELNS0_9SortOrderE0EfiyNS1_21identity_decomposer_tEEEvPKT1_PSA_PKT2_PSE_T3_iiT4_E12temp_storage[33856];
	ld.param.u64 	%rd10, [_ZN3cub18CUB_300001_SM_10006detail10radix_sort31DeviceRadixSortSingleTileKernelINS1_5radix10policy_hubIfiyE10Policy1000ELNS0_9SortOrderE0EfiyNS1_21identity_decomposer_tEEEvPKT1_PSA_PKT2_PSE_T3_iiT4__param_0];
	ld.param.u64 	%rd6, [_ZN3cub18CUB_300001_SM_10006detail10radix_sort31DeviceRadixSortSingleTileKernelINS1_5radix10policy_hubIfiyE10Policy1000ELNS0_9SortOrderE0EfiyNS1_21identity_decomposer_tEEEvPKT1_PSA_PKT2_PSE_T3_iiT4__param_1];
	ld.param.u64 	%rd7, [_ZN3cub18CUB_300001_SM_10006detail10radix_sort31DeviceRadixSortSingleTileKernelINS1_5radix10policy_hubIfiyE10Policy1000ELNS0_9SortOrderE0EfiyNS1_21identity_decomposer_tEEEvPKT1_PSA_PKT2_PSE_T3_iiT4__param_2];
	ld.param.u64 	%rd8, [_ZN3cub18CUB_300001_SM_10006detail10radix_sort31DeviceRadixSortSingleTileKernelINS1_5radix10policy_hubIfiyE10Policy1000ELNS0_9SortOrderE0EfiyNS1_21identity_decomposer_tEEEvPKT1_PSA_PKT2_PSE_T3_iiT4__param_3];
	ld.param.u64 	%rd9, [_ZN3cub18CUB_300001_SM_10006detail10radix_sort31DeviceRadixSortSingleTileKernelINS1_5radix10policy_hubIfiyE10Policy1000ELNS0_9SortOrderE0EfiyNS1_21identity_decomposer_tEEEvPKT1_PSA_PKT2_PSE_T3_iiT4__param_4];
	ld.param.u32 	%r322, [_ZN3cub18CUB_300001_SM_10006detail10radix_sort31DeviceRadixSortSingleTileKernelINS1_5radix10policy_hubIfiyE10Policy1000ELNS0_9SortOrderE0EfiyNS1_21identity_decomposer_tEEEvPKT1_PSA_PKT2_PSE_T3_iiT4__param_5];
	ld.param.u32 	%r323, [_ZN3cub18CUB_300001_SM_10006detail10radix_sort31DeviceRadixSortSingleTileKernelINS1_5radix10policy_hubIfiyE10Policy1000ELNS0_9SortOrderE0EfiyNS1_21identity_decomposer_tEEEvPKT1_PSA_PKT2_PSE_T3_iiT4__param_6];
	cvta.to.global.u64 	%rd11, %rd10;
	cvt.u32.u64 	%r1, %rd9;
	mov.u32 	%r2, %tid.x;
	mul.lo.s32 	%r3, %r2, 19;
	setp.ge.s32 	%p1, %r3, %r1;
	mul.wide.u32 	%rd12, %r3, 4;
	add.s64 	%rd1, %rd11, %rd12;
	mov.b32 	%r858, 2147483647;
	@%p1 bra 	$L__BB5_2;
	ld.global.u32 	%r858, [%rd1];
$L__BB5_2:
	add.s32 	%r6, %r3, 1;
	setp.ge.s32 	%p2, %r6, %r1;
	mov.b32 	%r859, 2147483647;
	@%p2 bra 	$L__BB5_4;
	ld.global.u32 	%r859, [%rd1+4];
$L__BB5_4:
	add.s32 	%r9, %r3, 2;
	setp.ge.s32 	%p3, %r9, %r1;
	mov.b32 	%r860, 2147483647;
	@%p3 bra 	$L__BB5_6;
	ld.global.u32 	%r860, [%rd1+8];
$L__BB5_6:
	add.s32 	%r12, %r3, 3;
	setp.ge.s32 	%p4, %r12, %r1;
	mov.b32 	%r861, 2147483647;
	@%p4 bra 	$L__BB5_8;
	ld.global.u32 	%r861, [%rd1+12];
$L__BB5_8:
	add.s32 	%r15, %r3, 4;
	setp.ge.s32 	%p5, %r15, %r1;
	mov.b32 	%r862, 2147483647;
	@%p5 bra 	$L__BB5_10;
	ld.global.u32 	%r862, [%rd1+16];
$L__BB5_10:
	add.s32 	%r18, %r3, 5;
	setp.ge.s32 	%p6, %r18, %r1;
	mov.b32 	%r863, 2147483647;
	@%p6 bra 	$L__BB5_12;
	ld.global.u32 	%r863, [%rd1+20];
$L__BB5_12:
	add.s32 	%r21, %r3, 6;
	setp.ge.s32 	%p7, %r21, %r1;
	mov.b32 	%r864, 2147483647;
	@%p7 bra 	$L__BB5_14;
	ld.global.u32 	%r864, [%rd1+24];
$L__BB5_14:
	add.s32 	%r24, %r3, 7;
	setp.ge.s32 	%p8, %r24, %r1;
	mov.b32 	%r865, 2147483647;
	@%p8 bra 	$L__BB5_16;
	ld.global.u32 	%r865, [%rd1+28];
$L__BB5_16:
	add.s32 	%r27, %r3, 8;
	setp.ge.s32 	%p9, %r27, %r1;
	mov.b32 	%r866, 2147483647;
	@%p9 bra 	$L__BB5_18;
	ld.global.u32 	%r866, [%rd1+32];
$L__BB5_18:
	add.s32 	%r30, %r3, 9;
	setp.ge.s32 	%p10, %r30, %r1;
	mov.b32 	%r867, 2147483647;
	@%p10 bra 	$L__BB5_20;
	ld.global.u32 	%r867, [%rd1+36];
$L__BB5_20:
	add.s32 	%r33, %r3, 10;
	setp.ge.s32 	%p11, %r33, %r1;
	mov.b32 	%r868, 2147483647;
	@%p11 bra 	$L__BB5_22;
	ld.global.u32 	%r868, [%rd1+40];
$L__BB5_22:
	add.s32 	%r36, %r3, 11;
	setp.ge.s32 	%p12, %r36, %r1;
	mov.b32 	%r869, 2147483647;
	@%p12 bra 	$L__BB5_24;
	ld.global.u32 	%r869, [%rd1+44];
$L__BB5_24:
	add.s32 	%r39, %r3, 12;
	setp.ge.s32 	%p13, %r39, %r1;
	mov.b32 	%r870, 2147483647;
	@%p13 bra 	$L__BB5_26;
	ld.global.u32 	%r870, [%rd1+48];
$L__BB5_26:
	add.s32 	%r42, %r3, 13;
	setp.ge.s32 	%p14, %r42, %r1;
	mov.b32 	%r871, 2147483647;
	@%p14 bra 	$L__BB5_28;
	ld.global.u32 	%r871, [%rd1+52];
$L__BB5_28:
	add.s32 	%r45, %r3, 14;
	setp.ge.s32 	%p15, %r45, %r1;
	mov.b32 	%r872, 2147483647;
	@%p15 bra 	$L__BB5_30;
	ld.global.u32 	%r872, [%rd1+56];
$L__BB5_30:
	add.s32 	%r48, %r3, 15;
	setp.ge.s32 	%p16, %r48, %r1;
	mov.b32 	%r873, 2147483647;
	@%p16 bra 	$L__BB5_32;
	ld.global.u32 	%r873, [%rd1+60];
$L__BB5_32:
	add.s32 	%r51, %r3, 16;
	setp.ge.s32 	%p17, %r51, %r1;
	mov.b32 	%r874, 2147483647;
	@%p17 bra 	$L__BB5_34;
	ld.global.u32 	%r874, [%rd1+64];
$L__BB5_34:
	add.s32 	%r54, %r3, 17;
	setp.ge.s32 	%p18, %r54, %r1;
	mov.b32 	%r875, 2147483647;
	@%p18 bra 	$L__BB5_36;
	ld.global.u32 	%r875, [%rd1+68];
$L__BB5_36:
	add.s32 	%r57, %r3, 18;
	setp.ge.s32 	%p19, %r57, %r1;
	mov.b32 	%r876, 2147483647;
	@%p19 bra 	$L__BB5_38;
	ld.global.u32 	%r876, [%rd1+72];
$L__BB5_38:
	bar.sync 	0;
	mov.b64 	{%r344, %r345}, %rd9;
	shfl.sync.idx.b32	%r60|%p20, %r344, 0, 31, -1;
	shfl.sync.idx.b32	%r346|%p21, %r345, 0, 31, -1;
	mov.b64 	%rd2, {%r60, %r346};
	setp.ge.s32 	%p22, %r3, %r60;
	cvta.to.global.u64 	%rd13, %rd7;
	add.s64 	%rd3, %rd13, %rd12;
	@%p22 bra 	$L__BB5_40;
	ld.global.u32 	%r935, [%rd3];
$L__BB5_40:
	setp.ge.s32 	%p23, %r6, %r60;
	@%p23 bra 	$L__BB5_42;
	ld.global.u32 	%r934, [%rd3+4];
$L__BB5_42:
	setp.ge.s32 	%p24, %r9, %r60;
	@%p24 bra 	$L__BB5_44;
	ld.global.u32 	%r933, [%rd3+8];
$L__BB5_44:
	setp.ge.s32 	%p25, %r12, %r60;
	@%p25 bra 	$L__BB5_46;
	ld.global.u32 	%r932, [%rd3+12];
$L__BB5_46:
	setp.ge.s32 	%p26, %r15, %r60;
	@%p26 bra 	$L__BB5_48;
	ld.global.u32 	%r931, [%rd3+16];
$L__BB5_48:
	setp.ge.s32 	%p27, %r18, %r60;
	@%p27 bra 	$L__BB5_50;
	ld.global.u32 	%r930, [%rd3+20];
$L__BB5_50:
	setp.ge.s32 	%p28, %r21, %r60;
	@%p28 bra 	$L__BB5_52;
	ld.global.u32 	%r929, [%rd3+24];
$L__BB5_52:
	setp.ge.s32 	%p29, %r24, %r60;
	@%p29 bra 	$L__BB5_54;
	ld.global.u32 	%r928, [%rd3+28];
$L__BB5_54:
	setp.ge.s32 	%p30, %r27, %r60;
	@%p30 bra 	$L__BB5_56;
	ld.global.u32 	%r927, [%rd3+32];
$L__BB5_56:
	setp.ge.s32 	%p31, %r30, %r60;
	@%p31 bra 	$L__BB5_58;
	ld.global.u32 	%r926, [%rd3+36];
$L__BB5_58:
	setp.ge.s32 	%p32, %r33, %r60;
	@%p32 bra 	$L__BB5_60;
	ld.global.u32 	%r925, [%rd3+40];
$L__BB5_60:
	setp.ge.s32 	%p33, %r36, %r60;
	@%p33 bra 	$L__BB5_62;
	ld.global.u32 	%r924, [%rd3+44];
$L__BB5_62:
	setp.ge.s32 	%p34, %r39, %r60;
	@%p34 bra 	$L__BB5_64;
	ld.global.u32 	%r923, [%rd3+48];
$L__BB5_64:
	setp.ge.s32 	%p35, %r42, %r60;
	@%p35 bra 	$L__BB5_66;
	ld.global.u32 	%r922, [%rd3+52];
$L__BB5_66:
	setp.ge.s32 	%p36, %r45, %r60;
	@%p36 bra 	$L__BB5_68;
	ld.global.u32 	%r921, [%rd3+56];
$L__BB5_68:
	setp.ge.s32 	%p37, %r48, %r60;
	@%p37 bra 	$L__BB5_70;
	ld.global.u32 	%r920, [%rd3+60];
$L__BB5_70:
	setp.ge.s32 	%p38, %r51, %r60;
	@%p38 bra 	$L__BB5_72;
	ld.global.u32 	%r919, [%rd3+64];
$L__BB5_72:
	setp.ge.s32 	%p39, %r54, %r60;
	@%p39 bra 	$L__BB5_74;
	ld.global.u32 	%r918, [%rd3+68];
$L__BB5_74:
	setp.ge.s32 	%p40, %r57, %r60;
	@%p40 bra 	$L__BB5_76;
	ld.global.u32 	%r917, [%rd3+72];
$L__BB5_76:
	bar.sync 	0;
	setp.gt.s32 	%p41, %r858, -1;
	selp.b32 	%r366, -2147483648, -1, %p41;
	xor.b32  	%r916, %r366, %r858;
	setp.gt.s32 	%p42, %r859, -1;
	selp.b32 	%r367, -2147483648, -1, %p42;
	xor.b32  	%r915, %r367, %r859;
	setp.gt.s32 	%p43, %r860, -1;
	selp.b32 	%r368, -2147483648, -1, %p43;
	xor.b32  	%r914, %r368, %r860;
	setp.gt.s32 	%p44, %r861, -1;
	selp.b32 	%r369, -2147483648, -1, %p44;
	xor.b32  	%r913, %r369, %r861;
	setp.gt.s32 	%p45, %r862, -1;
	selp.b32 	%r370, -2147483648, -1, %p45;
	xor.b32  	%r912, %r370, %r862;
	setp.gt.s32 	%p46, %r863, -1;
	selp.b32 	%r371, -2147483648, -1, %p46;
	xor.b32  	%r911, %r371, %r863;
	setp.gt.s32 	%p47, %r864, -1;
	selp.b32 	%r372, -2147483648, -1, %p47;
	xor.b32  	%r910, %r372, %r864;
	setp.gt.s32 	%p48, %r865, -1;
	selp.b32 	%r373, -2147483648, -1, %p48;
	xor.b32  	%r909, %r373, %r865;
	setp.gt.s32 	%p49, %r866, -1;
	selp.b32 	%r374, -2147483648, -1, %p49;
	xor.b32  	%r908, %r374, %r866;
	setp.gt.s32 	%p50, %r867, -1;
	selp.b32 	%r375, -2147483648, -1, %p50;
	xor.b32  	%r907, %r375, %r867;
	setp.gt.s32 	%p51, %r868, -1;
	selp.b32 	%r376, -2147483648, -1, %p51;
	xor.b32  	%r906, %r376, %r868;
	setp.gt.s32 	%p52, %r869, -1;
	selp.b32 	%r377, -2147483648, -1, %p52;
	xor.b32  	%r905, %r377, %r869;
	setp.gt.s32 	%p53, %r870, -1;
	selp.b32 	%r378, -2147483648, -1, %p53;
	xor.b32  	%r904, %r378, %r870;
	setp.gt.s32 	%p54, %r871, -1;
	selp.b32 	%r379, -2147483648, -1, %p54;
	xor.b32  	%r903, %r379, %r871;
	setp.gt.s32 	%p55, %r872, -1;
	selp.b32 	%r380, -2147483648, -1, %p55;
	xor.b32  	%r902, %r380, %r872;
	setp.gt.s32 	%p56, %r873, -1;
	selp.b32 	%r381, -2147483648, -1, %p56;
	xor.b32  	%r901, %r381, %r873;
	setp.gt.s32 	%p57, %r874, -1;
	selp.b32 	%r382, -2147483648, -1, %p57;
	xor.b32  	%r900, %r382, %r874;
	setp.gt.s32 	%p58, %r875, -1;
	selp.b32 	%r383, -2147483648, -1, %p58;
	xor.b32  	%r899, %r383, %r875;
	setp.gt.s32 	%p59, %r876, -1;
	selp.b32 	%r384, -2147483648, -1, %p59;
	xor.b32  	%r898, %r384, %r876;
	shr.u32 	%r118, %r2, 5;
	shl.b32 	%r385, %r2, 2;
	mov.u32 	%r386, _ZZN3cub18CUB_300001_SM_10006detail10radix_sort31DeviceRadixSortSingleTileKernelINS1_5radix10policy_hubIfiyE10Policy1000ELNS0_9SortOrderE0EfiyNS1_21identity_decomposer_tEEEvPKT1_PSA_PKT2_PSE_T3_iiT4_E12temp_storage;
	add.s32 	%r119, %r386, %r385;
	shl.b32 	%r387, %r2, 7;
	add.s32 	%r120, %r119, %r387;
	shl.b32 	%r388, %r118, 2;
	add.s32 	%r389, %r386, %r388;
	add.s32 	%r121, %r389, 33792;
	mad.lo.s32 	%r122, %r2, -56, %r120;
	add.s32 	%r897, %r322, 6;
	sub.s32 	%r896, %r323, %r322;
$L__BB5_77:
	add.s32 	%r449, %r897, -6;
	min.s32 	%r392, %r896, 6;
	mov.b32 	%r478, 0;
	st.shared.u32 	[%r119], %r478;
	st.shared.u32 	[%r119+1024], %r478;
	st.shared.u32 	[%r119+2048], %r478;
	st.shared.u32 	[%r119+3072], %r478;
	st.shared.u32 	[%r119+4096], %r478;
	st.shared.u32 	[%r119+5120], %r478;
	st.shared.u32 	[%r119+6144], %r478;
	st.shared.u32 	[%r119+7168], %r478;
	st.shared.u32 	[%r119+8192], %r478;
	st.shared.u32 	[%r119+9216], %r478;
	st.shared.u32 	[%r119+10240], %r478;
	st.shared.u32 	[%r119+11264], %r478;
	st.shared.u32 	[%r119+12288], %r478;
	st.shared.u32 	[%r119+13312], %r478;
	st.shared.u32 	[%r119+14336], %r478;
	st.shared.u32 	[%r119+15360], %r478;
	st.shared.u32 	[%r119+16384], %r478;
	st.shared.u32 	[%r119+17408], %r478;
	st.shared.u32 	[%r119+18432], %r478;
	st.shared.u32 	[%r119+19456], %r478;
	st.shared.u32 	[%r119+20480], %r478;
	st.shared.u32 	[%r119+21504], %r478;
	st.shared.u32 	[%r119+22528], %r478;
	st.shared.u32 	[%r119+23552], %r478;
	st.shared.u32 	[%r119+24576], %r478;
	st.shared.u32 	[%r119+25600], %r478;
	st.shared.u32 	[%r119+26624], %r478;
	st.shared.u32 	[%r119+27648], %r478;
	st.shared.u32 	[%r119+28672], %r478;
	st.shared.u32 	[%r119+29696], %r478;
	st.shared.u32 	[%r119+30720], %r478;
	st.shared.u32 	[%r119+31744], %r478;
	st.shared.u32 	[%r119+32768], %r478;
	// begin inline asm
	bmsk.clamp.b32 %r390, %r478, %r392;
	// end inline asm
	setp.eq.s32 	%p60, %r916, 2147483647;
	selp.b32 	%r394, -2147483648, %r916, %p60;
	// begin inline asm
	shr.b32 %r393, %r394, %r449;
	// end inline asm
	and.b32  	%r481, %r390, %r393;
	shl.b32 	%r482, %r481, 10;
	and.b32  	%r483, %r482, 31744;
	add.s32 	%r484, %r119, %r483;
	shr.u32 	%r485, %r481, 4;
	and.b32  	%r486, %r485, 268435454;
	add.s32 	%r166, %r484, %r486;
	ld.shared.u16 	%rs1, [%r166];
	add.s16 	%rs20, %rs1, 1;
	st.shared.u16 	[%r166], %rs20;
	setp.eq.s32 	%p61, %r915, 2147483647;
	selp.b32 	%r397, -2147483648, %r915, %p61;
	// begin inline asm
	shr.b32 %r396, %r397, %r449;
	// end inline asm
	and.b32  	%r487, %r390, %r396;
	shl.b32 	%r488, %r487, 10;
	and.b32  	%r489, %r488, 31744;
	add.s32 	%r490, %r119, %r489;
	shr.u32 	%r491, %r487, 4;
	and.b32  	%r492, %r491, 268435454;
	add.s32 	%r167, %r490, %r492;
	ld.shared.u16 	%rs2, [%r167];
	add.s16 	%rs21, %rs2, 1;
	st.shared.u16 	[%r167], %rs21;
	setp.eq.s32 	%p62, %r914, 2147483647;
	selp.b32 	%r400, -2147483648, %r914, %p62;
	// begin inline asm
	shr.b32 %r399, %r400, %r449;
	// end inline asm
	and.b32  	%r493, %r390, %r399;
	shl.b32 	%r494, %r493, 10;
	and.b32  	%r495, %r494, 31744;
	add.s32 	%r496, %r119, %r495;
	shr.u32 	%r497, %r493, 4;
	and.b32  	%r498, %r497, 268435454;
	add.s32 	%r168, %r496, %r498;
	ld.shared.u16 	%rs3, [%r168];
	add.s16 	%rs22, %rs3, 1;
	st.shared.u16 	[%r168], %rs22;
	setp.eq.s32 	%p63, %r913, 2147483647;
	selp.b32 	%r403, -2147483648, %r913, %p63;
	// begin inline asm
	shr.b32 %r402, %r403, %r449;
	// end inline asm
	and.b32  	%r499, %r390, %r402;
	shl.b32 	%r500, %r499, 10;
	and.b32  	%r501, %r500, 31744;
	add.s32 	%r502, %r119, %r501;
	shr.u32 	%r503, %r499, 4;
	and.b32  	%r504, %r503, 268435454;
	add.s32 	%r169, %r502, %r504;
	ld.shared.u16 	%rs4, [%r169];
	add.s16 	%rs23, %rs4, 1;
	st.shared.u16 	[%r169], %rs23;
	setp.eq.s32 	%p64, %r912, 2147483647;
	selp.b32 	%r406, -2147483648, %r912, %p64;
	// begin inline asm
	shr.b32 %r405, %r406, %r449;
	// end inline asm
	and.b32  	%r505, %r390, %r405;
	shl.b32 	%r506, %r505, 10;
	and.b32  	%r507, %r506, 31744;
	add.s32 	%r508, %r119, %r507;
	shr.u32 	%r509, %r505, 4;
	and.b32  	%r510, %r509, 268435454;
	add.s32 	%r170, %r508, %r510;
	ld.shared.u16 	%rs5, [%r170];
	add.s16 	%rs24, %rs5, 1;
	st.shared.u16 	[%r170], %rs24;
	setp.eq.s32 	%p65, %r911, 2147483647;
	selp.b32 	%r409, -2147483648, %r911, %p65;
	// begin inline asm
	shr.b32 %r408, %r409, %r449;
	// end inline asm
	and.b32  	%r511, %r390, %r408;
	shl.b32 	%r512, %r511, 10;
	and.b32  	%r513, %r512, 31744;
	add.s32 	%r514, %r119, %r513;
	shr.u32 	%r515, %r511, 4;
	and.b32  	%r516, %r515, 268435454;
	add.s32 	%r171, %r514, %r516;
	ld.shared.u16 	%rs6, [%r171];
	add.s16 	%rs25, %rs6, 1;
	st.shared.u16 	[%r171], %rs25;
	setp.eq.s32 	%p66, %r910, 2147483647;
	selp.b32 	%r412, -2147483648, %r910, %p66;
	// begin inline asm
	shr.b32 %r411, %r412, %r449;
	// end inline asm
	and.b32  	%r517, %r390, %r411;
	shl.b32 	%r518, %r517, 10;
	and.b32  	%r519, %r518, 31744;
	add.s32 	%r520, %r119, %r519;
	shr.u32 	%r521, %r517, 4;
	and.b32  	%r522, %r521, 268435454;
	add.s32 	%r172, %r520, %r522;
	ld.shared.u16 	%rs7, [%r172];
	add.s16 	%rs26, %rs7, 1;
	st.shared.u16 	[%r172], %rs26;
	setp.eq.s32 	%p67, %r909, 2147483647;
	selp.b32 	%r415, -2147483648, %r909, %p67;
	// begin inline asm
	shr.b32 %r414, %r415, %r449;
	// end inline asm
	and.b32  	%r523, %r390, %r414;
	shl.b32 	%r524, %r523, 10;
	and.b32  	%r525, %r524, 31744;
	add.s32 	%r526, %r119, %r525;
	shr.u32 	%r527, %r523, 4;
	and.b32  	%r528, %r527, 268435454;
	add.s32 	%r173, %r526, %r528;
	ld.shared.u16 	%rs8, [%r173];
	add.s16 	%rs27, %rs8, 1;
	st.shared.u16 	[%r173], %rs27;
	setp.eq.s32 	%p68, %r908, 2147483647;
	selp.b32 	%r418, -2147483648, %r908, %p68;
	// begin inline asm
	shr.b32 %r417, %r418, %r449;
	// end inline asm
	and.b32  	%r529, %r390, %r417;
	shl.b32 	%r530, %r529, 10;
	and.b32  	%r531, %r530, 31744;
	add.s32 	%r532, %r119, %r531;
	shr.u32 	%r533, %r529, 4;
	and.b32  	%r534, %r533, 268435454;
	add.s32 	%r174, %r532, %r534;
	ld.shared.u16 	%rs9, [%r174];
	add.s16 	%rs28, %rs9, 1;
	st.shared.u16 	[%r174], %rs28;
	setp.eq.s32 	%p69, %r907, 2147483647;
	selp.b32 	%r421, -2147483648, %r907, %p69;
	// begin inline asm
	shr.b32 %r420, %r421, %r449;
	// end inline asm
	and.b32  	%r535, %r390, %r420;
	shl.b32 	%r536, %r535, 10;
	and.b32  	%r537, %r536, 31744;
	add.s32 	%r538, %r119, %r537;
	shr.u32 	%r539, %r535, 4;
	and.b32  	%r540, %r539, 268435454;
	add.s32 	%r175, %r538, %r540;
	ld.shared.u16 	%rs10, [%r175];
	add.s16 	%rs29, %rs10, 1;
	st.shared.u16 	[%r175], %rs29;
	setp.eq.s32 	%p70, %r906, 2147483647;
	selp.b32 	%r424, -2147483648, %r906, %p70;
	// begin inline asm
	shr.b32 %r423, %r424, %r449;
	// end inline asm
	and.b32  	%r541, %r390, %r423;
	shl.b32 	%r542, %r541, 10;
	and.b32  	%r543, %r542, 31744;
	add.s32 	%r544, %r119, %r543;
	shr.u32 	%r545, %r541, 4;
	and.b32  	%r546, %r545, 268435454;
	add.s32 	%r176, %r544, %r546;
	ld.shared.u16 	%rs11, [%r176];
	add.s16 	%rs30, %rs11, 1;
	st.shared.u16 	[%r176], %rs30;
	setp.eq.s32 	%p71, %r905, 2147483647;
	selp.b32 	%r427, -2147483648, %r905, %p71;
	// begin inline asm
	shr.b32 %r426, %r427, %r449;
	// end inline asm
	and.b32  	%r547, %r390, %r426;
	shl.b32 	%r548, %r547, 10;
	and.b32  	%r549, %r548, 31744;
	add.s32 	%r550, %r119, %r549;
	shr.u32 	%r551, %r547, 4;
	and.b32  	%r552, %r551, 268435454;
	add.s32 	%r177, %r550, %r552;
	ld.shared.u16 	%rs12, [%r177];
	add.s16 	%rs31, %rs12, 1;
	st.shared.u16 	[%r177], %rs31;
	setp.eq.s32 	%p72, %r904, 2147483647;
	selp.b32 	%r430, -2147483648, %r904, %p72;
	// begin inline asm
	shr.b32 %r429, %r430, %r449;
	// end inline asm
	and.b32  	%r553, %r390, %r429;
	shl.b32 	%r554, %r553, 10;
	and.b32  	%r555, %r554, 31744;
	add.s32 	%r556, %r119, %r555;
	shr.u32 	%r557, %r553, 4;
	and.b32  	%r558, %r557, 268435454;
	add.s32 	%r178, %r556, %r558;
	ld.shared.u16 	%rs13, [%r178];
	add.s16 	%rs32, %rs13, 1;
	st.shared.u16 	[%r178], %rs32;
	setp.eq.s32 	%p73, %r903, 2147483647;
	selp.b32 	%r433, -2147483648, %r903, %p73;
	// begin inline asm
	shr.b32 %r432, %r433, %r449;
	// end inline asm
	and.b32  	%r559, %r390, %r432;
	shl.b32 	%r560, %r559, 10;
	and.b32  	%r561, %r560, 31744;
	add.s32 	%r562, %r119, %r561;
	shr.u32 	%r563, %r559, 4;
	and.b32  	%r564, %r563, 268435454;
	add.s32 	%r179, %r562, %r564;
	ld.shared.u16 	%rs14, [%r179];
	add.s16 	%rs33, %rs14, 1;
	st.shared.u16 	[%r179], %rs33;
	setp.eq.s32 	%p74, %r902, 2147483647;
	selp.b32 	%r436, -2147483648, %r902, %p74;
	// begin inline asm
	shr.b32 %r435, %r436, %r449;
	// end inline asm
	and.b32  	%r565, %r390, %r435;
	shl.b32 	%r566, %r565, 10;
	and.b32  	%r567, %r566, 31744;
	add.s32 	%r568, %r119, %r567;
	shr.u32 	%r569, %r565, 4;
	and.b32  	%r570, %r569, 268435454;
	add.s32 	%r180, %r568, %r570;
	ld.shared.u16 	%rs15, [%r180];
	add.s16 	%rs34, %rs15, 1;
	st.shared.u16 	[%r180], %rs34;
	setp.eq.s32 	%p75, %r901, 2147483647;
	selp.b32 	%r439, -2147483648, %r901, %p75;
	// begin inline asm
	shr.b32 %r438, %r439, %r449;
	// end inline asm
	and.b32  	%r571, %r390, %r438;
	shl.b32 	%r572, %r571, 10;
	and.b32  	%r573, %r572, 31744;
	add.s32 	%r574, %r119, %r573;
	shr.u32 	%r575, %r571, 4;
	and.b32  	%r576, %r575, 268435454;
	add.s32 	%r181, %r574, %r576;
	ld.shared.u16 	%rs16, [%r181];
	add.s16 	%rs35, %rs16, 1;
	st.shared.u16 	[%r181], %rs35;
	setp.eq.s32 	%p76, %r900, 2147483647;
	selp.b32 	%r442, -2147483648, %r900, %p76;
	// begin inline asm
	shr.b32 %r441, %r442, %r449;
	// end inline asm
	and.b32  	%r577, %r390, %r441;
	shl.b32 	%r578, %r577, 10;
	and.b32  	%r579, %r578, 31744;
	add.s32 	%r580, %r119, %r579;
	shr.u32 	%r581, %r577, 4;
	and.b32  	%r582, %r581, 268435454;
	add.s32 	%r182, %r580, %r582;
	ld.shared.u16 	%rs17, [%r182];
	add.s16 	%rs36, %rs17, 1;
	st.shared.u16 	[%r182], %rs36;
	setp.eq.s32 	%p77, %r899, 2147483647;
	selp.b32 	%r445, -2147483648, %r899, %p77;
	// begin inline asm
	shr.b32 %r444, %r445, %r449;
	// end inline asm
	and.b32  	%r583, %r390, %r444;
	shl.b32 	%r584, %r583, 10;
	and.b32  	%r585, %r584, 31744;
	add.s32 	%r586, %r119, %r585;
	shr.u32 	%r587, %r583, 4;
	and.b32  	%r588, %r587, 268435454;
	add.s32 	%r183, %r586, %r588;
	ld.shared.u16 	%rs18, [%r183];
	add.s16 	%rs37, %rs18, 1;
	st.shared.u16 	[%r183], %rs37;
	setp.eq.s32 	%p78, %r898, 2147483647;
	selp.b32 	%r448, -2147483648, %r898, %p78;
	// begin inline asm
	shr.b32 %r447, %r448, %r449;
	// end inline asm
	and.b32  	%r589, %r390, %r447;
	shl.b32 	%r590, %r589, 10;
	and.b32  	%r591, %r590, 31744;
	add.s32 	%r592, %r119, %r591;
	shr.u32 	%r593, %r589, 4;
	and.b32  	%r594, %r593, 268435454;
	add.s32 	%r184, %r592, %r594;
	ld.shared.u16 	%rs19, [%r184];
	add.s16 	%rs38, %rs19, 1;
	st.shared.u16 	[%r184], %rs38;
	bar.sync 	0;
	ld.shared.u32 	%r185, [%r120];
	ld.shared.u32 	%r595, [%r120+4];
	ld.shared.u32 	%r596, [%r120+8];
	ld.shared.u32 	%r597, [%r120+12];
	ld.shared.u32 	%r598, [%r120+16];
	ld.shared.u32 	%r599, [%r120+20];
	ld.shared.u32 	%r600, [%r120+24];
	ld.shared.u32 	%r601, [%r120+28];
	ld.shared.u32 	%r602, [%r120+32];
	ld.shared.u32 	%r603, [%r120+36];
	ld.shared.u32 	%r604, [%r120+40];
	ld.shared.u32 	%r605, [%r120+44];
	ld.shared.u32 	%r606, [%r120+48];
	ld.shared.u32 	%r607, [%r120+52];
	ld.shared.u32 	%r608, [%r120+56];
	ld.shared.u32 	%r609, [%r120+60];
	ld.shared.u32 	%r610, [%r120+64];
	ld.shared.u32 	%r611, [%r120+68];
	ld.shared.u32 	%r612, [%r120+72];
	ld.shared.u32 	%r613, [%r120+76];
	ld.shared.u32 	%r614, [%r120+80];
	ld.shared.u32 	%r615, [%r120+84];
	ld.shared.u32 	%r616, [%r120+88];
	ld.shared.u32 	%r617, [%r120+92];
	ld.shared.u32 	%r618, [%r120+96];
	ld.shared.u32 	%r619, [%r120+100];
	ld.shared.u32 	%r620, [%r120+104];
	ld.shared.u32 	%r621, [%r120+108];
	ld.shared.u32 	%r622, [%r120+112];
	ld.shared.u32 	%r623, [%r120+116];
	ld.shared.u32 	%r624, [%r120+120];
	ld.shared.u32 	%r625, [%r120+124];
	ld.shared.u32 	%r626, [%r120+128];
	add.s32 	%r186, %r595, %r185;
	add.s32 	%r187, %r596, %r186;
	add.s32 	%r188, %r597, %r187;
	add.s32 	%r189, %r598, %r188;
	add.s32 	%r190, %r599, %r189;
	add.s32 	%r191, %r600, %r190;
	add.s32 	%r192, %r601, %r191;
	add.s32 	%r193, %r602, %r192;
	add.s32 	%r194, %r603, %r193;
	add.s32 	%r195, %r604, %r194;
	add.s32 	%r196, %r605, %r195;
	add.s32 	%r197, %r606, %r196;
	add.s32 	%r198, %r607, %r197;
	add.s32 	%r199, %r608, %r198;
	add.s32 	%r200, %r609, %r199;
	add.s32 	%r201, %r610, %r200;
	add.s32 	%r202, %r611, %r201;
	add.s32 	%r203, %r612, %r202;
	add.s32 	%r204, %r613, %r203;
	add.s32 	%r205, %r614, %r204;
	add.s32 	%r206, %r615, %r205;
	add.s32 	%r207, %r616, %r206;
	add.s32 	%r208, %r617, %r207;
	add.s32 	%r209, %r618, %r208;
	add.s32 	%r210, %r619, %r209;
	add.s32 	%r211, %r620, %r210;
	add.s32 	%r212, %r621, %r211;
	add.s32 	%r213, %r622, %r212;
	add.s32 	%r214, %r623, %r213;
	add.s32 	%r215, %r624, %r214;
	add.s32 	%r216, %r625, %r215;
	add.s32 	%r455, %r626, %r216;
	// begin inline asm
	mov.u32 %r450, %laneid;
	// end inline asm
	mov.b32 	%r453, 1;
	mov.b32 	%r480, -1;
	// begin inline asm
	{  .reg .u32 r0;  .reg .pred p;  shfl.sync.up.b32 r0|p, %r455, %r453, %r478, %r480;  @p add.u32 r0, r0, %r455;  mov.u32 %r451, r0;}
	// end inline asm
	mov.b32 	%r459, 2;
	// begin inline asm
	{  .reg .u32 r0;  .reg .pred p;  shfl.sync.up.b32 r0|p, %r451, %r459, %r478, %r480;  @p add.u32 r0, r0, %r451;  mov.u32 %r457, r0;}
	// end inline asm
	mov.b32 	%r465, 4;
	// begin inline asm
	{  .reg .u32 r0;  .reg .pred p;  shfl.sync.up.b32 r0|p, %r457, %r465, %r478, %r480;  @p add.u32 r0, r0, %r457;  mov.u32 %r463, r0;}
	// end inline asm
	mov.b32 	%r471, 8;
	// begin inline asm
	{  .reg .u32 r0;  .reg .pred p;  shfl.sync.up.b32 r0|p, %r463, %r471, %r478, %r480;  @p add.u32 r0, r0, %r463;  mov.u32 %r469, r0;}
	// end inline asm
	mov.b32 	%r477, 16;
	// begin inline asm
	{  .reg .u32 r0;  .reg .pred p;  shfl.sync.up.b32 r0|p, %r469, %r477, %r478, %r480;  @p add.u32 r0, r0, %r469;  mov.u32 %r475, r0;}
	// end inline asm
	setp.ne.s32 	%p79, %r450, 31;
	@%p79 bra 	$L__BB5_79;
	st.shared.u32 	[%r121], %r475;
$L__BB5_79:
	sub.s32 	%r627, %r475, %r455;
	setp.gt.u32 	%p80, %r2, 31;
	setp.eq.s32 	%p81, %r118, 7;
	setp.eq.s32 	%p82, %r118, 6;
	setp.eq.s32 	%p83, %r118, 5;
	setp.eq.s32 	%p84, %r118, 4;
	setp.eq.s32 	%p85, %r118, 3;
	setp.eq.s32 	%p86, %r118, 2;
	setp.eq.s32 	%p87, %r118, 1;
	bar.sync 	0;
	ld.shared.v4.u32 	{%r628, %r629, %r630, %r631}, [_ZZN3cub18CUB_300001_SM_10006detail10radix_sort31DeviceRadixSortSingleTileKernelINS1_5radix10policy_hubIfiyE10Policy1000ELNS0_9SortOrderE0EfiyNS1_21identity_decomposer_tEEEvPKT1_PSA_PKT2_PSE_T3_iiT4_E12temp_storage+33792];
	selp.b32 	%r632, %r628, %r936, %p87;
	add.s32 	%r633, %r629, %r628;
	selp.b32 	%r634, %r633, %r632, %p86;
	add.s32 	%r635, %r633, %r630;
	selp.b32 	%r636, %r635, %r634, %p85;
	add.s32 	%r637, %r635, %r631;
	selp.b32 	%r638, %r637, %r636, %p84;
	ld.shared.v4.u32 	{%r639, %r640, %r641, %r642}, [_ZZN3cub18CUB_300001_SM_10006detail10radix_sort31DeviceRadixSortSingleTileKernelINS1_5radix10policy_hubIfiyE10Policy1000ELNS0_9SortOrderE0EfiyNS1_21identity_decomposer_tEEEvPKT1_PSA_PKT2_PSE_T3_iiT4_E12temp_storage+33808];
	add.s32 	%r643, %r637, %r639;
	selp.b32 	%r644, %r643, %r638, %p83;
	add.s32 	%r645, %r643, %r640;
	selp.b32 	%r646, %r645, %r644, %p82;
	add.s32 	%r647, %r645, %r641;
	selp.b32 	%r936, %r647, %r646, %p81;
	add.s32 	%r221, %r647, %r642;
	setp.ne.s32 	%p88, %r450, 0;
	selp.b32 	%r648, %r627, 0, %p88;
	add.s32 	%r649, %r936, %r648;
	or.pred  	%p89, %p80, %p88;
	selp.b32 	%r937, %r649, %r627, %p80;
	@%p89 bra 	$L__BB5_81;
	shl.b32 	%r937, %r221, 16;
	st.shared.u32 	[_ZZN3cub18CUB_300001_SM_10006detail10radix_sort31DeviceRadixSortSingleTileKernelINS1_5radix10policy_hubIfiyE10Policy1000ELNS0_9SortOrderE0EfiyNS1_21identity_decomposer_tEEEvPKT1_PSA_PKT2_PSE_T3_iiT4_E12temp_storage+33832], %r937;
$L__BB5_81:
	setp.eq.s32 	%p90, %r2, 0;
	bar.sync 	0;
	ld.shared.u32 	%r650, [_ZZN3cub18CUB_300001_SM_10006detail10radix_sort31DeviceRadixSortSingleTileKernelINS1_5radix10policy_hubIfiyE10Policy1000ELNS0_9SortOrderE0EfiyNS1_21identity_decomposer_tEEEvPKT1_PSA_PKT2_PSE_T3_iiT4_E12temp_storage+33832];
	selp.b32 	%r651, 0, %r650, %p90;
	add.s32 	%r652, %r937, %r651;
	add.s32 	%r653, %r185, %r652;
	add.s32 	%r654, %r186, %r652;
	add.s32 	%r655, %r187, %r652;
	add.s32 	%r656, %r188, %r652;
	add.s32 	%r657, %r189, %r652;
	add.s32 	%r658, %r190, %r652;
	add.s32 	%r659, %r191, %r652;
	add.s32 	%r660, %r192, %r652;
	add.s32 	%r661, %r193, %r652;
	add.s32 	%r662, %r194, %r652;
	add.s32 	%r663, %r195, %r652;
	add.s32 	%r664, %r196, %r652;
	add.s32 	%r665, %r197, %r652;
	add.s32 	%r666, %r198, %r652;
	add.s32 	%r667, %r199, %r652;
	add.s32 	%r668, %r200, %r652;
	add.s32 	%r669, %r201, %r652;
	add.s32 	%r670, %r202, %r652;
	add.s32 	%r671, %r203, %r652;
	add.s32 	%r672, %r204, %r652;
	add.s32 	%r673, %r205, %r652;
	add.s32 	%r674, %r206, %r652;
	add.s32 	%r675, %r207, %r652;
	add.s32 	%r676, %r208, %r652;
	add.s32 	%r677, %r209, %r652;
	add.s32 	%r678, %r210, %r652;
	add.s32 	%r679, %r211, %r652;
	add.s32 	%r680, %r212, %r652;
	add.s32 	%r681, %r213, %r652;
	add.s32 	%r682, %r214, %r652;
	add.s32 	%r683, %r215, %r652;
	add.s32 	%r684, %r216, %r652;
	st.shared.u32 	[%r120], %r652;
	st.shared.u32 	[%r120+4], %r653;
	st.shared.u32 	[%r120+8], %r654;
	st.shared.u32 	[%r120+12], %r655;
	st.shared.u32 	[%r120+16], %r656;
	st.shared.u32 	[%r120+20], %r657;
	st.shared.u32 	[%r120+24], %r658;
	st.shared.u32 	[%r120+28], %r659;
	st.shared.u32 	[%r120+32], %r660;
	st.shared.u32 	[%r120+36], %r661;
	st.shared.u32 	[%r120+40], %r662;
	st.shared.u32 	[%r120+44], %r663;
	st.shared.u32 	[%r120+48], %r664;
	st.shared.u32 	[%r120+52], %r665;
	st.shared.u32 	[%r120+56], %r666;
	st.shared.u32 	[%r120+60], %r667;
	st.shared.u32 	[%r120+64], %r668;
	st.shared.u32 	[%r120+68], %r669;
	st.shared.u32 	[%r120+72], %r670;
	st.shared.u32 	[%r120+76], %r671;
	st.shared.u32 	[%r120+80], %r672;
	st.shared.u32 	[%r120+84], %r673;
	st.shared.u32 	[%r120+88], %r674;
	st.shared.u32 	[%r120+92], %r675;
	st.shared.u32 	[%r120+96], %r676;
	st.shared.u32 	[%r120+100], %r677;
	st.shared.u32 	[%r120+104], %r678;
	st.shared.u32 	[%r120+108], %r679;
	st.shared.u32 	[%r120+112], %r680;
	st.shared.u32 	[%r120+116], %r681;
	st.shared.u32 	[%r120+120], %r682;
	st.shared.u32 	[%r120+124], %r683;
	st.shared.u32 	[%r120+128], %r684;
	bar.sync 	0;
	cvt.u32.u16 	%r685, %rs1;
	ld.shared.u16 	%r686, [%r166];
	add.s32 	%r225, %r686, %r685;
	cvt.u32.u16 	%r687, %rs2;
	ld.shared.u16 	%r688, [%r167];
	add.s32 	%r226, %r688, %r687;
	cvt.u32.u16 	%r689, %rs3;
	ld.shared.u16 	%r690, [%r168];
	add.s32 	%r227, %r690, %r689;
	cvt.u32.u16 	%r691, %rs4;
	ld.shared.u16 	%r692, [%r169];
	add.s32 	%r228, %r692, %r691;
	cvt.u32.u16 	%r693, %rs5;
	ld.shared.u16 	%r694, [%r170];
	add.s32 	%r229, %r694, %r693;
	cvt.u32.u16 	%r695, %rs6;
	ld.shared.u16 	%r696, [%r171];
	add.s32 	%r230, %r696, %r695;
	cvt.u32.u16 	%r697, %rs7;
	ld.shared.u16 	%r698, [%r172];
	add.s32 	%r231, %r698, %r697;
	cvt.u32.u16 	%r699, %rs8;
	ld.shared.u16 	%r700, [%r173];
	add.s32 	%r232, %r700, %r699;
	cvt.u32.u16 	%r701, %rs9;
	ld.shared.u16 	%r702, [%r174];
	add.s32 	%r233, %r702, %r701;
	cvt.u32.u16 	%r703, %rs10;
	ld.shared.u16 	%r704, [%r175];
	add.s32 	%r234, %r704, %r703;
	cvt.u32.u16 	%r705, %rs11;
	ld.shared.u16 	%r706, [%r176];
	add.s32 	%r235, %r706, %r705;
	cvt.u32.u16 	%r707, %rs12;
	ld.shared.u16 	%r708, [%r177];
	add.s32 	%r236, %r708, %r707;
	cvt.u32.u16 	%r709, %rs13;
	ld.shared.u16 	%r710, [%r178];
	add.s32 	%r237, %r710, %r709;
	cvt.u32.u16 	%r711, %rs14;
	ld.shared.u16 	%r712, [%r179];
	add.s32 	%r238, %r712, %r711;
	cvt.u32.u16 	%r713, %rs15;
	ld.shared.u16 	%r714, [%r180];
	add.s32 	%r239, %r714, %r713;
	cvt.u32.u16 	%r715, %rs16;
	ld.shared.u16 	%r716, [%r181];
	add.s32 	%r240, %r716, %r715;
	cvt.u32.u16 	%r717, %rs17;
	ld.shared.u16 	%r718, [%r182];
	add.s32 	%r241, %r718, %r717;
	cvt.u32.u16 	%r719, %rs18;
	ld.shared.u16 	%r720, [%r183];
	add.s32 	%r242, %r720, %r719;
	cvt.u32.u16 	%r721, %rs19;
	ld.shared.u16 	%r722, [%r184];
	add.s32 	%r243, %r722, %r721;
	bar.sync 	0;
	setp.lt.s32 	%p91, %r897, %r323;
	@%p91 bra 	$L__BB5_121;
	cvt.u64.u32 	%rd15, %r2;
	shl.b32 	%r723, %r225, 2;
	mov.u32 	%r724, _ZZN3cub18CUB_300001_SM_10006detail10radix_sort31DeviceRadixSortSingleTileKernelINS1_5radix10policy_hubIfiyE10Policy1000ELNS0_9SortOrderE0EfiyNS1_21identity_decomposer_tEEEvPKT1_PSA_PKT2_PSE_T3_iiT4_E12temp_storage;
	add.s32 	%r725, %r724, %r723;
	st.shared.u32 	[%r725], %r916;
	shl.b32 	%r726, %r226, 2;
	add.s32 	%r727, %r724, %r726;
	st.shared.u32 	[%r727], %r915;
	shl.b32 	%r728, %r227, 2;
	add.s32 	%r729, %r724, %r728;
	st.shared.u32 	[%r729], %r914;
	shl.b32 	%r730, %r228, 2;
	add.s32 	%r731, %r724, %r730;
	st.shared.u32 	[%r731], %r913;
	shl.b32 	%r732, %r229, 2;
	add.s32 	%r733, %r724, %r732;
	st.shared.u32 	[%r733], %r912;
	shl.b32 	%r734, %r230, 2;
	add.s32 	%r735, %r724, %r734;
	st.shared.u32 	[%r735], %r911;
	shl.b32 	%r736, %r231, 2;
	add.s32 	%r737, %r724, %r736;
	st.shared.u32 	[%r737], %r910;
	shl.b32 	%r738, %r232, 2;
	add.s32 	%r739, %r724, %r738;
	st.shared.u32 	[%r739], %r909;
	shl.b32 	%r740, %r233, 2;
	add.s32 	%r741, %r724, %r740;
	st.shared.u32 	[%r741], %r908;
	shl.b32 	%r742, %r234, 2;
	add.s32 	%r743, %r724, %r742;
	st.shared.u32 	[%r743], %r907;
	shl.b32 	%r744, %r235, 2;
	add.s32 	%r745, %r724, %r744;
	st.shared.u32 	[%r745], %r906;
	shl.b32 	%r746, %r236, 2;
	add.s32 	%r747, %r724, %r746;
	st.shared.u32 	[%r747], %r905;
	shl.b32 	%r748, %r237, 2;
	add.s32 	%r749, %r724, %r748;
	st.shared.u32 	[%r749], %r904;
	shl.b32 	%r750, %r238, 2;
	add.s32 	%r751, %r724, %r750;
	st.shared.u32 	[%r751], %r903;
	shl.b32 	%r752, %r239, 2;
	add.s32 	%r753, %r724, %r752;
	st.shared.u32 	[%r753], %r902;
	shl.b32 	%r754, %r240, 2;
	add.s32 	%r755, %r724, %r754;
	st.shared.u32 	[%r755], %r901;
	shl.b32 	%r756, %r241, 2;
	add.s32 	%r757, %r724, %r756;
	st.shared.u32 	[%r757], %r900;
	shl.b32 	%r758, %r242, 2;
	add.s32 	%r759, %r724, %r758;
	st.shared.u32 	[%r759], %r899;
	shl.b32 	%r760, %r243, 2;
	add.s32 	%r761, %r724, %r760;
	st.shared.u32 	[%r761], %r898;
	bar.sync 	0;
	mad.lo.s32 	%r244, %r2, -72, %r122;
	ld.shared.u32 	%r245, [%r244];
	ld.shared.u32 	%r246, [%r244+1024];
	ld.shared.u32 	%r247, [%r244+2048];
	ld.shared.u32 	%r248, [%r244+3072];
	ld.shared.u32 	%r249, [%r244+4096];
	ld.shared.u32 	%r250, [%r244+5120];
	ld.shared.u32 	%r251, [%r244+6144];
	ld.shared.u32 	%r252, [%r244+7168];
	ld.shared.u32 	%r253, [%r244+8192];
	ld.shared.u32 	%r254, [%r244+9216];
	ld.shared.u32 	%r255, [%r244+10240];
	ld.shared.u32 	%r256, [%r244+11264];
	ld.shared.u32 	%r257, [%r244+12288];
	ld.shared.u32 	%r258, [%r244+13312];
	ld.shared.u32 	%r259, [%r244+14336];
	ld.shared.u32 	%r260, [%r244+15360];
	ld.shared.u32 	%r261, [%r244+16384];
	ld.shared.u32 	%r262, [%r244+17408];
	ld.shared.u32 	%r263, [%r244+18432];
	bar.sync 	0;
	st.shared.u32 	[%r725], %r935;
	st.shared.u32 	[%r727], %r934;
	st.shared.u32 	[%r729], %r933;
	st.shared.u32 	[%r731], %r932;
	st.shared.u32 	[%r733], %r931;
	st.shared.u32 	[%r735], %r930;
	st.shared.u32 	[%r737], %r929;
	st.shared.u32 	[%r739], %r928;
	st.shared.u32 	[%r741], %r927;
	st.shared.u32 	[%r743], %r926;
	st.shared.u32 	[%r745], %r925;
	st.shared.u32 	[%r747], %r924;
	st.shared.u32 	[%r749], %r923;
	st.shared.u32 	[%r751], %r922;
	st.shared.u32 	[%r753], %r921;
	st.shared.u32 	[%r755], %r920;
	st.shared.u32 	[%r757], %r919;
	st.shared.u32 	[%r759], %r918;
	st.shared.u32 	[%r761], %r917;
	bar.sync 	0;
	ld.shared.u32 	%r264, [%r244+1024];
	ld.shared.u32 	%r265, [%r244+2048];
	ld.shared.u32 	%r266, [%r244+3072];
	ld.shared.u32 	%r267, [%r244+4096];
	ld.shared.u32 	%r268, [%r244+5120];
	ld.shared.u32 	%r269, [%r244+6144];
	ld.shared.u32 	%r270, [%r244+7168];
	ld.shared.u32 	%r271, [%r244+8192];
	ld.shared.u32 	%r272, [%r244+9216];
	ld.shared.u32 	%r273, [%r244+10240];
	ld.shared.u32 	%r274, [%r244+11264];
	ld.shared.u32 	%r275, [%r244+12288];
	ld.shared.u32 	%r276, [%r244+13312];
	ld.shared.u32 	%r277, [%r244+14336];
	ld.shared.u32 	%r278, [%r244+15360];
	ld.shared.u32 	%r279, [%r244+16384];
	ld.shared.u32 	%r280, [%r244+17408];
	ld.shared.u32 	%r281, [%r244+18432];
	setp.gt.u64 	%p92, %rd2, %rd15;
	cvta.to.global.u64 	%rd16, %rd6;
	mul.wide.u32 	%rd17, %r2, 4;
	add.s64 	%rd4, %rd16, %rd17;
	cvta.to.global.u64 	%rd18, %rd8;
	add.s64 	%rd5, %rd18, %rd17;
	@%p92 bra 	$L__BB5_83;
	bra.uni 	$L__BB5_84;
$L__BB5_83:
	ld.shared.u32 	%r762, [%r244];
	setp.gt.s32 	%p93, %r245, -1;
	selp.b32 	%r763, -1, -2147483648, %p93;
	xor.b32  	%r764, %r763, %r245;
	st.global.u32 	[%rd4], %r764;
	st.global.u32 	[%rd5], %r762;
$L__BB5_84:
	add.s32 	%r765, %r2, 256;
	cvt.u64.u32 	%rd19, %r765;
	setp.le.u64 	%p94, %rd2, %rd19;
	@%p94 bra 	$L__BB5_86;
	setp.gt.s32 	%p95, %r246, -1;
	selp.b32 	%r766, -1, -2147483648, %p95;
	xor.b32  	%r767, %r766, %r246;
	st.global.u32 	[%rd4+1024], %r767;
	st.global.u32 	[%rd5+1024], %r264;
$L__BB5_86:
	add.s32 	%r768, %r2, 512;
	cvt.u64.u32 	%rd20, %r768;
	setp.le.u64 	%p96, %rd2, %rd20;
	@%p96 bra 	$L__BB5_88;
	setp.gt.s32 	%p97, %r247, -1;
	selp.b32 	%r769, -1, -2147483648, %p97;
	xor.b32  	%r770, %r769, %r247;
	st.global.u32 	[%rd4+2048], %r770;
	st.global.u32 	[%rd5+2048], %r265;
$L__BB5_88:
	add.s32 	%r771, %r2, 768;
	cvt.u64.u32 	%rd21, %r771;
	setp.le.u64 	%p98, %rd2, %rd21;
	@%p98 bra 	$L__BB5_90;
	setp.gt.s32 	%p99, %r248, -1;
	selp.b32 	%r772, -1, -2147483648, %p99;
	xor.b32  	%r773, %r772, %r248;
	st.global.u32 	[%rd4+3072], %r773;
	st.global.u32 	[%rd5+3072], %r266;
$L__BB5_90:
	or.b32  	%r774, %r2, 1024;
	cvt.u64.u32 	%rd22, %r774;
	setp.le.u64 	%p100, %rd2, %rd22;
	@%p100 bra 	$L__BB5_92;
	setp.gt.s32 	%p101, %r249, -1;
	selp.b32 	%r775, -1, -2147483648, %p101;
	xor.b32  	%r776, %r775, %r249;
	st.global.u32 	[%rd4+4096], %r776;
	st.global.u32 	[%rd5+4096], %r267;
$L__BB5_92:
	add.s32 	%r777, %r2, 1280;
	cvt.u64.u32 	%rd23, %r777;
	setp.le.u64 	%p102, %rd2, %rd23;
	@%p102 bra 	$L__BB5_94;
	setp.gt.s32 	%p103, %r250, -1;
	selp.b32 	%r778, -1, -2147483648, %p103;
	xor.b32  	%r779, %r778, %r250;
	st.global.u32 	[%rd4+5120], %r779;
	st.global.u32 	[%rd5+5120], %r268;
$L__BB5_94:
	add.s32 	%r780, %r2, 1536;
	cvt.u64.u32 	%rd24, %r780;
	setp.le.u64 	%p104, %rd2, %rd24;
	@%p104 bra 	$L__BB5_96;
	setp.gt.s32 	%p105, %r251, -1;
	selp.b32 	%r781, -1, -2147483648, %p105;
	xor.b32  	%r782, %r781, %r251;
	st.global.u32 	[%rd4+6144], %r782;
	st.global.u32 	[%rd5+6144], %r269;
$L__BB5_96:
	add.s32 	%r783, %r2, 1792;
	cvt.u64.u32 	%rd25, %r783;
	setp.le.u64 	%p106, %rd2, %rd25;
	@%p106 bra 	$L__BB5_98;
	setp.gt.s32 	%p107, %r252, -1;
	selp.b32 	%r784, -1, -2147483648, %p107;
	xor.b32  	%r785, %r784, %r252;
	st.global.u32 	[%rd4+7168], %r785;
	st.global.u32 	[%rd5+7168], %r270;
$L__BB5_98:
	or.b32  	%r786, %r2, 2048;
	cvt.u64.u32 	%rd26, %r786;
	setp.le.u64 	%p108, %rd2, %rd26;
	@%p108 bra 	$L__BB5_100;
	setp.gt.s32 	%p109, %r253, -1;
	selp.b32 	%r787, -1, -2147483648, %p109;
	xor.b32  	%r788, %r787, %r253;
	st.global.u32 	[%rd4+8192], %r788;
	st.global.u32 	[%rd5+8192], %r271;
$L__BB5_100:
	add.s32 	%r789, %r2, 2304;
	cvt.u64.u32 	%rd27, %r789;
	setp.le.u64 	%p110, %rd2, %rd27;
	@%p110 bra 	$L__BB5_102;
	setp.gt.s32 	%p111, %r254, -1;
	selp.b32 	%r790, -1, -2147483648, %p111;
	xor.b32  	%r791, %r790, %r254;
	st.global.u32 	[%rd4+9216], %r791;
	st.global.u32 	[%rd5+9216], %r272;
$L__BB5_102:
	add.s32 	%r792, %r2, 2560;
	cvt.u64.u32 	%rd28, %r792;
	setp.le.u64 	%p112, %rd2, %rd28;
	@%p112 bra 	$L__BB5_104;
	setp.gt.s32 	%p113, %r255, -1;
	selp.b32 	%r793, -1, -2147483648, %p113;
	xor.b32  	%r794, %r793, %r255;
	st.global.u32 	[%rd4+10240], %r794;
	st.global.u32 	[%rd5+10240], %r273;
$L__BB5_104:
	add.s32 	%r795, %r2, 2816;
	cvt.u64.u32 	%rd29, %r795;
	setp.le.u64 	%p114, %rd2, %rd29;
	@%p114 bra 	$L__BB5_106;
	setp.gt.s32 	%p115, %r256, -1;
	selp.b32 	%r796, -1, -2147483648, %p115;
	xor.b32  	%r797, %r796, %r256;
	st.global.u32 	[%rd4+11264], %r797;
	st.global.u32 	[%rd5+11264], %r274;
$L__BB5_106:
	or.b32  	%r798, %r2, 3072;
	cvt.u64.u32 	%rd30, %r798;
	setp.le.u64 	%p116, %rd2, %rd30;
	@%p116 bra 	$L__BB5_108;
	setp.gt.s32 	%p117, %r257, -1;
	selp.b32 	%r799, -1, -2147483648, %p117;
	xor.b32  	%r800, %r799, %r257;
	st.global.u32 	[%rd4+12288], %r800;
	st.global.u32 	[%rd5+12288], %r275;
$L__BB5_108:
	add.s32 	%r801, %r2, 3328;
	cvt.u64.u32 	%rd31, %r801;
	setp.le.u64 	%p118, %rd2, %rd31;
	@%p118 bra 	$L__BB5_110;
	setp.gt.s32 	%p119, %r258, -1;
	selp.b32 	%r802, -1, -2147483648, %p119;
	xor.b32  	%r803, %r802, %r258;
	st.global.u32 	[%rd4+13312], %r803;
	st.global.u32 	[%rd5+13312], %r276;
$L__BB5_110:
	add.s32 	%r804, %r2, 3584;
	cvt.u64.u32 	%rd32, %r804;
	setp.le.u64 	%p120, %rd2, %rd32;
	@%p120 bra 	$L__BB5_112;
	setp.gt.s32 	%p121, %r259, -1;
	selp.b32 	%r805, -1, -2147483648, %p121;
	xor.b32  	%r806, %r805, %r259;
	st.global.u32 	[%rd4+14336], %r806;
	st.global.u32 	[%rd5+14336], %r277;
$L__BB5_112:
	add.s32 	%r807, %r2, 3840;
	cvt.u64.u32 	%rd33, %r807;
	setp.le.u64 	%p122, %rd2, %rd33;
	@%p122 bra 	$L__BB5_114;
	setp.gt.s32 	%p123, %r260, -1;
	selp.b32 	%r808, -1, -2147483648, %p123;
	xor.b32  	%r809, %r808, %r260;
	st.global.u32 	[%rd4+15360], %r809;
	st.global.u32 	[%rd5+15360], %r278;
$L__BB5_114:
	or.b32  	%r810, %r2, 4096;
	cvt.u64.u32 	%rd34, %r810;
	setp.le.u64 	%p124, %rd2, %rd34;
	@%p124 bra 	$L__BB5_116;
	setp.gt.s32 	%p125, %r261, -1;
	selp.b32 	%r811, -1, -2147483648, %p125;
	xor.b32  	%r812, %r811, %r261;
	st.global.u32 	[%rd4+16384], %r812;
	st.global.u32 	[%rd5+16384], %r279;
$L__BB5_116:
	add.s32 	%r813, %r2, 4352;
	cvt.u64.u32 	%rd35, %r813;
	setp.le.u64 	%p126, %rd2, %rd35;
	@%p126 bra 	$L__BB5_118;
	setp.gt.s32 	%p127, %r262, -1;
	selp.b32 	%r814, -1, -2147483648, %p127;
	xor.b32  	%r815, %r814, %r262;
	st.global.u32 	[%rd4+17408], %r815;
	st.global.u32 	[%rd5+17408], %r280;
$L__BB5_118:
	add.s32 	%r816, %r2, 4608;
	cvt.u64.u32 	%rd36, %r816;
	setp.le.u64 	%p128, %rd2, %rd36;
	@%p128 bra 	$L__BB5_120;
	setp.gt.s32 	%p129, %r263, -1;
	selp.b32 	%r817, -1, -2147483648, %p129;
	xor.b32  	%r818, %r817, %r263;
	st.global.u32 	[%rd4+18432], %r818;
	st.global.u32 	[%rd5+18432], %r281;
$L__BB5_120:
	ret;
$L__BB5_121:
	shl.b32 	%r819, %r225, 2;
	mov.u32 	%r820, _ZZN3cub18CUB_300001_SM_10006detail10radix_sort31DeviceRadixSortSingleTileKernelINS1_5radix10policy_hubIfiyE10Policy1000ELNS0_9SortOrderE0EfiyNS1_21identity_decomposer_tEEEvPKT1_PSA_PKT2_PSE_T3_iiT4_E12temp_storage;
	add.s32 	%r821, %r820, %r819;
	st.shared.u32 	[%r821], %r916;
	shl.b32 	%r822, %r226, 2;
	add.s32 	%r823, %r820, %r822;
	st.shared.u32 	[%r823], %r915;
	shl.b32 	%r824, %r227, 2;
	add.s32 	%r825, %r820, %r824;
	st.shared.u32 	[%r825], %r914;
	shl.b32 	%r826, %r228, 2;
	add.s32 	%r827, %r820, %r826;
	st.shared.u32 	[%r827], %r913;
	shl.b32 	%r828, %r229, 2;
	add.s32 	%r829, %r820, %r828;
	st.shared.u32 	[%r829], %r912;
	shl.b32 	%r830, %r230, 2;
	add.s32 	%r831, %r820, %r830;
	st.shared.u32 	[%r831], %r911;
	shl.b32 	%r832, %r231, 2;
	add.s32 	%r833, %r820, %r832;
	st.shared.u32 	[%r833], %r910;
	shl.b32 	%r834, %r232, 2;
	add.s32 	%r835, %r820, %r834;
	st.shared.u32 	[%r835], %r909;
	shl.b32 	%r836, %r233, 2;
	add.s32 	%r837, %r820, %r836;
	st.shared.u32 	[%r837], %r908;
	shl.b32 	%r838, %r234, 2;
	add.s32 	%r839, %r820, %r838;
	st.shared.u32 	[%r839], %r907;
	shl.b32 	%r840, %r235, 2;
	add.s32 	%r841, %r820, %r840;
	st.shared.u32 	[%r841], %r906;
	shl.b32 	%r842, %r236, 2;
	add.s32 	%r843, %r820, %r842;
	st.shared.u32 	[%r843], %r905;
	shl.b32 	%r844, %r237, 2;
	add.s32 	%r845, %r820, %r844;
	st.shared.u32 	[%r845], %r904;
	shl.b32 	%r846, %r238, 2;
	add.s32 	%r847, %r820, %r846;
	st.shared.u32 	[%r847], %r903;
	shl.b32 	%r848, %r239, 2;
	add.s32 	%r849, %r820, %r848;
	st.shared.u32 	[%r849], %r902;
	shl.b32 	%r850, %r240, 2;
	add.s32 	%r851, %r820, %r850;
	st.shared.u32 	[%r851], %r901;
	shl.b32 	%r852, %r241, 2;
	add.s32 	%r853, %r820, %r852;
	st.shared.u32 	[%r853], %r900;
	shl.b32 	%r854, %r242, 2;
	add.s32 	%r855, %r820, %r854;
	st.shared.u32 	[%r855], %r899;
	shl.b32 	%r856, %r243, 2;
	add.s32 	%r857, %r820, %r856;
	st.shared.u32 	[%r857], %r898;
	bar.sync 	0;
	ld.shared.u32 	%r916, [%r122];
	ld.shared.u32 	%r915, [%r122+4];
	ld.shared.u32 	%r914, [%r122+8];
	ld.shared.u32 	%r913, [%r122+12];
	ld.shared.u32 	%r912, [%r122+16];
	ld.shared.u32 	%r911, [%r122+20];
	ld.shared.u32 	%r910, [%r122+24];
	ld.shared.u32 	%r909, [%r122+28];
	ld.shared.u32 	%r908, [%r122+32];
	ld.shared.u32 	%r907, [%r122+36];
	ld.shared.u32 	%r906, [%r122+40];
	ld.shared.u32 	%r905, [%r122+44];
	ld.shared.u32 	%r904, [%r122+48];
	ld.shared.u32 	%r903, [%r122+52];
	ld.shared.u32 	%r902, [%r122+56];
	ld.shared.u32 	%r901, [%r122+60];
	ld.shared.u32 	%r900, [%r122+64];
	ld.shared.u32 	%r899, [%r122+68];
	ld.shared.u32 	%r898, [%r122+72];
	bar.sync 	0;
	st.shared.u32 	[%r821], %r935;
	st.shared.u32 	[%r823], %r934;
	st.shared.u32 	[%r825], %r933;
	st.shared.u32 	[%r827], %r932;
	st.shared.u32 	[%r829], %r931;
	st.shared.u32 	[%r831], %r930;
	st.shared.u32 	[%r833], %r929;
	st.shared.u32 	[%r835], %r928;
	st.shared.u32 	[%r837], %r927;
	st.shared.u32 	[%r839], %r926;
	st.shared.u32 	[%r841], %r925;
	st.shared.u32 	[%r843], %r924;
	st.shared.u32 	[%r845], %r923;
	st.shared.u32 	[%r847], %r922;
	st.shared.u32 	[%r849], %r921;
	st.shared.u32 	[%r851], %r920;
	st.shared.u32 	[%r853], %r919;
	st.shared.u32 	[%r855], %r918;
	st.shared.u32 	[%r857], %r917;
	bar.sync 	0;
	ld.shared.u32 	%r935, [%r122];
	ld.shared.u32 	%r934, [%r122+4];
	ld.shared.u32 	%r933, [%r122+8];
	ld.shared.u32 	%r932, [%r122+12];
	ld.shared.u32 	%r931, [%r122+16];
	ld.shared.u32 	%r930, [%r122+20];
	ld.shared.u32 	%r929, [%r122+24];
	ld.shared.u32 	%r928, [%r122+28];
	ld.shared.u32 	%r927, [%r122+32];
	ld.shared.u32 	%r926, [%r122+36];
	ld.shared.u32 	%r925, [%r122+40];
	ld.shared.u32 	%r924, [%r122+44];
	ld.shared.u32 	%r923, [%r122+48];
	ld.shared.u32 	%r922, [%r122+52];
	ld.shared.u32 	%r921, [%r122+56];
	ld.shared.u32 	%r920, [%r122+60];
	ld.shared.u32 	%r919, [%r122+64];
	ld.shared.u32 	%r918, [%r122+68];
	ld.shared.u32 	%r917, [%r122+72];
	bar.sync 	0;
	add.s32 	%r897, %r897, 6;
	add.s32 	%r896, %r896, -6;
	bra.uni 	$L__BB5_77;

}
	// .globl	_ZN3cub18CUB_300001_SM_10006detail10radix_sort30DeviceRadixSortHistogramKernelINS1_5radix10policy_hubIfiyE10Policy1000ELNS0_9SortOrderE0EfyNS1_21identity_decomposer_tEEEvPT2_PKT1_SA_iiT3_
.visible .entry _ZN3cub18CUB_300001_SM_10006detail10radix_sort30DeviceRadixSortHistogramKernelINS1_5radix10policy_hubIfiyE10Policy1000ELNS0_9SortOrderE0EfyNS1_21identity_decomposer_tEEEvPT2_PKT1_SA_iiT3_(
	.param .u64 .ptr .align 1 _ZN3cub18CUB_300001_SM_10006detail10radix_sort30DeviceRadixSortHistogramKernelINS1_5radix10policy_hubIfiyE10Policy1000ELNS0_9SortOrderE0EfyNS1_21identity_decomposer_tEEEvPT2_PKT1_SA_iiT3__param_0,
	.param .u64 .ptr .align 1 _ZN3cub18CUB_300001_SM_10006detail10radix_sort30DeviceRadixSortHistogramKernelINS1_5radix10policy_hubIfiyE10Policy1000ELNS0_9SortOrderE0EfyNS1_21identity_decomposer_tEEEvPT2_PKT1_SA_iiT3__param_1,
	.param .u64 _ZN3cub18CUB_300001_SM_10006detail10radix_sort30DeviceRadixSortHistogramKernelINS1_5radix10policy_hubIfiyE10Policy1000ELNS0_9SortOrderE0EfyNS1_21identity_decomposer_tEEEvPT2_PKT1_SA_iiT3__param_2,
	.param .u32 _ZN3cub18CUB_300001_SM_10006detail10radix_sort30DeviceRadixSortHistogramKernelINS1_5radix10policy_hubIfiyE10Policy1000ELNS0_9SortOrderE0EfyNS1_21identity_decomposer_tEEEvPT2_PKT1_SA_iiT3__param_3,
	.param .u32 _ZN3cub18CUB_300001_SM_10006detail10radix_sort30DeviceRadixSortHistogramKernelINS1_5radix10policy_hubIfiyE10Policy1000ELNS0_9SortOrderE0EfyNS1_21identity_decomposer_tEEEvPT2_PKT1_SA_iiT3__param_4,
	.param .align 1 .b8 _ZN3cub18CUB_300001_SM_10006detail10radix_sort30DeviceRadixSortHistogramKernelINS1_5radix10policy_hubIfiyE10Policy1000ELNS0_9SortOrderE0EfyNS1_21identity_decomposer_tEEEvPT2_PKT1_SA_iiT3__param_5[1]
)
.maxntid 128
{
	.reg .pred 	%p<123>;
	.reg .b32 	%r<518>;
	.reg .b64 	%rd<137>;
	// demoted variable
	.shared .align 4 .b8 _ZZN3cub18CUB_300001_SM_10006detail10radix_sort30DeviceRadixSortHistogramKernelINS1_5radix10policy_hubIfiyE10Policy1000ELNS0_9SortOrderE0EfyNS1_21identity_decomposer_tEEEvPT2_PKT1_SA_iiT3_E12temp_storage[4096];
	ld.param.u64 	%rd18, [_ZN3cub18CUB_300001_SM_10006detail10radix_sort30DeviceRadixSortHistogramKernelINS1_5radix10policy_hubIfiyE10Policy1000ELNS0_9SortOrderE0EfyNS1_21identity_decomposer_tEEEvPT2_PKT1_SA_iiT3__param_0];
	ld.param.u64 	%rd19, [_ZN3cub18CUB_300001_SM_10006detail10radix_sort30DeviceRadixSortHistogramKernelINS1_5radix10policy_hubIfiyE10Policy1000ELNS0_9SortOrderE0EfyNS1_21identity_decomposer_tEEEvPT2_PKT1_SA_iiT3__param_1];
	ld.param.u64 	%rd17, [_ZN3cub18CUB_300001_SM_10006detail10radix_sort30DeviceRadixSortHistogramKernelINS1_5radix10policy_hubIfiyE10Policy1000ELNS0_9SortOrderE0EfyNS1_21identity_decomposer_tEEEvPT2_PKT1_SA_iiT3__param_2];
	ld.param.u32 	%r174, [_ZN3cub18CUB_300001_SM_10006detail10radix_sort30DeviceRadixSortHistogramKernelINS1_5radix10policy_hubIfiyE10Policy1000ELNS0_9SortOrderE0EfyNS1_21identity_decomposer_tEEEvPT2_PKT1_SA_iiT3__param_3];
	ld.param.u32 	%r175, [_ZN3cub18CUB_300001_SM_10006detail10radix_sort30DeviceRadixSortHistogramKernelINS1_5radix10policy_hubIfiyE10Policy1000ELNS0_9SortOrderE0EfyNS1_21identity_decomposer_tEEEvPT2_PKT1_SA_iiT3__param_4];
	cvta.to.global.u64 	%rd1, %rd19;
	cvta.to.global.u64 	%rd2, %rd18;
	setp.eq.s64 	%p2, %rd17, 0;
	@%p2 bra 	$L__BB6_153;
	sub.s32 	%r176, %r175, %r174;
	add.s32 	%r177, %r176, 7;
	shr.s32 	%r178, %r177, 31;
	shr.u32 	%r179, %r178, 29;
	add.s32 	%r180, %r177, %r179;
	shr.s32 	%r181, %r180, 3;
	mov.u32 	%r182, %tid.x;
	setp.gt.u32 	%p3, %r182, 255;
	setp.lt.s32 	%p4, %r177, 8;
	mov.u32 	%r183, %ctaid.x;
	shl.b32 	%r184, %r183, 11;
	cvt.u64.u32 	%rd3, %r184;
	mov.u32 	%r185, %nctaid.x;
	shl.b32 	%r186, %r185, 11;
	cvt.u64.u32 	%rd4, %r186;
	add.s32 	%r1, %r181, -1;
	and.b32  	%r2, %r181, 15;
	and.b32  	%r3, %r181, 7;
	add.s32 	%r4, %r3, -1;
	and.b32  	%r5, %r181, 3;
	or.pred  	%p1, %p3, %p4;
	shl.b32 	%r187, %r182, 2;
	mov.u32 	%r188, _ZZN3cub18CUB_300001_SM_10006detail10radix_sort30DeviceRadixSortHistogramKernelINS1_5radix10policy_hubIfiyE10Policy1000ELNS0_9SortOrderE0EfyNS1_21identity_decomposer_tEEEvPT2_PKT1_SA_iiT3_E12temp_storage;
	add.s32 	%r6, %r188, %r187;
	and.b32  	%r7, %r181, 268435440;
	cvt.u64.u32 	%rd5, %r182;
	add.s32 	%r8, %r182, 128;
	add.s32 	%r9, %r182, 256;
	add.s32 	%r10, %r182, 384;
	add.s32 	%r11, %r182, 512;
	add.s32 	%r12, %r182, 640;
	add.s32 	%r13, %r182, 768;
	or.b32  	%r14, %r182, 1024;
	add.s32 	%r15, %r182, 1920;
	and.b32  	%r16, %r181, 268435448;
	and.b32  	%r17, %r181, 1;
	neg.s32 	%r18, %r7;
	add.s32 	%r19, %r6, 8192;
	add.s64 	%rd21, %rd17, -1;
	shr.u64 	%rd22, %rd21, 30;
	add.s64 	%rd23, %rd22, 1;
	min.u64 	%rd6, %rd23, %rd17;
	mov.b64 	%rd135, 0;
$L__BB6_2:
	@%p1 bra 	$L__BB6_30;
	setp.lt.u32 	%p5, %r1, 15;
	mov.b32 	%r471, 0;
	@%p5 bra 	$L__BB6_6;
	mov.u32 	%r468, %r19;
	mov.u32 	%r469, %r18;
$L__BB6_5:
	.pragma "nounroll";
	mov.b32 	%r190, 0;
	st.shared.u32 	[%r468+-8192], %r190;
	st.shared.u32 	[%r468+-7168], %r190;
	st.shared.u32 	[%r468+-6144], %r190;
	st.shared.u32 	[%r468+-5120], %r190;
	st.shared.u32 	[%r468+-4096], %r190;
	st.shared.u32 	[%r468+-3072], %r190;
	st.shared.u32 	[%r468+-2048], %r190;
	st.shared.u32 	[%r468+-1024], %r190;
	st.shared.u32 	[%r468], %r190;
	st.shared.u32 	[%r468+1024], %r190;
	st.shared.u32 	[%r468+2048], %r190;
	st.shared.u32 	[%r468+3072], %r190;
	st.shared.u32 	[%r468+4096], %r190;
	st.shared.u32 	[%r468+5120], %r190;
	st.shared.u32 	[%r468+6144], %r190;
	st.shared.u32 	[%r468+7168], %r190;
	add.s32 	%r469, %r469, 16;
	add.s32 	%r468, %r468, 16384;
	setp.ne.s32 	%p6, %r469, 0;
	mov.u32 	%r471, %r7;
	@%p6 bra 	$L__BB6_5;
$L__BB6_6:
	add.s32 	%r25, %r2, -1;
	setp.eq.s32 	%p7, %r2, 0;
	@%p7 bra 	$L__BB6_16;
	setp.lt.u32 	%p8, %r25, 7;
	@%p8 bra 	$L__BB6_9;
	shl.b32 	%r191, %r471, 10;
	add.s32 	%r192, %r6, %r191;
	mov.b32 	%r193, 0;
	st.shared.u32 	[%r192], %r193;
	st.shared.u32 	[%r192+1024], %r193;
	st.shared.u32 	[%r192+2048], %r193;
	st.shared.u32 	[%r192+3072], %r193;
	st.shared.u32 	[%r192+4096], %r193;
	st.shared.u32 	[%r192+5120], %r193;
	st.shared.u32 	[%r192+6144], %r193;
	st.shared.u32 	[%r192+7168], %r193;
	add.s32 	%r471, %r471, 8;
$L__BB6_9:
	setp.eq.s32 	%p9, %r3, 0;
	@%p9 bra 	$L__BB6_16;
	setp.lt.u32 	%p10, %r4, 3;
	@%p10 bra 	$L__BB6_12;
	shl.b32 	%r194, %r471, 10;
	add.s32 	%r195, %r6, %r194;
	mov.b32 	%r196, 0;
	st.shared.u32 	[%r195], %r196;
	st.shared.u32 	[%r195+1024], %r196;
	st.shared.u32 	[%r195+2048], %r196;
	st.shared.u32 	[%r195+3072], %r196;
	add.s32 	%r471, %r471, 4;
$L__BB6_12:
	setp.eq.s32 	%p11, %r5, 0;
	@%p11 bra 	$L__BB6_16;
	setp.eq.s32 	%p12, %r5, 1;
	shl.b32 	%r197, %r471, 10;
	add.s32 	%r30, %r6, %r197;
	mov.b32 	%r198, 0;
	st.shared.u32 	[%r30], %r198;
	@%p12 bra 	$L__BB6_16;
	setp.eq.s32 	%p13, %r5, 2;
	mov.b32 	%r199, 0;
	st.shared.u32 	[%r30+1024], %r199;
	@%p13 bra 	$L__BB6_16;
	mov.b32 	%r200, 0;
	st.shared.u32 	[%r30+2048], %r200;
$L__BB6_16:
	cvt.u32.u64 	%r201, %rd5;
	setp.gt.u32 	%p14, %r201, 127;
	@%p14 bra 	$L__BB6_30;
	setp.lt.u32 	%p15, %r1, 15;
	mov.b32 	%r475, 0;
	@%p15 bra 	$L__BB6_20;
	mov.b32 	%r473, 0;
$L__BB6_19:
	.pragma "nounroll";
	shl.b32 	%r204, %r473, 10;
	add.s32 	%r205, %r6, %r204;
	mov.b32 	%r206, 0;
	st.shared.u32 	[%r205+512], %r206;
	st.shared.u32 	[%r205+1536], %r206;
	st.shared.u32 	[%r205+2560], %r206;
	st.shared.u32 	[%r205+3584], %r206;
	st.shared.u32 	[%r205+4608], %r206;
	st.shared.u32 	[%r205+5632], %r206;
	st.shared.u32 	[%r205+6656], %r206;
	st.shared.u32 	[%r205+7680], %r206;
	st.shared.u32 	[%r205+8704], %r206;
	st.shared.u32 	[%r205+9728], %r206;
	st.shared.u32 	[%r205+10752], %r206;
	st.shared.u32 	[%r205+11776], %r206;
	st.shared.u32 	[%r205+12800], %r206;
	st.shared.u32 	[%r205+13824], %r206;
	st.shared.u32 	[%r205+14848], %r206;
	st.shared.u32 	[%r205+15872], %r206;
	add.s32 	%r473, %r473, 16;
	setp.ne.s32 	%p16, %r473, %r7;
	mov.u32 	%r475, %r7;
	@%p16 bra 	$L__BB6_19;
$L__BB6_20:
	setp.eq.s32 	%p17, %r2, 0;
	@%p17 bra 	$L__BB6_30;
	setp.lt.u32 	%p18, %r25, 7;
	@%p18 bra 	$L__BB6_23;
	shl.b32 	%r207, %r475, 10;
	add.s32 	%r208, %r6, %r207;
	mov.b32 	%r209, 0;
	st.shared.u32 	[%r208+512], %r209;
	st.shared.u32 	[%r208+1536], %r209;
	st.shared.u32 	[%r208+2560], %r209;
	st.shared.u32 	[%r208+3584], %r209;
	st.shared.u32 	[%r208+4608], %r209;
	st.shared.u32 	[%r208+5632], %r209;
	st.shared.u32 	[%r208+6656], %r209;
	st.shared.u32 	[%r208+7680], %r209;
	add.s32 	%r475, %r475, 8;
$L__BB6_23:
	setp.eq.s32 	%p19, %r3, 0;
	@%p19 bra 	$L__BB6_30;
	setp.lt.u32 	%p20, %r4, 3;
	@%p20 bra 	$L__BB6_26;
	shl.b32 	%r210, %r475, 10;
	add.s32 	%r211, %r6, %r210;
	mov.b32 	%r212, 0;
	st.shared.u32 	[%r211+512], %r212;
	st.shared.u32 	[%r211+1536], %r212;
	st.shared.u32 	[%r211+2560], %r212;
	st.shared.u32 	[%r211+3584], %r212;
	add.s32 	%r475, %r475, 4;
$L__BB6_26:
	setp.eq.s32 	%p21, %r5, 0;
	@%p21 bra 	$L__BB6_30;
	setp.eq.s32 	%p22, %r5, 1;
	shl.b32 	%r213, %r475, 10;
	add.s32 	%r38, %r6, %r213;
	mov.b32 	%r214, 0;
	st.shared.u32 	[%r38+512], %r214;
	@%p22 bra 	$L__BB6_30;
	setp.eq.s32 	%p23, %r5, 2;
	mov.b32 	%r215, 0;
	st.shared.u32 	[%r38+1536], %r215;
	@%p23 bra 	$L__BB6_30;
	mov.b32 	%r216, 0;
	st.shared.u32 	[%r38+2560], %r216;
$L__BB6_30:
	bar.sync 	0;
	bar.sync 	0;
	shl.b64 	%rd8, %rd135, 30;
	sub.s64 	%rd24, %rd17, %rd8;
	min.u64 	%rd9, %rd24, 1073741824;
	setp.le.u64 	%p24, %rd9, %rd3;
	@%p24 bra 	$L__BB6_70;
	mov.u64 	%rd136, %rd3;
$L__BB6_32:
	add.s64 	%rd11, %rd136, %rd8;
	sub.s64 	%rd12, %rd17, %rd11;
	setp.lt.u64 	%p25, %rd12, 2048;
	@%p25 bra 	$L__BB6_34;
	add.s64 	%rd27, %rd11, %rd5;
	shl.b64 	%rd28, %rd27, 2;
	add.s64 	%rd29, %rd1, %rd28;
	ld.global.u32 	%r507, [%rd29];
	ld.global.u32 	%r506, [%rd29+512];
	ld.global.u32 	%r505, [%rd29+1024];
	ld.global.u32 	%r504, [%rd29+1536];
	ld.global.u32 	%r503, [%rd29+2048];
	ld.global.u32 	%r502, [%rd29+2560];
	ld.global.u32 	%r501, [%rd29+3072];
	ld.global.u32 	%r500, [%rd29+3584];
	ld.global.u32 	%r499, [%rd29+4096];
	ld.global.u32 	%r498, [%rd29+4608];
	ld.global.u32 	%r497, [%rd29+5120];
	ld.global.u32 	%r496, [%rd29+5632];
	ld.global.u32 	%r495, [%rd29+6144];
	ld.global.u32 	%r494, [%rd29+6656];
	ld.global.u32 	%r493, [%rd29+7168];
	ld.global.u32 	%r492, [%rd29+7680];
	bra.uni 	$L__BB6_66;
$L__BB6_34:
	cvt.u32.u64 	%r218, %rd5;
	cvt.u32.u64 	%r55, %rd12;
	setp.ge.s32 	%p26, %r218, %r55;
	add.s64 	%rd25, %rd11, %rd5;
	shl.b64 	%rd26, %rd25, 2;
	add.s64 	%rd13, %rd1, %rd26;
	mov.b32 	%r507, 2147483647;
	@%p26 bra 	$L__BB6_36;
	ld.global.u32 	%r507, [%rd13];
$L__BB6_36:
	setp.ge.s32 	%p27, %r8, %r55;
	mov.b32 	%r506, 2147483647;
	@%p27 bra 	$L__BB6_38;
	ld.global.u32 	%r506, [%rd13+512];
$L__BB6_38:
	setp.ge.s32 	%p28, %r9, %r55;
	mov.b32 	%r505, 2147483647;
	@%p28 bra 	$L__BB6_40;
	ld.global.u32 	%r505, [%rd13+1024];
$L__BB6_40:
	setp.ge.s32 	%p29, %r10, %r55;
	mov.b32 	%r504, 2147483647;
	@%p29 bra 	$L__BB6_42;
	ld.global.u32 	%r504, [%rd13+1536];
$L__BB6_42:
	setp.ge.s32 	%p30, %r11, %r55;
	mov.b32 	%r503, 2147483647;
	@%p30 bra 	$L__BB6_44;
	ld.global.u32 	%r503, [%rd13+2048];
$L__BB6_44:
	setp.ge.s32 	%p31, %r12, %r55;
	mov.b32 	%r502, 2147483647;
	@%p31 bra 	$L__BB6_46;
	ld.global.u32 	%r502, [%rd13+2560];
$L__BB6_46:
	setp.ge.s32 	%p32, %r13, %r55;
	mov.b32 	%r501, 2147483647;
	@%p32 bra 	$L__BB6_48;
	ld.global.u32 	%r501, [%rd13+3072];
$L__BB6_48:
	mov.u32 	%r226, %tid.x;
	add.s32 	%r227, %r226, 896;
	setp.ge.s32 	%p33, %r227, %r55;
	mov.b32 	%r500, 2147483647;
	@%p33 bra 	$L__BB6_50;
	ld.global.u32 	%r500, [%rd13+3584];
$L__BB6_50:
	setp.ge.s32 	%p34, %r14, %r55;
	mov.b32 	%r499, 2147483647;
	@%p34 bra 	$L__BB6_52;
	ld.global.u32 	%r499, [%rd13+4096];
$L__BB6_52:
	add.s32 	%r231, %r226, 1152;
	setp.ge.s32 	%p35, %r231, %r55;
	mov.b32 	%r498, 2147483647;
	@%p35 bra 	$L__BB6_54;
	ld.global.u32 	%r498, [%rd13+4608];
$L__BB6_54:
	add.s32 	%r234, %r226, 1280;
	setp.ge.s32 	%p36, %r234, %r55;
	mov.b32 	%r497, 2147483647;
	@%p36 bra 	$L__BB6_56;
	ld.global.u32 	%r497, [%rd13+5120];
$L__BB6_56:
	add.s32 	%r237, %r226, 1408;
	setp.ge.s32 	%p37, %r237, %r55;
	mov.b32 	%r496, 2147483647;
	@%p37 bra 	$L__BB6_58;
	ld.global.u32 	%r496, [%rd13+5632];
$L__BB6_58:
	add.s32 	%r240, %r226, 1536;
	setp.ge.s32 	%p38, %r240, %r55;
	mov.b32 	%r495, 2147483647;
	@%p38 bra 	$L__BB6_60;
	ld.global.u32 	%r495, [%rd13+6144];
$L__BB6_60:
	add.s32 	%r243, %r226, 1664;
	setp.ge.s32 	%p39, %r243, %r55;
	mov.b32 	%r494, 2147483647;
	@%p39 bra 	$L__BB6_62;
	ld.global.u32 	%r494, [%rd13+6656];
$L__BB6_62:
	add.s32 	%r246, %r226, 1792;
	setp.ge.s32 	%p40, %r246, %r55;
	mov.b32 	%r493, 2147483647;
	@%p40 bra 	$L__BB6_64;
	ld.global.u32 	%r493, [%rd13+7168];
$L__BB6_64:
	setp.ge.s32 	%p41, %r15, %r55;
	mov.b32 	%r492, 2147483647;
	@%p41 bra 	$L__BB6_66;
	ld.global.u32 	%r492, [%rd13+7680];
$L__BB6_66:
	setp.le.s32 	%p42, %r175, %r174;
	@%p42 bra 	$L__BB6_69;
	setp.gt.s32 	%p43, %r507, -1;
	selp.b32 	%r249, -2147483648, -1, %p43;
	xor.b32  	%r250, %r249, %r507;
	setp.gt.s32 	%p44, %r506, -1;
	selp.b32 	%r251, -2147483648, -1, %p44;
	xor.b32  	%r252, %r251, %r506;
	setp.gt.s32 	%p45, %r505, -1;
	selp.b32 	%r253, -2147483648, -1, %p45;
	xor.b32  	%r254, %r253, %r505;
	setp.gt.s32 	%p46, %r504, -1;
	selp.b32 	%r255, -2147483648, -1, %p46;
	xor.b32  	%r256, %r255, %r504;
	setp.gt.s32 	%p47, %r503, -1;
	selp.b32 	%r257, -2147483648, -1, %p47;
	xor.b32  	%r258, %r257, %r503;
	setp.gt.s32 	%p48, %r502, -1;
	selp.b32 	%r259, -2147483648, -1, %p48;
	xor.b32  	%r260, %r259, %r502;
	setp.gt.s32 	%p49, %r501, -1;
	selp.b32 	%r261, -2147483648, -1, %p49;
	xor.b32  	%r262, %r261, %r501;
	setp.gt.s32 	%p50, %r500, -1;
	selp.b32 	%r263, -2147483648, -1, %p50;
	xor.b32  	%r264, %r263, %r500;
	setp.gt.s32 	%p51, %r499, -1;
	selp.b32 	%r265, -2147483648, -1, %p51;
	xor.b32  	%r266, %r265, %r499;
	setp.gt.s32 	%p52, %r498, -1;
	selp.b32 	%r267, -2147483648, -1, %p52;
	xor.b32  	%r268, %r267, %r498;
	setp.gt.s32 	%p53, %r497, -1;
	selp.b32 	%r269, -2147483648, -1, %p53;
	xor.b32  	%r270, %r269, %r497;
	setp.gt.s32 	%p54, %r496, -1;
	selp.b32 	%r271, -2147483648, -1, %p54;
	xor.b32  	%r272, %r271, %r496;
	setp.gt.s32 	%p55, %r495, -1;
	selp.b32 	%r273, -2147483648, -1, %p55;
	xor.b32  	%r274, %r273, %r495;
	setp.gt.s32 	%p56, %r494, -1;
	selp.b32 	%r275, -2147483648, -1, %p56;
	xor.b32  	%r276, %r275, %r494;
	setp.gt.s32 	%p57, %r493, -1;
	selp.b32 	%r277, -2147483648, -1, %p57;
	xor.b32  	%r278, %r277, %r493;
	setp.gt.s32 	%p58, %r492, -1;
	selp.b32 	%r279, -2147483648, -1, %p58;
	xor.b32  	%r280, %r279, %r492;
	setp.eq.s32 	%p59, %r250, 2147483647;
	selp.b32 	%r103, -2147483648, %r250, %p59;
	setp.eq.s32 	%p60, %r252, 2147483647;
	selp.b32 	%r104, -2147483648, %r252, %p60;
	setp.eq.s32 	%p61, %r254, 2147483647;
	selp.b32 	%r105, -2147483648, %r254, %p61;
	setp.eq.s32 	%p62, %r256, 2147483647;
	selp.b32 	%r106, -2147483648, %r256, %p62;
	setp.eq.s32 	%p63, %r258, 2147483647;
	selp.b32 	%r107, -2147483648, %r258, %p63;
	setp.eq.s32 	%p64, %r260, 2147483647;
	selp.b32 	%r108, -2147483648, %r260, %p64;
	setp.eq.s32 	%p65, %r262, 2147483647;
	selp.b32 	%r109, -2147483648, %r262, %p65;
	setp.eq.s32 	%p66, %r264, 2147483647;
	selp.b32 	%r110, -2147483648, %r264, %p66;
	setp.eq.s32 	%p67, %r266, 2147483647;
	selp.b32 	%r111, -2147483648, %r266, %p67;
	setp.eq.s32 	%p68, %r268, 2147483647;
	selp.b32 	%r112, -2147483648, %r268, %p68;
	setp.eq.s32 	%p69, %r270, 2147483647;
	selp.b32 	%r113, -2147483648, %r270, %p69;
	setp.eq.s32 	%p70, %r272, 2147483647;
	selp.b32 	%r114, -2147483648, %r272, %p70;
	setp.eq.s32 	%p71, %r274, 2147483647;
	selp.b32 	%r115, -2147483648, %r274, %p71;
	setp.eq.s32 	%p72, %r276, 2147483647;
	selp.b32 	%r116, -2147483648, %r276, %p72;
	setp.eq.s32 	%p73, %r278, 2147483647;
	selp.b32 	%r117, -2147483648, %r278, %p73;
	setp.eq.s32 	%p74, %r280, 2147483647;
	selp.b32 	%r118, -2147483648, %r280, %p74;
	mov.b32 	%r508, 0;
	mov.u32 	%r509, %r174;
$L__BB6_68:
	sub.s32 	%r281, %r175, %r509;
	shl.b32 	%r282, %r508, 10;
	mov.u32 	%r283, _ZZN3cub18CUB_300001_SM_10006detail10radix_sort30DeviceRadixSortHistogramKernelINS1_5radix10policy_hubIfiyE10Policy1000ELNS0_9SortOrderE0EfyNS1_21identity_decomposer_tEEEvPT2_PKT1_SA_iiT3_E12temp_storage;
	add.s32 	%r284, %r283, %r282;
	min.s32 	%r285, %r281, 8;
	mov.b32 	%r286, -1;
	shl.b32 	%r287, %r286, %r285;
	not.b32 	%r288, %r287;
	shr.u32 	%r289, %r103, %r509;
	and.b32  	%r290, %r289, %r288;
	shl.b32 	%r291, %r290, 2;
	add.s32 	%r292, %r284, %r291;
	atom.shared.add.u32 	%r293, [%r292], 1;
	shr.u32 	%r294, %r104, %r509;
	and.b32  	%r295, %r294, %r288;
	shl.b32 	%r296, %r295, 2;
	add.s32 	%r297, %r284, %r296;
	atom.shared.add.u32 	%r298, [%r297], 1;
	shr.u32 	%r299, %r105, %r509;
	and.b32  	%r300, %r299, %r288;
	shl.b32 	%r301, %r300, 2;
	add.s32 	%r302, %r284, %r301;
	atom.shared.add.u32 	%r303, [%r302], 1;
	shr.u32 	%r304, %r106, %r509;
	and.b32  	%r305, %r304, %r288;
	shl.b32 	%r306, %r305, 2;
	add.s32 	%r307, %r284, %r306;
	atom.shared.add.u32 	%r308, [%r307], 1;
	shr.u32 	%r309, %r107, %r509;
	and.b32  	%r310, %r309, %r288;
	shl.b32 	%r311, %r310, 2;
	add.s32 	%r312, %r284, %r311;
	atom.shared.add.u32 	%r313, [%r312], 1;
	shr.u32 	%r314, %r108, %r509;
	and.b32  	%r315, %r314, %r288;
	shl.b32 	%r316, %r315, 2;
	add.s32 	%r317, %r284, %r316;
	atom.shared.add.u32 	%r318, [%r317], 1;
	shr.u32 	%r319, %r109, %r509;
	and.b32  	%r320, %r319, %r288;
	shl.b32 	%r321, %r320, 2;
	add.s32 	%r322, %r284, %r321;
	atom.shared.add.u32 	%r323, [%r322], 1;
	shr.u32 	%r324, %r110, %r509;
	and.b32  	%r325, %r324, %r288;
	shl.b32 	%r326, %r325, 2;
	add.s32 	%r327, %r284, %r326;
	atom.shared.add.u32 	%r328, [%r327], 1;
	shr.u32 	%r329, %r111, %r509;
	and.b32  	%r330, %r329, %r288;
	shl.b32 	%r331, %r330, 2;
	add.s32 	%r332, %r284, %r331;
	atom.shared.add.u32 	%r333, [%r332], 1;
	shr.u32 	%r334, %r112, %r509;
	and.b32  	%r335, %r334, %r288;
	shl.b32 	%r336, %r335, 2;
	add.s32 	%r337, %r284, %r336;
	atom.shared.add.u32 	%r338, [%r337], 1;
	shr.u32 	%r339, %r113, %r509;
	and.b32  	%r340, %r339, %r288;
	shl.b32 	%r341, %r340, 2;
	add.s32 	%r342, %r284, %r341;
	atom.shared.add.u32 	%r343, [%r342], 1;
	shr.u32 	%r344, %r114, %r509;
	and.b32  	%r345, %r344, %r288;
	shl.b32 	%r346, %r345, 2;
	add.s32 	%r347, %r284, %r346;
	atom.shared.add.u32 	%r348, [%r347], 1;
	shr.u32 	%r349, %r115, %r509;
	and.b32  	%r350, %r349, %r288;
	shl.b32 	%r351, %r350, 2;
	add.s32 	%r352, %r284, %r351;
	atom.shared.add.u32 	%r353, [%r352], 1;
	shr.u32 	%r354, %r116, %r509;
	and.b32  	%r355, %r354, %r288;
	shl.b32 	%r356, %r355, 2;
	add.s32 	%r357, %r284, %r356;
	atom.shared.add.u32 	%r358, [%r357], 1;
	shr.u32 	%r359, %r117, %r509;
	and.b32  	%r360, %r359, %r288;
	shl.b32 	%r361, %r360, 2;
	add.s32 	%r362, %r284, %r361;
	atom.shared.add.u32 	%r363, [%r362], 1;
	shr.u32 	%r364, %r118, %r509;
	and.b32  	%r365, %r364, %r288;
	shl.b32 	%r366, %r365, 2;
	add.s32 	%r367, %r284, %r366;
	atom.shared.add.u32 	%r368, [%r367], 1;
	add.s32 	%r509, %r509, 8;
	add.s32 	%r508, %r508, 1;
	setp.lt.s32 	%p75, %r509, %r175;
	@%p75 bra 	$L__BB6_68;
$L__BB6_69:
	add.s64 	%rd136, %rd136, %rd4;
	setp.lt.u64 	%p76, %rd136, %rd9;
	@%p76 bra 	$L__BB6_32;
$L__BB6_70:
	bar.sync 	0;
	@%p1 bra 	$L__BB6_152;
	setp.lt.u32 	%p77, %r1, 7;
	mov.b32 	%r512, 0;
	@%p77 bra 	$L__BB6_90;
	mov.b32 	%r510, 0;
$L__BB6_73:
	.pragma "nounroll";
	shl.b32 	%r371, %r510, 10;
	add.s32 	%r124, %r6, %r371;
	ld.shared.u32 	%r125, [%r124];
	setp.eq.s32 	%p78, %r125, 0;
	@%p78 bra 	$L__BB6_75;
	cvt.u32.u64 	%r372, %rd5;
	shl.b32 	%r373, %r510, 8;
	add.s32 	%r374, %r373, %r372;
	mul.wide.u32 	%rd30, %r374, 8;
	add.s64 	%rd31, %rd2, %rd30;
	cvt.u64.u32 	%rd32, %r125;
	atom.global.add.u64 	%rd33, [%rd31], %rd32;
$L__BB6_75:
	ld.shared.u32 	%r126, [%r124+1024];
	setp.eq.s32 	%p79, %r126, 0;
	@%p79 bra 	$L__BB6_77;
	cvt.u32.u64 	%r375, %rd5;
	shl.b32 	%r376, %r510, 8;
	add.s32 	%r377, %r376, %r375;
	add.s32 	%r378, %r377, 256;
	mul.wide.u32 	%rd34, %r378, 8;
	add.s64 	%rd35, %rd2, %rd34;
	cvt.u64.u32 	%rd36, %r126;
	atom.global.add.u64 	%rd37, [%rd35], %rd36;
$L__BB6_77:
	ld.shared.u32 	%r127, [%r124+2048];
	setp.eq.s32 	%p80, %r127, 0;
	@%p80 bra 	$L__BB6_79;
	cvt.u32.u64 	%r379, %rd5;
	shl.b32 	%r380, %r510, 8;
	add.s32 	%r381, %r380, %r379;
	add.s32 	%r382, %r381, 512;
	mul.wide.u32 	%rd38, %r382, 8;
	add.s64 	%rd39, %rd2, %rd38;
	cvt.u64.u32 	%rd40, %r127;
	atom.global.add.u64 	%rd41, [%rd39], %rd40;
$L__BB6_79:
	ld.shared.u32 	%r128, [%r124+3072];
	setp.eq.s32 	%p81, %r128, 0;
	@%p81 bra 	$L__BB6_81;
	cvt.u32.u64 	%r383, %rd5;
	shl.b32 	%r384, %r510, 8;
	add.s32 	%r385, %r384, %r383;
	add.s32 	%r386, %r385, 768;
	mul.wide.u32 	%rd42, %r386, 8;
	add.s64 	%rd43, %rd2, %rd42;
	cvt.u64.u32 	%rd44, %r128;
	atom.global.add.u64 	%rd45, [%rd43], %rd44;
$L__BB6_81:
	ld.shared.u32 	%r129, [%r124+4096];
	setp.eq.s32 	%p82, %r129, 0;
	@%p82 bra 	$L__BB6_83;
	cvt.u32.u64 	%r387, %rd5;
	shl.b32 	%r388, %r510, 8;
	add.s32 	%r389, %r388, %r387;
	add.s32 	%r390, %r389, 1024;
	mul.wide.u32 	%rd46, %r390, 8;
	add.s64 	%rd47, %rd2, %rd46;
	cvt.u64.u32 	%rd48, %r129;
	atom.global.add.u64 	%rd49, [%rd47], %rd48;
$L__BB6_83:
	ld.shared.u32 	%r130, [%r124+5120];
	setp.eq.s32 	%p83, %r130, 0;
	@%p83 bra 	$L__BB6_85;
	cvt.u32.u64 	%r391, %rd5;
	shl.b32 	%r392, %r510, 8;
	add.s32 	%r393, %r392, %r391;
	add.s32 	%r394, %r393, 1280;
	mul.wide.u32 	%rd50, %r394, 8;
	add.s64 	%rd51, %rd2, %rd50;
	cvt.u64.u32 	%rd52, %r130;
	atom.global.add.u64 	%rd53, [%rd51], %rd52;
$L__BB6_85:
	ld.shared.u32 	%r131, [%r124+6144];
	setp.eq.s32 	%p84, %r131, 0;
	@%p84 bra 	$L__BB6_87;
	cvt.u32.u64 	%r395, %rd5;
	shl.b32 	%r396, %r510, 8;
	add.s32 	%r397, %r396, %r395;
	add.s32 	%r398, %r397, 1536;
	mul.wide.u32 	%rd54, %r398, 8;
	add.s64 	%rd55, %rd2, %rd54;
	cvt.u64.u32 	%rd56, %r131;
	atom.global.add.u64 	%rd57, [%rd55], %rd56;
$L__BB6_87:
	ld.shared.u32 	%r132, [%r124+7168];
	setp.eq.s32 	%p85, %r132, 0;
	@%p85 bra 	$L__BB6_89;
	cvt.u32.u64 	%r399, %rd5;
	shl.b32 	%r400, %r510, 8;
	add.s32 	%r401, %r400, %r399;
	add.s32 	%r402, %r401, 1792;
	mul.wide.u32 	%rd58, %r402, 8;
	add.s64 	%rd59, %rd2, %rd58;
	cvt.u64.u32 	%rd60, %r132;
	atom.global.add.u64 	%rd61, [%rd59], %rd60;
$L__BB6_89:
	add.s32 	%r510, %r510, 8;
	setp.ne.s32 	%p86, %r510, %r16;
	mov.u32 	%r512, %r16;
	@%p86 bra 	$L__BB6_73;
$L__BB6_90:
	add.s32 	%r135, %r5, -1;
	setp.eq.s32 	%p87, %r3, 0;
	@%p87 bra 	$L__BB6_111;
	setp.lt.u32 	%p88, %r4, 3;
	@%p88 bra 	$L__BB6_101;
	shl.b32 	%r403, %r512, 10;
	add.s32 	%r136, %r6, %r403;
	ld.shared.u32 	%r137, [%r136];
	setp.eq.s32 	%p89, %r137, 0;
	@%p89 bra 	$L__BB6_94;
	cvt.u32.u64 	%r404, %rd5;
	shl.b32 	%r405, %r512, 8;
	add.s32 	%r406, %r405, %r404;
	mul.wide.u32 	%rd62, %r406, 8;
	add.s64 	%rd63, %rd2, %rd62;
	cvt.u64.u32 	%rd64, %r137;
	atom.global.add.u64 	%rd65, [%rd63], %rd64;
$L__BB6_94:
	ld.shared.u32 	%r138, [%r136+1024];
	setp.eq.s32 	%p90, %r138, 0;
	@%p90 bra 	$L__BB6_96;
	cvt.u32.u64 	%r407, %rd5;
	shl.b32 	%r408, %r512, 8;
	add.s32 	%r409, %r408, %r407;
	add.s32 	%r410, %r409, 256;
	mul.wide.u32 	%rd66, %r410, 8;
	add.s64 	%rd67, %rd2, %rd66;
	cvt.u64.u32 	%rd68, %r138;
	atom.global.add.u64 	%rd69, [%rd67], %rd68;
$L__BB6_96:
	ld.shared.u32 	%r139, [%r136+2048];
	setp.eq.s32 	%p91, %r139, 0;
	@%p91 bra 	$L__BB6_98;
	cvt.u32.u64 	%r411, %rd5;
	shl.b32 	%r412, %r512, 8;
	add.s32 	%r413, %r412, %r411;
	add.s32 	%r414, %r413, 512;
	mul.wide.u32 	%rd70, %r414, 8;
	add.s64 	%rd71, %rd2, %rd70;
	cvt.u64.u32 	%rd72, %r139;
	atom.global.add.u64 	%rd73, [%rd71], %rd72;
$L__BB6_98:
	ld.shared.u32 	%r140, [%r136+3072];
	setp.eq.s32 	%p92, %r140, 0;
	@%p92 bra 	$L__BB6_100;
	cvt.u32.u64 	%r415, %rd5;
	shl.b32 	%r416, %r512, 8;
	add.s32 	%r417, %r416, %r415;
	add.s32 	%r418, %r417, 768;
	mul.wide.u32 	%rd74, %r418, 8;
	add.s64 	%rd75, %rd2, %rd74;
	cvt.u64.u32 	%rd76, %r140;
	atom.global.add.u64 	%rd77, [%rd75], %rd76;
$L__BB6_100:
	add.s32 	%r512, %r512, 4;
$L__BB6_101:
	setp.eq.s32 	%p93, %r5, 0;
	@%p93 bra 	$L__BB6_111;
	setp.eq.s32 	%p94, %r135, 0;
	@%p94 bra 	$L__BB6_108;
	shl.b32 	%r419, %r512, 10;
	add.s32 	%r143, %r6, %r419;
	ld.shared.u32 	%r144, [%r143];
	setp.eq.s32 	%p95, %r144, 0;
	@%p95 bra 	$L__BB6_105;
	cvt.u32.u64 	%r420, %rd5;
	shl.b32 	%r421, %r512, 8;
	add.s32 	%r422, %r421, %r420;
	mul.wide.u32 	%rd78, %r422, 8;
	add.s64 	%rd79, %rd2, %rd78;
	cvt.u64.u32 	%rd80, %r144;
	atom.global.add.u64 	%rd81, [%rd79], %rd80;
$L__BB6_105:
	ld.shared.u32 	%r145, [%r143+1024];
	setp.eq.s32 	%p96, %r145, 0;
	@%p96 bra 	$L__BB6_107;
	cvt.u32.u64 	%r423, %rd5;
	shl.b32 	%r424, %r512, 8;
	add.s32 	%r425, %r424, %r423;
	add.s32 	%r426, %r425, 256;
	mul.wide.u32 	%rd82, %r426, 8;
	add.s64 	%rd83, %rd2, %rd82;
	cvt.u64.u32 	%rd84, %r145;
	atom.global.add.u64 	%rd85, [%rd83], %rd84;
$L__BB6_107:
	add.s32 	%r512, %r512, 2;
$L__BB6_108:
	setp.eq.s32 	%p97, %r17, 0;
	@%p97 bra 	$L__BB6_111;
	shl.b32 	%r427, %r512, 10;
	add.s32 	%r428, %r6, %r427;
	ld.shared.u32 	%r148, [%r428];
	setp.eq.s32 	%p98, %r148, 0;
	@%p98 bra 	$L__BB6_111;
	cvt.u32.u64 	%r429, %rd5;
	shl.b32 	%r430, %r512, 8;
	add.s32 	%r431, %r430, %r429;
	mul.wide.u32 	%rd86, %r431, 8;
	add.s64 	%rd87, %rd2, %rd86;
	cvt.u64.u32 	%rd88, %r148;
	atom.global.add.u64 	%rd89, [%rd87], %rd88;
$L__BB6_111:
	cvt.u32.u64 	%r432, %rd5;
	setp.gt.u32 	%p99, %r432, 127;
	@%p99 bra 	$L__BB6_152;
	setp.lt.u32 	%p100, %r1, 7;
	mov.b32 	%r516, 0;
	@%p100 bra 	$L__BB6_131;
	mov.b32 	%r514, 0;
$L__BB6_114:
	.pragma "nounroll";
	shl.b32 	%r436, %r514, 10;
	add.s32 	%r150, %r6, %r436;
	ld.shared.u32 	%r151, [%r150+512];
	setp.eq.s32 	%p101, %r151, 0;
	shl.b32 	%r437, %r514, 8;
	add.s32 	%r438, %r437, %r432;
	mul.wide.u32 	%rd90, %r438, 8;
	add.s64 	%rd15, %rd2, %rd90;
	@%p101 bra 	$L__BB6_116;
	cvt.u64.u32 	%rd91, %r151;
	atom.global.add.u64 	%rd92, [%rd15+1024], %rd91;
$L__BB6_116:
	ld.shared.u32 	%r152, [%r150+1536];
	setp.eq.s32 	%p102, %r152, 0;
	@%p102 bra 	$L__BB6_118;
	cvt.u64.u32 	%rd93, %r152;
	atom.global.add.u64 	%rd94, [%rd15+3072], %rd93;
$L__BB6_118:
	ld.shared.u32 	%r153, [%r150+2560];
	setp.eq.s32 	%p103, %r153, 0;
	@%p103 bra 	$L__BB6_120;
	cvt.u64.u32 	%rd95, %r153;
	atom.global.add.u64 	%rd96, [%rd15+5120], %rd95;
$L__BB6_120:
	ld.shared.u32 	%r154, [%r150+3584];
	setp.eq.s32 	%p104, %r154, 0;
	@%p104 bra 	$L__BB6_122;
	cvt.u64.u32 	%rd97, %r154;
	atom.global.add.u64 	%rd98, [%rd15+7168], %rd97;
$L__BB6_122:
	ld.shared.u32 	%r155, [%r150+4608];
	setp.eq.s32 	%p105, %r155, 0;
	@%p105 bra 	$L__BB6_124;
	cvt.u64.u32 	%rd99, %r155;
	atom.global.add.u64 	%rd100, [%rd15+9216], %rd99;
$L__BB6_124:
	ld.shared.u32 	%r156, [%r150+5632];
	setp.eq.s32 	%p106, %r156, 0;
	@%p106 bra 	$L__BB6_126;
	cvt.u64.u32 	%rd101, %r156;
	atom.global.add.u64 	%rd102, [%rd15+11264], %rd101;
$L__BB6_126:
	ld.shared.u32 	%r157, [%r150+6656];
	setp.eq.s32 	%p107, %r157, 0;
	@%p107 bra 	$L__BB6_128;
	cvt.u64.u32 	%rd103, %r157;
	atom.global.add.u64 	%rd104, [%rd15+13312], %rd103;
$L__BB6_128:
	ld.shared.u32 	%r158, [%r150+7680];
	setp.eq.s32 	%p108, %r158, 0;
	@%p108 bra 	$L__BB6_130;
	cvt.u64.u32 	%rd105, %r158;
	atom.global.add.u64 	%rd106, [%rd15+15360], %rd105;
$L__BB6_130:
	add.s32 	%r514, %r514, 8;
	setp.ne.s32 	%p109, %r514, %r16;
	mov.u32 	%r516, %r16;
	@%p109 bra 	$L__BB6_114;
$L__BB6_131:
	setp.eq.s32 	%p110, %r3, 0;
	@%p110 bra 	$L__BB6_152;
	setp.lt.u32 	%p111, %r4, 3;
	@%p111 bra 	$L__BB6_142;
	shl.b32 	%r439, %r516, 10;
	add.s32 	%r161, %r6, %r439;
	ld.shared.u32 	%r162, [%r161+512];
	setp.eq.s32 	%p112, %r162, 0;
	@%p112 bra 	$L__BB6_135;
	shl.b32 	%r441, %r516, 8;
	add.s32 	%r442, %r441, %r432;
	mul.wide.u32 	%rd107, %r442, 8;
	add.s64 	%rd108, %rd2, %rd107;
	cvt.u64.u32 	%rd109, %r162;
	atom.global.add.u64 	%rd110, [%rd108+1024], %rd109;
$L__BB6_135:
	ld.shared.u32 	%r163, [%r161+1536];
	setp.eq.s32 	%p113, %r163, 0;
	@%p113 bra 	$L__BB6_137;
	shl.b32 	%r444, %r516, 8;
	add.s32 	%r445, %r444, %r432;
	add.s32 	%r446, %r445, 256;
	mul.wide.u32 	%rd111, %r446, 8;
	add.s64 	%rd112, %rd2, %rd111;
	cvt.u64.u32 	%rd113, %r163;
	atom.global.add.u64 	%rd114, [%rd112+1024], %rd113;
$L__BB6_137:
	ld.shared.u32 	%r164, [%r161+2560];
	setp.eq.s32 	%p114, %r164, 0;
	@%p114 bra 	$L__BB6_139;
	shl.b32 	%r448, %r516, 8;
	add.s32 	%r449, %r448, %r432;
	add.s32 	%r450, %r449, 512;
	mul.wide.u32 	%rd115, %r450, 8;
	add.s64 	%rd116, %rd2, %rd115;
	cvt.u64.u32 	%rd117, %r164;
	atom.global.add.u64 	%rd118, [%rd116+1024], %rd117;
$L__BB6_139:
	ld.shared.u32 	%r165, [%r161+3584];
	setp.eq.s32 	%p115, %r165, 0;
	@%p115 bra 	$L__BB6_141;
	shl.b32 	%r452, %r516, 8;
	add.s32 	%r453, %r452, %r432;
	add.s32 	%r454, %r453, 768;
	mul.wide.u32 	%rd119, %r454, 8;
	add.s64 	%rd120, %rd2, %rd119;
	cvt.u64.u32 	%rd121, %r165;
	atom.global.add.u64 	%rd122, [%rd120+1024], %rd121;
$L__BB6_141:
	add.s32 	%r516, %r516, 4;
$L__BB6_142:
	setp.eq.s32 	%p116, %r5, 0;
	@%p116 bra 	$L__BB6_152;
	setp.eq.s32 	%p117, %r135, 0;
	@%p117 bra 	$L__BB6_149;
	shl.b32 	%r455, %r516, 10;
	add.s32 	%r168, %r6, %r455;
	ld.shared.u32 	%r169, [%r168+512];
	setp.eq.s32 	%p118, %r169, 0;
	@%p118 bra 	$L__BB6_146;
	shl.b32 	%r457, %r516, 8;
	add.s32 	%r458, %r457, %r432;
	mul.wide.u32 	%rd123, %r458, 8;
	add.s64 	%rd124, %rd2, %rd123;
	cvt.u64.u32 	%rd125, %r169;
	atom.global.add.u64 	%rd126, [%rd124+1024], %rd125;
$L__BB6_146:
	ld.shared.u32 	%r170, [%r168+1536];
	setp.eq.s32 	%p119, %r170, 0;
	@%p119 bra 	$L__BB6_148;
	shl.b32 	%r460, %r516, 8;
	add.s32 	%r461, %r460, %r432;
	add.s32 	%r462, %r461, 256;
	mul.wide.u32 	%rd127, %r462, 8;
	add.s64 	%rd128, %rd2, %rd127;
	cvt.u64.u32 	%rd129, %r170;
	atom.global.add.u64 	%rd130, [%rd128+1024], %rd129;
$L__BB6_148:
	add.s32 	%r516, %r516, 2;
$L__BB6_149:
	setp.eq.s32 	%p120, %r17, 0;
	@%p120 bra 	$L__BB6_152;
	shl.b32 	%r463, %r516, 10;
	add.s32 	%r464, %r6, %r463;
	ld.shared.u32 	%r173, [%r464+512];
	setp.eq.s32 	%p121, %r173, 0;
	@%p121 bra 	$L__BB6_152;
	shl.b32 	%r466, %r516, 8;
	add.s32 	%r467, %r466, %r432;
	mul.wide.u32 	%rd131, %r467, 8;
	add.s64 	%rd132, %rd2, %rd131;
	cvt.u64.u32 	%rd133, %r173;
	atom.global.add.u64 	%rd134, [%rd132+1024], %rd133;
$L__BB6_152:
	bar.sync 	0;
	add.s64 	%rd135, %rd135, 1;
	setp.ne.s64 	%p122, %rd135, %rd6;
	@%p122 bra 	$L__BB6_2;
$L__BB6_153:
	ret;

}
	// .globl	_ZN3cub18CUB_300001_SM_10006detail10radix_sort33DeviceRadixSortExclusiveSumKernelINS1_5radix10policy_hubIfiyE10Policy1000EyEEvPT0_
.visible .entry _ZN3cub18CUB_300001_SM_10006detail10radix_sort33DeviceRadixSortExclusiveSumKernelINS1_5radix10policy_hubIfiyE10Policy1000EyEEvPT0_(
	.param .u64 .ptr .align 1 _ZN3cub18CUB_300001_SM_10006detail10radix_sort33DeviceRadixSortExclusiveSumKernelINS1_5radix10policy_hubIfiyE10Policy1000EyEEvPT0__param_0
)
{
	.reg .pred 	%p<4>;
	.reg .b32 	%r<28>;
	.reg .b64 	%rd<54>;
	// demoted variable
	.shared .align 16 .b8 _ZZN3cub18CUB_300001_SM_10006detail10radix_sort33DeviceRadixSortExclusiveSumKernelINS1_5radix10policy_hubIfiyE10Policy1000EyEEvPT0_E12temp_storage[2336];
	ld.param.u64 	%rd5, [_ZN3cub18CUB_300001_SM_10006detail10radix_sort33DeviceRadixSortExclusiveSumKernelINS1_5radix10policy_hubIfiyE10Policy1000EyEEvPT0__param_0];
	cvta.to.global.u64 	%rd6, %rd5;
	mov.u32 	%r3, %ctaid.x;
	shl.b32 	%r4, %r3, 8;
	mov.u32 	%r1, %tid.x;
	setp.gt.u32 	%p1, %r1, 255;
	add.s32 	%r5, %r4, %r1;
	mul.wide.s32 	%rd7, %r5, 8;
	add.s64 	%rd1, %rd6, %rd7;
	@%p1 bra 	$L__BB7_2;
	ld.global.u64 	%rd53, [%rd1];
$L__BB7_2:
	shr.u32 	%r6, %r1, 3;
	add.s32 	%r7, %r6, %r1;
	shl.b32 	%r8, %r7, 3;
	mov.u32 	%r9, _ZZN3cub18CUB_300001_SM_10006detail10radix_sort33DeviceRadixSortExclusiveSumKernelINS1_5radix10policy_hubIfiyE10Policy1000EyEEvPT0_E12temp_storage;
	add.s32 	%r10, %r9, %r8;
	add.s32 	%r2, %r10, 16;
	st.shared.u64 	[%r10+16], %rd53;
	bar.sync 	0;
	setp.gt.u32 	%p2, %r1, 31;
	@%p2 bra 	$L__BB7_4;
	mad.lo.s32 	%r27, %r1, 72, %r9;
	ld.shared.u64 	%rd23, [%r27+16];
	ld.shared.u64 	%rd24, [%r27+24];
	ld.shared.u64 	%rd25, [%r27+32];
	ld.shared.u64 	%rd26, [%r27+40];
	ld.shared.u64 	%rd27, [%r27+48];
	ld.shared.u64 	%rd28, [%r27+56];
	ld.shared.u64 	%rd29, [%r27+64];
	ld.shared.u64 	%rd30, [%r27+72];
	add.s64 	%rd31, %rd24, %rd23;
	add.s64 	%rd32, %rd31, %rd25;
	add.s64 	%rd33, %rd32, %rd26;
	add.s64 	%rd34, %rd33, %rd27;
	add.s64 	%rd35, %rd34, %rd28;
	add.s64 	%rd36, %rd35, %rd29;
	add.s64 	%rd10, %rd36, %rd30;
	mov.b32 	%r11, 1;
	mov.b32 	%r24, 0;
	mov.b32 	%r25, -1;
	// begin inline asm
	{  .reg .u64 r0;  .reg .u32 lo;  .reg .u32 hi;  .reg .pred p;  mov.b64 {lo, hi}, %rd10;  shfl.sync.up.b32 lo|p, lo, %r11, %r24, %r25;  shfl.sync.up.b32 hi|p, hi, %r11, %r24, %r25;  mov.b64 r0, {lo, hi};  @p add.u64 r0, r0, %rd10;  mov.u64 %rd8, r0;}
	// end inline asm
	mov.b32 	%r14, 2;
	// begin inline asm
	{  .reg .u64 r0;  .reg .u32 lo;  .reg .u32 hi;  .reg .pred p;  mov.b64 {lo, hi}, %rd8;  shfl.sync.up.b32 lo|p, lo, %r14, %r24, %r25;  shfl.sync.up.b32 hi|p, hi, %r14, %r24, %r25;  mov.b64 r0, {lo, hi};  @p add.u64 r0, r0, %rd8;  mov.u64 %rd11, r0;}
	// end inline asm
	mov.b32 	%r17, 4;
	// begin inline asm
	{  .reg .u64 r0;  .reg .u32 lo;  .reg .u32 hi;  .reg .pred p;  mov.b64 {lo, hi}, %rd11;  shfl.sync.up.b32 lo|p, lo, %r17, %r24, %r25;  shfl.sync.up.b32 hi|p, hi, %r17, %r24, %r25;  mov.b64 r0, {lo, hi};  @p add.u64 r0, r0, %rd11;  mov.u64 %rd14, r0;}
	// end inline asm
	mov.b32 	%r20, 8;
	// begin inline asm
	{  .reg .u64 r0;  .reg .u32 lo;  .reg .u32 hi;  .reg .pred p;  mov.b64 {lo, hi}, %rd14;  shfl.sync.up.b32 lo|p, lo, %r20, %r24, %r25;  shfl.sync.up.b32 hi|p, hi, %r20, %r24, %r25;  mov.b64 r0, {lo, hi};  @p add.u64 r0, r0, %rd14;  mov.u64 %rd17, r0;}
	// end inline asm
	mov.b32 	%r23, 16;
	// begin inline asm
	{  .reg .u64 r0;  .reg .u32 lo;  .reg .u32 hi;  .reg .pred p;  mov.b64 {lo, hi}, %rd17;  shfl.sync.up.b32 lo|p, lo, %r23, %r24, %r25;  shfl.sync.up.b32 hi|p, hi, %r23, %r24, %r25;  mov.b64 r0, {lo, hi};  @p add.u64 r0, r0, %rd17;  mov.u64 %rd20, r0;}
	// end inline asm
	sub.s64 	%rd37, %rd20, %rd10;
	ld.shared.u64 	%rd38, [%r27+16];
	ld.shared.u64 	%rd39, [%r27+24];
	ld.shared.u64 	%rd40, [%r27+32];
	ld.shared.u64 	%rd41, [%r27+40];
	ld.shared.u64 	%rd42, [%r27+48];
	ld.shared.u64 	%rd43, [%r27+56];
	ld.shared.u64 	%rd44, [%r27+64];
	add.s64 	%rd45, %rd38, %rd37;
	add.s64 	%rd46, %rd39, %rd45;
	add.s64 	%rd47, %rd40, %rd46;
	add.s64 	%rd48, %rd41, %rd47;
	add.s64 	%rd49, %rd42, %rd48;
	add.s64 	%rd50, %rd43, %rd49;
	add.s64 	%rd51, %rd44, %rd50;
	st.shared.u64 	[%r27+16], %rd37;
	st.shared.u64 	[%r27+24], %rd45;
	st.shared.u64 	[%r27+32], %rd46;
	st.shared.u64 	[%r27+40], %rd47;
	st.shared.u64 	[%r27+48], %rd48;
	st.shared.u64 	[%r27+56], %rd49;
	st.shared.u64 	[%r27+64], %rd50;
	st.shared.u64 	[%r27+72], %rd51;
$L__BB7_4:
	setp.gt.u32 	%p3, %r1, 255;
	bar.sync 	0;
	@%p3 bra 	$L__BB7_6;
	ld.shared.u64 	%rd52, [%r2];
	st.global.u64 	[%rd1], %rd52;
$L__BB7_6:
	ret;

}
	// .globl	_ZN3cub18CUB_300001_SM_10006detail10radix_sort29DeviceRadixSortOnesweepKernelINS1_5radix10policy_hubIfiyE10Policy1000ELNS0_9SortOrderE0EfiyiiNS1_21identity_decomposer_tEEEvPT5_SB_PT3_PKSC_PT1_PKSG_PT2_PKSK_T4_iiT6_
.visible .entry _ZN3cub18CUB_300001_SM_10006detail10radix_sort29DeviceRadixSortOnesweepKernelINS1_5radix10policy_hubIfiyE10Policy1000ELNS0_9SortOrderE0EfiyiiNS1_21identity_decomposer_tEEEvPT5_SB_PT3_PKSC_PT1_PKSG_PT2_PKSK_T4_iiT6_(
	.param .u64 .ptr .align 1 _ZN3cub18CUB_300001_SM_10006detail10radix_sort29DeviceRadixSortOnesweepKernelINS1_5radix10policy_hubIfiyE10Policy1000ELNS0_9SortOrderE0EfiyiiNS1_21identity_decomposer_tEEEvPT5_SB_PT3_PKSC_PT1_PKSG_PT2_PKSK_T4_iiT6__param_0,
	.param .u64 .ptr .align 1 _ZN3cub18CUB_300001_SM_10006detail10radix_sort29DeviceRadixSortOnesweepKernelINS1_5radix10policy_hubIfiyE10Policy1000ELNS0_9SortOrderE0EfiyiiNS1_21identity_decomposer_tEEEvPT5_SB_PT3_PKSC_PT1_PKSG_PT2_PKSK_T4_iiT6__param_1,
	.param .u64 .ptr .align 1 _ZN3cub18CUB_300001_SM_10006detail10radix_sort29DeviceRadixSortOnesweepKernelINS1_5radix10policy_hubIfiyE10Policy1000ELNS0_9SortOrderE0EfiyiiNS1_21identity_decomposer_tEEEvPT5_SB_PT3_PKSC_PT1_PKSG_PT2_PKSK_T4_iiT6__param_2,
	.param .u64 .ptr .align 1 _ZN3cub18CUB_300001_SM_10006detail10radix_sort29DeviceRadixSortOnesweepKernelINS1_5radix10policy_hubIfiyE10Policy1000ELNS0_9SortOrderE0EfiyiiNS1_21identity_decomposer_tEEEvPT5_SB_PT3_PKSC_PT1_PKSG_PT2_PKSK_T4_iiT6__param_3,
	.param .u64 .ptr .align 1 _ZN3cub18CUB_300001_SM_10006detail10radix_sort29DeviceRadixSortOnesweepKernelINS1_5radix10policy_hubIfiyE10Policy1000ELNS0_9SortOrderE0EfiyiiNS1_21identity_decomposer_tEEEvPT5_SB_PT3_PKSC_PT1_PKSG_PT2_PKSK_T4_iiT6__param_4,
	.param .u64 .ptr .align 1 _ZN3cub18CUB_300001_SM_10006detail10radix_sort29DeviceRadixSortOnesweepKernelINS1_5radix10policy_hubIfiyE10Policy1000ELNS0_9SortOrderE0EfiyiiNS1_21identity_decomposer_tEEEvPT5_SB_PT3_PKSC_PT1_PKSG_PT2_PKSK_T4_iiT6__param_5,
	.param .u64 .ptr .align 1 _ZN3cub18CUB_300001_SM_10006detail10radix_sort29DeviceRadixSortOnesweepKernelINS1_5radix10policy_hubIfiyE10Policy1000ELNS0_9SortOrderE0EfiyiiNS1_21identity_decomposer_tEEEvPT5_SB_PT3_PKSC_PT1_PKSG_PT2_PKSK_T4_iiT6__param_6,
	.param .u64 .ptr .align 1 _ZN3cub18CUB_300001_SM_10006detail10radix_sort29DeviceRadixSortOnesweepKernelINS1_5radix10policy_hubIfiyE10Policy1000ELNS0_9SortOrderE0EfiyiiNS1_21identity_decomposer_tEEEvPT5_SB_PT3_PKSC_PT1_PKSG_PT2_PKSK_T4_iiT6__param_7,
	.param .u32 _ZN3cub18CUB_300001_SM_10006detail10radix_sort29DeviceRadixSortOnesweepKernelINS1_5radix10policy_hubIfiyE10Policy1000ELNS0_9SortOrderE0EfiyiiNS1_21identity_decomposer_tEEEvPT5_SB_PT3_PKSC_PT1_PKSG_PT2_PKSK_T4_iiT6__param_8,
	.param .u32 _ZN3cub18CUB_300001_SM_10006detail10radix_sort29DeviceRadixSortOnesweepKernelINS1_5radix10policy_hubIfiyE10Policy1000ELNS0_9SortOrderE0EfiyiiNS1_21identity_decomposer_tEEEvPT5_SB_PT3_PKSC_PT1_PKSG_PT2_PKSK_T4_iiT6__param_9,
	.param .u32 _ZN3cub18CUB_300001_SM_10006detail10radix_sort29DeviceRadixSortOnesweepKernelINS1_5radix10policy_hubIfiyE10Policy1000ELNS0_9SortOrderE0EfiyiiNS1_21identity_decomposer_tEEEvPT5_SB_PT3_PKSC_PT1_PKSG_PT2_PKSK_T4_iiT6__param_10,
	.param .align 1 .b8 _ZN3cub18CUB_300001_SM_10006detail10radix_sort29DeviceRadixSortOnesweepKernelINS1_5radix10policy_hubIfiyE10Policy1000ELNS0_9SortOrderE0EfiyiiNS1_21identity_decomposer_tEEEvPT5_SB_PT3_PKSC_PT1_PKSG_PT2_PKSK_T4_iiT6__param_11[1]
)
.maxntid 384
{
	.reg .pred 	%p<358>;
	.reg .b32 	%r<2438>;
	.reg .b64 	%rd<457>;
	// demoted variable
	.shared .align 16 .b8 _ZZN3cub18CUB_300001_SM_10006detail10radix_sort29DeviceRadixSortOnesweepKernelINS1_5radix10policy_hubIfiyE10Policy1000ELNS0_9SortOrderE0EfiyiiNS1_21identity_decomposer_tEEEvPT5_SB_PT3_PKSC_PT1_PKSG_PT2_PKSK_T4_iiT6_E1s[28160];
	ld.param.u64 	%rd43, [_ZN3cub18CUB_300001_SM_10006detail10radix_sort29DeviceRadixSortOnesweepKernelINS1_5radix10policy_hubIfiyE10Policy1000ELNS0_9SortOrderE0EfiyiiNS1_21identity_decomposer_tEEEvPT5_SB_PT3_PKSC_PT1_PKSG_PT2_PKSK_T4_iiT6__param_0];
	ld.param.u64 	%rd44, [_ZN3cub18CUB_300001_SM_10006detail10radix_sort29DeviceRadixSortOnesweepKernelINS1_5radix10policy_hubIfiyE10Policy1000ELNS0_9SortOrderE0EfiyiiNS1_21identity_decomposer_tEEEvPT5_SB_PT3_PKSC_PT1_PKSG_PT2_PKSK_T4_iiT6__param_1];
	ld.param.u64 	%rd47, [_ZN3cub18CUB_300001_SM_10006detail10radix_sort29DeviceRadixSortOnesweepKernelINS1_5radix10policy_hubIfiyE10Policy1000ELNS0_9SortOrderE0EfiyiiNS1_21identity_decomposer_tEEEvPT5_SB_PT3_PKSC_PT1_PKSG_PT2_PKSK_T4_iiT6__param_4];
	ld.param.u64 	%rd50, [_ZN3cub18CUB_300001_SM_10006detail10radix_sort29DeviceRadixSortOnesweepKernelINS1_5radix10policy_hubIfiyE10Policy1000ELNS0_9SortOrderE0EfiyiiNS1_21identity_decomposer_tEEEvPT5_SB_PT3_PKSC_PT1_PKSG_PT2_PKSK_T4_iiT6__param_5];
	cvta.to.global.u64 	%rd1, %rd47;
	cvta.to.global.u64 	%rd2, %rd43;
	cvta.to.global.u64 	%rd3, %rd50;
	mov.u32 	%r1, %tid.x;
	shr.u32 	%r2, %r1, 5;
	// begin inline asm
	mov.u32 %r460, %laneid;
	// end inline asm
	setp.ne.s32 	%p1, %r1, 0;
	@%p1 bra 	$L__BB8_2;
	cvta.to.global.u64 	%rd51, %rd44;
	atom.global.add.u32 	%r461, [%rd51], 1;
	st.shared.u32 	[_ZZN3cub18CUB_300001_SM_10006detail10radix_sort29DeviceRadixSortOnesweepKernelINS1_5radix10policy_hubIfiyE10Policy1000ELNS0_9SortOrderE0EfiyiiNS1_21identity_decomposer_tEEEvPT5_SB_PT3_PKSC_PT1_PKSG_PT2_PKSK_T4_iiT6_E1s+26112], %r461;
$L__BB8_2:
	ld.param.u32 	%r2233, [_ZN3cub18CUB_300001_SM_10006detail10radix_sort29DeviceRadixSortOnesweepKernelINS1_5radix10policy_hubIfiyE10Policy1000ELNS0_9SortOrderE0EfiyiiNS1_21identity_decomposer_tEEEvPT5_SB_PT3_PKSC_PT1_PKSG_PT2_PKSK_T4_iiT6__param_8];
	bar.sync 	0;
	ld.shared.u32 	%r4, [_ZZN3cub18CUB_300001_SM_10006detail10radix_sort29DeviceRadixSortOnesweepKernelINS1_5radix10policy_hubIfiyE10Policy1000ELNS0_9SortOrderE0EfiyiiNS1_21identity_decomposer_tEEEvPT5_SB_PT3_PKSC_PT1_PKSG_PT2_PKSK_T4_iiT6_E1s+26112];
	mul.lo.s32 	%r462, %r4, 6528;
	add.s32 	%r5, %r462, 6528;
	setp.gt.s32 	%p2, %r5, %r2233;
	cvt.s64.s32 	%rd4, %r462;
	@%p2 bra 	$L__BB8_4;
	and.b32  	%r463, %r1, 31;
	and.b32  	%r464, %r1, 992;
	mul.lo.s32 	%r465, %r464, 17;
	or.b32  	%r466, %r465, %r463;
	cvt.u64.u32 	%rd52, %r466;
	add.s64 	%rd53, %rd52, %rd4;
	shl.b64 	%rd54, %rd53, 2;
	add.s64 	%rd55, %rd3, %rd54;
	ld.global.u32 	%r2320, [%rd55];
	ld.global.u32 	%r2319, [%rd55+128];
	ld.global.u32 	%r2318, [%rd55+256];
	ld.global.u32 	%r2317, [%rd55+384];
	ld.global.u32 	%r2316, [%rd55+512];
	ld.global.u32 	%r2315, [%rd55+640];
	ld.global.u32 	%r2314, [%rd55+768];
	ld.global.u32 	%r2313, [%rd55+896];
	ld.global.u32 	%r2312, [%rd55+1024];
	ld.global.u32 	%r2311, [%rd55+1152];
	ld.global.u32 	%r2310, [%rd55+1280];
	ld.global.u32 	%r2309, [%rd55+1408];
	ld.global.u32 	%r2308, [%rd55+1536];
	ld.global.u32 	%r2307, [%rd55+1664];
	ld.global.u32 	%r2306, [%rd55+1792];
	ld.global.u32 	%r2305, [%rd55+1920];
	ld.global.u32 	%r2304, [%rd55+2048];
	bra.uni 	$L__BB8_38;
$L__BB8_4:
	ld.param.u32 	%r2234, [_ZN3cub18CUB_300001_SM_10006detail10radix_sort29DeviceRadixSortOnesweepKernelINS1_5radix10policy_hubIfiyE10Policy1000ELNS0_9SortOrderE0EfiyiiNS1_21identity_decomposer_tEEEvPT5_SB_PT3_PKSC_PT1_PKSG_PT2_PKSK_T4_iiT6__param_8];
	cvt.u32.u64 	%r468, %rd4;
	sub.s32 	%r23, %r2234, %r468;
	and.b32  	%r469, %r1, 31;
	and.b32  	%r470, %r1, 992;
	mul.lo.s32 	%r471, %r470, 17;
	or.b32  	%r24, %r471, %r469;
	setp.ge.s32 	%p3, %r24, %r23;
	cvt.u64.u32 	%rd56, %r24;
	add.s64 	%rd57, %rd56, %rd4;
	shl.b64 	%rd58, %rd57, 2;
	add.s64 	%rd5, %rd3, %rd58;
	mov.b32 	%r2320, 2147483647;
	@%p3 bra 	$L__BB8_6;
	ld.global.u32 	%r2320, [%rd5];
$L__BB8_6:
	add.s32 	%r473, %r24, 32;
	setp.ge.s32 	%p4, %r473, %r23;
	mov.b32 	%r2319, 2147483647;
	@%p4 bra 	$L__BB8_8;
	ld.global.u32 	%r2319, [%rd5+128];
$L__BB8_8:
	add.s32 	%r475, %r24, 64;
	setp.ge.s32 	%p5, %r475, %r23;
	mov.b32 	%r2318, 2147483647;
	@%p5 bra 	$L__BB8_10;
	ld.global.u32 	%r2318, [%rd5+256];
$L__BB8_10:
	add.s32 	%r477, %r24, 96;
	setp.ge.s32 	%p6, %r477, %r23;
	mov.b32 	%r2317, 2147483647;
	@%p6 bra 	$L__BB8_12;
	ld.global.u32 	%r2317, [%rd5+384];
$L__BB8_12:
	add.s32 	%r479, %r24, 128;
	setp.ge.s32 	%p7, %r479, %r23;
	mov.b32 	%r2316, 2147483647;
	@%p7 bra 	$L__BB8_14;
	ld.global.u32 	%r2316, [%rd5+512];
$L__BB8_14:
	add.s32 	%r481, %r24, 160;
	setp.ge.s32 	%p8, %r481, %r23;
	mov.b32 	%r2315, 2147483647;
	@%p8 bra 	$L__BB8_16;
	ld.global.u32 	%r2315, [%rd5+640];
$L__BB8_16:
	add.s32 	%r483, %r24, 192;
	setp.ge.s32 	%p9, %r483, %r23;
	mov.b32 	%r2314, 2147483647;
	@%p9 bra 	$L__BB8_18;
	ld.global.u32 	%r2314, [%rd5+768];
$L__BB8_18:
	add.s32 	%r485, %r24, 224;
	setp.ge.s32 	%p10, %r485, %r23;
	mov.b32 	%r2313, 2147483647;
	@%p10 bra 	$L__BB8_20;
	ld.global.u32 	%r2313, [%rd5+896];
$L__BB8_20:
	add.s32 	%r487, %r24, 256;
	setp.ge.s32 	%p11, %r487, %r23;
	mov.b32 	%r2312, 2147483647;
	@%p11 bra 	$L__BB8_22;
	ld.global.u32 	%r2312, [%rd5+1024];
$L__BB8_22:
	add.s32 	%r489, %r24, 288;
	setp.ge.s32 	%p12, %r489, %r23;
	mov.b32 	%r2311, 2147483647;
	@%p12 bra 	$L__BB8_24;
	ld.global.u32 	%r2311, [%rd5+1152];
$L__BB8_24:
	add.s32 	%r491, %r24, 320;
	setp.ge.s32 	%p13, %r491, %r23;
	mov.b32 	%r2310, 2147483647;
	@%p13 bra 	$L__BB8_26;
	ld.global.u32 	%r2310, [%rd5+1280];
$L__BB8_26:
	add.s32 	%r493, %r24, 352;
	setp.ge.s32 	%p14, %r493, %r23;
	mov.b32 	%r2309, 2147483647;
	@%p14 bra 	$L__BB8_28;
	ld.global.u32 	%r2309, [%rd5+1408];
$L__BB8_28:
	add.s32 	%r495, %r24, 384;
	setp.ge.s32 	%p15, %r495, %r23;
	mov.b32 	%r2308, 2147483647;
	@%p15 bra 	$L__BB8_30;
	ld.global.u32 	%r2308, [%rd5+1536];
$L__BB8_30:
	add.s32 	%r497, %r24, 416;
	setp.ge.s32 	%p16, %r497, %r23;
	mov.b32 	%r2307, 2147483647;
	@%p16 bra 	$L__BB8_32;
	ld.global.u32 	%r2307, [%rd5+1664];
$L__BB8_32:
	add.s32 	%r499, %r24, 448;
	setp.ge.s32 	%p17, %r499, %r23;
	mov.b32 	%r2306, 2147483647;
	@%p17 bra 	$L__BB8_34;
	ld.global.u32 	%r2306, [%rd5+1792];
$L__BB8_34:
	add.s32 	%r501, %r24, 480;
	setp.ge.s32 	%p18, %r501, %r23;
	mov.b32 	%r2305, 2147483647;
	@%p18 bra 	$L__BB8_36;
	ld.global.u32 	%r2305, [%rd5+1920];
$L__BB8_36:
	add.s32 	%r503, %r24, 512;
	setp.ge.s32 	%p19, %r503, %r23;
	mov.b32 	%r2304, 2147483647;
	@%p19 bra 	$L__BB8_38;
	ld.global.u32 	%r2304, [%rd5+2048];
$L__BB8_38:
	ld.param.u32 	%r2286, [_ZN3cub18CUB_300001_SM_10006detail10radix_sort29DeviceRadixSortOnesweepKernelINS1_5radix10policy_hubIfiyE10Policy1000ELNS0_9SortOrderE0EfiyiiNS1_21identity_decomposer_tEEEvPT5_SB_PT3_PKSC_PT1_PKSG_PT2_PKSK_T4_iiT6__param_10];
	setp.gt.s32 	%p20, %r2320, -1;
	selp.b32 	%r504, -2147483648, -1, %p20;
	xor.b32  	%r2383, %r504, %r2320;
	setp.gt.s32 	%p21, %r2319, -1;
	selp.b32 	%r505, -2147483648, -1, %p21;
	xor.b32  	%r2382, %r505, %r2319;
	setp.gt.s32 	%p22, %r2318, -1;
	selp.b32 	%r506, -2147483648, -1, %p22;
	xor.b32  	%r2381, %r506, %r2318;
	setp.gt.s32 	%p23, %r2317, -1;
	selp.b32 	%r507, -2147483648, -1, %p23;
	xor.b32  	%r2380, %r507, %r2317;
	setp.gt.s32 	%p24, %r2316, -1;
	selp.b32 	%r508, -2147483648, -1, %p24;
	xor.b32  	%r2379, %r508, %r2316;
	setp.gt.s32 	%p25, %r2315, -1;
	selp.b32 	%r509, -2147483648, -1, %p25;
	xor.b32  	%r2378, %r509, %r2315;
	setp.gt.s32 	%p26, %r2314, -1;
	selp.b32 	%r510, -2147483648, -1, %p26;
	xor.b32  	%r2377, %r510, %r2314;
	setp.gt.s32 	%p27, %r2313, -1;
	selp.b32 	%r511, -2147483648, -1, %p27;
	xor.b32  	%r2376, %r511, %r2313;
	setp.gt.s32 	%p28, %r2312, -1;
	selp.b32 	%r512, -2147483648, -1, %p28;
	xor.b32  	%r2375, %r512, %r2312;
	setp.gt.s32 	%p29, %r2311, -1;
	selp.b32 	%r513, -2147483648, -1, %p29;
	xor.b32  	%r2374, %r513, %r2311;
	setp.gt.s32 	%p30, %r2310, -1;
	selp.b32 	%r514, -2147483648, -1, %p30;
	xor.b32  	%r2373, %r514, %r2310;
	setp.gt.s32 	%p31, %r2309, -1;
	selp.b32 	%r515, -2147483648, -1, %p31;
	xor.b32  	%r2372, %r515, %r2309;
	setp.gt.s32 	%p32, %r2308, -1;
	selp.b32 	%r516, -2147483648, -1, %p32;
	xor.b32  	%r2371, %r516, %r2308;
	setp.gt.s32 	%p33, %r2307, -1;
	selp.b32 	%r517, -2147483648, -1, %p33;
	xor.b32  	%r2370, %r517, %r2307;
	setp.gt.s32 	%p34, %r2306, -1;
	selp.b32 	%r518, -2147483648, -1, %p34;
	xor.b32  	%r2369, %r518, %r2306;
	setp.gt.s32 	%p35, %r2305, -1;
	selp.b32 	%r519, -2147483648, -1, %p35;
	xor.b32  	%r2368, %r519, %r2305;
	setp.gt.s32 	%p36, %r2304, -1;
	selp.b32 	%r520, -2147483648, -1, %p36;
	xor.b32  	%r2367, %r520, %r2304;
	mov.b32 	%r521, -1;
	shl.b32 	%r522, %r521, %r2286;
	not.b32 	%r92, %r522;
	shl.b32 	%r523, %r2, 10;
	mov.u32 	%r524, _ZZN3cub18CUB_300001_SM_10006detail10radix_sort29DeviceRadixSortOnesweepKernelINS1_5radix10policy_hubIfiyE10Policy1000ELNS0_9SortOrderE0EfiyiiNS1_21identity_decomposer_tEEEvPT5_SB_PT3_PKSC_PT1_PKSG_PT2_PKSK_T4_iiT6_E1s;
	add.s32 	%r93, %r524, %r523;
	setp.gt.s32 	%p37, %r460, 255;
	@%p37 bra 	$L__BB8_51;
	max.s32 	%r525, %r460, 224;
	sub.s32 	%r526, %r525, %r460;
	add.s32 	%r527, %r526, 31;
	shr.u32 	%r528, %r527, 5;
	add.s32 	%r94, %r528, 1;
	and.b32  	%r95, %r94, 15;
	setp.lt.u32 	%p38, %r527, 480;
	mov.u32 	%r2324, %r460;
	@%p38 bra 	$L__BB8_42;
	and.b32  	%r529, %r94, 268435440;
	neg.s32 	%r2322, %r529;
	shl.b32 	%r531, %r460, 2;
	add.s32 	%r532, %r523, %r531;
	add.s32 	%r534, %r532, %r524;
	add.s32 	%r2321, %r534, 1024;
	mov.u32 	%r2324, %r460;
$L__BB8_41:
	.pragma "nounroll";
	mov.b32 	%r535, 0;
	st.shared.u32 	[%r2321+-1024], %r535;
	st.shared.u32 	[%r2321+-896], %r535;
	st.shared.u32 	[%r2321+-768], %r535;
	st.shared.u32 	[%r2321+-640], %r535;
	st.shared.u32 	[%r2321+-512], %r535;
	st.shared.u32 	[%r2321+-384], %r535;
	st.shared.u32 	[%r2321+-256], %r535;
	st.shared.u32 	[%r2321+-128], %r535;
	st.shared.u32 	[%r2321], %r535;
	st.shared.u32 	[%r2321+128], %r535;
	st.shared.u32 	[%r2321+256], %r535;
	st.shared.u32 	[%r2321+384], %r535;
	st.shared.u32 	[%r2321+512], %r535;
	st.shared.u32 	[%r2321+640], %r535;
	st.shared.u32 	[%r2321+768], %r535;
	st.shared.u32 	[%r2321+896], %r535;
	add.s32 	%r2324, %r2324, 512;
	add.s32 	%r2322, %r2322, 16;
	add.s32 	%r2321, %r2321, 2048;
	setp.ne.s32 	%p39, %r2322, 0;
	@%p39 bra 	$L__BB8_41;
$L__BB8_42:
	setp.eq.s32 	%p40, %r95, 0;
	@%p40 bra 	$L__BB8_51;
	and.b32  	%r105, %r94, 7;
	setp.lt.u32 	%p41, %r95, 8;
	@%p41 bra 	$L__BB8_45;
	shl.b32 	%r536, %r2324, 2;
	add.s32 	%r537, %r93, %r536;
	mov.b32 	%r538, 0;
	st.shared.u32 	[%r537], %r538;
	st.shared.u32 	[%r537+128], %r538;
	st.shared.u32 	[%r537+256], %r538;
	st.shared.u32 	[%r537+384], %r538;
	st.shared.u32 	[%r537+512], %r538;
	st.shared.u32 	[%r537+640], %r538;
	st.shared.u32 	[%r537+768], %r538;
	st.shared.u32 	[%r537+896], %r538;
	add.s32 	%r2324, %r2324, 256;
$L__BB8_45:
	setp.eq.s32 	%p42, %r105, 0;
	@%p42 bra 	$L__BB8_51;
	and.b32  	%r108, %r94, 3;
	setp.lt.u32 	%p43, %r105, 4;
	@%p43 bra 	$L__BB8_48;
	shl.b32 	%r539, %r2324, 2;
	add.s32 	%r540, %r93, %r539;
	mov.b32 	%r541, 0;
	st.shared.u32 	[%r540], %r541;
	st.shared.u32 	[%r540+128], %r541;
	st.shared.u32 	[%r540+256], %r541;
	st.shared.u32 	[%r540+384], %r541;
	add.s32 	%r2324, %r2324, 128;
$L__BB8_48:
	setp.eq.s32 	%p44, %r108, 0;
	@%p44 bra 	$L__BB8_51;
	shl.b32 	%r543, %r2324, 2;
	add.s32 	%r544, %r523, %r543;
	add.s32 	%r2328, %r524, %r544;
	neg.s32 	%r2327, %r108;
$L__BB8_50:
	.pragma "nounroll";
	mov.b32 	%r546, 0;
	st.shared.u32 	[%r2328], %r546;
	add.s32 	%r2328, %r2328, 128;
	add.s32 	%r2327, %r2327, 1;
	setp.ne.s32 	%p45, %r2327, 0;
	@%p45 bra 	$L__BB8_50;
$L__BB8_51:
	ld.param.u32 	%r2249, [_ZN3cub18CUB_300001_SM_10006detail10radix_sort29DeviceRadixSortOnesweepKernelINS1_5radix10policy_hubIfiyE10Policy1000ELNS0_9SortOrderE0EfiyiiNS1_21identity_decomposer_tEEEvPT5_SB_PT3_PKSC_PT1_PKSG_PT2_PKSK_T4_iiT6__param_9];
	bar.warp.sync 	-1;
	setp.eq.s32 	%p46, %r2383, 2147483647;
	selp.b32 	%r548, -2147483648, %r2383, %p46;
	shr.u32 	%r549, %r548, %r2249;
	and.b32  	%r117, %r549, %r92;
	shl.b32 	%r550, %r117, 2;
	add.s32 	%r551, %r93, %r550;
	atom.shared.add.u32 	%r552, [%r551], 1;
	setp.eq.s32 	%p47, %r2382, 2147483647;
	selp.b32 	%r553, -2147483648, %r2382, %p47;
	shr.u32 	%r554, %r553, %r2249;
	and.b32  	%r555, %r554, %r92;
	shl.b32 	%r556, %r555, 2;
	add.s32 	%r557, %r93, %r556;
	atom.shared.add.u32 	%r558, [%r557], 1;
	setp.eq.s32 	%p48, %r2381, 2147483647;
	selp.b32 	%r559, -2147483648, %r2381, %p48;
	shr.u32 	%r560, %r559, %r2249;
	and.b32  	%r561, %r560, %r92;
	shl.b32 	%r562, %r561, 2;
	add.s32 	%r563, %r93, %r562;
	atom.shared.add.u32 	%r564, [%r563], 1;
	setp.eq.s32 	%p49, %r2380, 2147483647;
	selp.b32 	%r565, -2147483648, %r2380, %p49;
	shr.u32 	%r566, %r565, %r2249;
	and.b32  	%r567, %r566, %r92;
	shl.b32 	%r568, %r567, 2;
	add.s32 	%r569, %r93, %r568;
	atom.shared.add.u32 	%r570, [%r569], 1;
	setp.eq.s32 	%p50, %r2379, 2147483647;
	selp.b32 	%r571, -2147483648, %r2379, %p50;
	shr.u32 	%r572, %r571, %r2249;
	and.b32  	%r573, %r572, %r92;
	shl.b32 	%r574, %r573, 2;
	add.s32 	%r575, %r93, %r574;
	atom.shared.add.u32 	%r576, [%r575], 1;
	setp.eq.s32 	%p51, %r2378, 2147483647;
	selp.b32 	%r577, -2147483648, %r2378, %p51;
	shr.u32 	%r578, %r577, %r2249;
	and.b32  	%r579, %r578, %r92;
	shl.b32 	%r580, %r579, 2;
	add.s32 	%r581, %r93, %r580;
	atom.shared.add.u32 	%r582, [%r581], 1;
	setp.eq.s32 	%p52, %r2377, 2147483647;
	selp.b32 	%r583, -2147483648, %r2377, %p52;
	shr.u32 	%r584, %r583, %r2249;
	and.b32  	%r585, %r584, %r92;
	shl.b32 	%r586, %r585, 2;
	add.s32 	%r587, %r93, %r586;
	atom.shared.add.u32 	%r588, [%r587], 1;
	setp.eq.s32 	%p53, %r2376, 2147483647;
	selp.b32 	%r589, -2147483648, %r2376, %p53;
	shr.u32 	%r590, %r589, %r2249;
	and.b32  	%r591, %r590, %r92;
	shl.b32 	%r592, %r591, 2;
	add.s32 	%r593, %r93, %r592;
	atom.shared.add.u32 	%r594, [%r593], 1;
	setp.eq.s32 	%p54, %r2375, 2147483647;
	selp.b32 	%r595, -2147483648, %r2375, %p54;
	shr.u32 	%r596, %r595, %r2249;
	and.b32  	%r597, %r596, %r92;
	shl.b32 	%r598, %r597, 2;
	add.s32 	%r599, %r93, %r598;
	atom.shared.add.u32 	%r600, [%r599], 1;
	setp.eq.s32 	%p55, %r2374, 2147483647;
	selp.b32 	%r601, -2147483648, %r2374, %p55;
	shr.u32 	%r602, %r601, %r2249;
	and.b32  	%r603, %r602, %r92;
	shl.b32 	%r604, %r603, 2;
	add.s32 	%r605, %r93, %r604;
	atom.shared.add.u32 	%r606, [%r605], 1;
	setp.eq.s32 	%p56, %r2373, 2147483647;
	selp.b32 	%r607, -2147483648, %r2373, %p56;
	shr.u32 	%r608, %r607, %r2249;
	and.b32  	%r609, %r608, %r92;
	shl.b32 	%r610, %r609, 2;
	add.s32 	%r611, %r93, %r610;
	atom.shared.add.u32 	%r612, [%r611], 1;
	setp.eq.s32 	%p57, %r2372, 2147483647;
	selp.b32 	%r613, -2147483648, %r2372, %p57;
	shr.u32 	%r614, %r613, %r2249;
	and.b32  	%r615, %r614, %r92;
	shl.b32 	%r616, %r615, 2;
	add.s32 	%r617, %r93, %r616;
	atom.shared.add.u32 	%r618, [%r617], 1;
	setp.eq.s32 	%p58, %r2371, 2147483647;
	selp.b32 	%r619, -2147483648, %r2371, %p58;
	shr.u32 	%r620, %r619, %r2249;
	and.b32  	%r621, %r620, %r92;
	shl.b32 	%r622, %r621, 2;
	add.s32 	%r623, %r93, %r622;
	atom.shared.add.u32 	%r624, [%r623], 1;
	setp.eq.s32 	%p59, %r2370, 2147483647;
	selp.b32 	%r625, -2147483648, %r2370, %p59;
	shr.u32 	%r626, %r625, %r2249;
	and.b32  	%r627, %r626, %r92;
	shl.b32 	%r628, %r627, 2;
	add.s32 	%r629, %r93, %r628;
	atom.shared.add.u32 	%r630, [%r629], 1;
	setp.eq.s32 	%p60, %r2369, 2147483647;
	selp.b32 	%r631, -2147483648, %r2369, %p60;
	shr.u32 	%r632, %r631, %r2249;
	and.b32  	%r633, %r632, %r92;
	shl.b32 	%r634, %r633, 2;
	add.s32 	%r635, %r93, %r634;
	atom.shared.add.u32 	%r636, [%r635], 1;
	setp.eq.s32 	%p61, %r2368, 2147483647;
	selp.b32 	%r637, -2147483648, %r2368, %p61;
	shr.u32 	%r638, %r637, %r2249;
	and.b32  	%r639, %r638, %r92;
	shl.b32 	%r640, %r639, 2;
	add.s32 	%r641, %r93, %r640;
	atom.shared.add.u32 	%r642, [%r641], 1;
	setp.eq.s32 	%p62, %r2367, 2147483647;
	selp.b32 	%r643, -2147483648, %r2367, %p62;
	shr.u32 	%r644, %r643, %r2249;
	and.b32  	%r645, %r644, %r92;
	shl.b32 	%r646, %r645, 2;
	add.s32 	%r647, %r93, %r646;
	atom.shared.add.u32 	%r648, [%r647], 1;
	bar.sync 	0;
	setp.gt.u32 	%p63, %r1, 255;
	shl.b32 	%r649, %r1, 2;
	add.s32 	%r118, %r524, %r649;
	mov.b32 	%r2329, 0;
	@%p63 bra 	$L__BB8_53;
	ld.shared.u32 	%r651, [%r118];
	mov.b32 	%r652, 0;
	st.shared.u32 	[%r118], %r652;
	ld.shared.u32 	%r653, [%r118+1024];
	st.shared.u32 	[%r118+1024], %r651;
	add.s32 	%r654, %r653, %r651;
	ld.shared.u32 	%r655, [%r118+2048];
	st.shared.u32 	[%r118+2048], %r654;
	add.s32 	%r656, %r655, %r654;
	ld.shared.u32 	%r657, [%r118+3072];
	st.shared.u32 	[%r118+3072], %r656;
	add.s32 	%r658, %r657, %r656;
	ld.shared.u32 	%r659, [%r118+4096];
	st.shared.u32 	[%r118+4096], %r658;
	add.s32 	%r660, %r659, %r658;
	ld.shared.u32 	%r661, [%r118+5120];
	st.shared.u32 	[%r118+5120], %r660;
	add.s32 	%r662, %r661, %r660;
	ld.shared.u32 	%r663, [%r118+6144];
	st.shared.u32 	[%r118+6144], %r662;
	add.s32 	%r664, %r663, %r662;
	ld.shared.u32 	%r665, [%r118+7168];
	st.shared.u32 	[%r118+7168], %r664;
	add.s32 	%r666, %r665, %r664;
	ld.shared.u32 	%r667, [%r118+8192];
	st.shared.u32 	[%r118+8192], %r666;
	add.s32 	%r668, %r667, %r666;
	ld.shared.u32 	%r669, [%r118+9216];
	st.shared.u32 	[%r118+9216], %r668;
	add.s32 	%r670, %r669, %r668;
	ld.shared.u32 	%r671, [%r118+10240];
	st.shared.u32 	[%r118+10240], %r670;
	add.s32 	%r672, %r671, %r670;
	ld.shared.u32 	%r673, [%r118+11264];
	st.shared.u32 	[%r118+11264], %r672;
	add.s32 	%r2329, %r673, %r672;
$L__BB8_53:
	setp.gt.u32 	%p64, %r1, 255;
	shl.b32 	%r674, %r4, 8;
	add.s32 	%r675, %r674, %r1;
	mul.wide.s32 	%rd59, %r675, 4;
	add.s64 	%rd6, %rd2, %rd59;
	@%p64 bra 	$L__BB8_55;
	or.b32  	%r676, %r2329, 1073741824;
	st.volatile.global.u32 	[%rd6], %r676;
$L__BB8_55:
	ld.param.u64 	%rd442, [_ZN3cub18CUB_300001_SM_10006detail10radix_sort29DeviceRadixSortOnesweepKernelINS1_5radix10policy_hubIfiyE10Policy1000ELNS0_9SortOrderE0EfiyiiNS1_21identity_decomposer_tEEEvPT5_SB_PT3_PKSC_PT1_PKSG_PT2_PKSK_T4_iiT6__param_7];
	setp.lt.u32 	%p65, %r1, 256;
	setp.eq.s32 	%p66, %r2329, 6528;
	and.pred  	%p67, %p65, %p66;
	selp.u32 	%r677, 1, 0, %p67;
	{ 
	.reg .pred 	%p1; 
	.reg .pred 	%p2; 
	setp.ne.u32 	%p1, %r677, 0; 
	bar.red.or.pred 	%p2, 0, %p1; 
	selp.u32 	%r678, 1, 0, %p2; 
	}
	setp.eq.s32 	%p68, %r678, 0;
	and.b32  	%r679, %r1, 992;
	and.b32  	%r680, %r1, 31;
	mul.lo.s32 	%r681, %r679, 17;
	or.b32  	%r682, %r681, %r680;
	cvt.u64.u32 	%rd7, %r682;
	add.s64 	%rd61, %rd7, %rd4;
	cvta.to.global.u64 	%rd62, %rd442;
	shl.b64 	%rd63, %rd61, 2;
	add.s64 	%rd8, %rd62, %rd63;
	cvt.u64.u32 	%rd9, %r1;
	@%p68 bra 	$L__BB8_175;
	setp.gt.u32 	%p69, %r1, 255;
	shl.b32 	%r684, %r1, 3;
	add.s32 	%r686, %r524, %r684;
	add.s32 	%r121, %r686, 26112;
	@%p69 bra 	$L__BB8_64;
	ld.param.u64 	%rd436, [_ZN3cub18CUB_300001_SM_10006detail10radix_sort29DeviceRadixSortOnesweepKernelINS1_5radix10policy_hubIfiyE10Policy1000ELNS0_9SortOrderE0EfiyiiNS1_21identity_decomposer_tEEEvPT5_SB_PT3_PKSC_PT1_PKSG_PT2_PKSK_T4_iiT6__param_3];
	cvta.to.global.u64 	%rd64, %rd436;
	shl.b64 	%rd65, %rd9, 3;
	add.s64 	%rd66, %rd64, %rd65;
	ld.global.u64 	%rd67, [%rd66];
	setp.gt.u32 	%p70, %r1, %r117;
	selp.b64 	%rd68, 6528, 0, %p70;
	sub.s64 	%rd455, %rd67, %rd68;
	st.shared.u64 	[%r121], %rd455;
	setp.lt.s32 	%p71, %r4, 1;
	mov.u32 	%r2333, %r2329;
	@%p71 bra 	$L__BB8_63;
	mov.b32 	%r2331, -1;
	mov.u32 	%r2330, %r4;
	mov.u32 	%r2333, %r2329;
$L__BB8_59:
	add.s32 	%r125, %r2330, -1;
	shl.b32 	%r688, %r125, 8;
	add.s32 	%r689, %r688, %r1;
	mul.wide.s32 	%rd69, %r689, 4;
	add.s64 	%rd11, %rd2, %rd69;
$L__BB8_60:
	membar.cta;
	ld.volatile.global.u32 	%r126, [%rd11];
	setp.eq.s32 	%p72, %r126, 0;
	@%p72 bra 	$L__BB8_60;
	and.b32  	%r690, %r126, 1073741823;
	add.s32 	%r2333, %r690, %r2333;
	setp.gt.s32 	%p73, %r126, -1;
	vote.sync.ballot.b32 	%r2331, %p73, %r2331;
	setp.gt.u32 	%p75, %r2330, 1;
	and.pred  	%p76, %p73, %p75;
	mov.u32 	%r2330, %r125;
	@%p76 bra 	$L__BB8_59;
	ld.shared.u64 	%rd455, [%r121];
$L__BB8_63:
	or.b32  	%r691, %r2333, -2147483648;
	st.volatile.global.u32 	[%rd6], %r691;
	sub.s32 	%r694, %r2333, %r2329;
	cvt.s64.s32 	%rd72, %r694;
	add.s64 	%rd73, %rd455, %rd72;
	st.shared.u64 	[%r121], %rd73;
$L__BB8_64:
	ld.param.u32 	%r2235, [_ZN3cub18CUB_300001_SM_10006detail10radix_sort29DeviceRadixSortOnesweepKernelINS1_5radix10policy_hubIfiyE10Policy1000ELNS0_9SortOrderE0EfiyiiNS1_21identity_decomposer_tEEEvPT5_SB_PT3_PKSC_PT1_PKSG_PT2_PKSK_T4_iiT6__param_8];
	ld.param.u64 	%rd432, [_ZN3cub18CUB_300001_SM_10006detail10radix_sort29DeviceRadixSortOnesweepKernelINS1_5radix10policy_hubIfiyE10Policy1000ELNS0_9SortOrderE0EfiyiiNS1_21identity_decomposer_tEEEvPT5_SB_PT3_PKSC_PT1_PKSG_PT2_PKSK_T4_iiT6__param_2];
	setp.gt.u32 	%p77, %r1, 255;
	setp.lt.s32 	%p78, %r5, %r2235;
	setp.eq.s64 	%p79, %rd432, 0;
	or.pred  	%p80, %p79, %p78;
	or.pred  	%p81, %p77, %p80;
	@%p81 bra 	$L__BB8_66;
	ld.param.u64 	%rd433, [_ZN3cub18CUB_300001_SM_10006detail10radix_sort29DeviceRadixSortOnesweepKernelINS1_5radix10policy_hubIfiyE10Policy1000ELNS0_9SortOrderE0EfiyiiNS1_21identity_decomposer_tEEEvPT5_SB_PT3_PKSC_PT1_PKSG_PT2_PKSK_T4_iiT6__param_2];
	ld.shared.u64 	%rd74, [%r121];
	setp.gt.u32 	%p82, %r1, %r117;
	selp.b64 	%rd75, 6528, 0, %p82;
	cvt.s64.s32 	%rd76, %r2329;
	add.s64 	%rd77, %rd75, %rd76;
	add.s64 	%rd78, %rd77, %rd74;
	cvta.to.global.u64 	%rd79, %rd433;
	shl.b64 	%rd80, %rd9, 3;
	add.s64 	%rd81, %rd79, %rd80;
	st.global.u64 	[%rd81], %rd78;
$L__BB8_66:
	ld.param.u32 	%r2236, [_ZN3cub18CUB_300001_SM_10006detail10radix_sort29DeviceRadixSortOnesweepKernelINS1_5radix10policy_hubIfiyE10Policy1000ELNS0_9SortOrderE0EfiyiiNS1_21identity_decomposer_tEEEvPT5_SB_PT3_PKSC_PT1_PKSG_PT2_PKSK_T4_iiT6__param_8];
	setp.gt.s32 	%p83, %r5, %r2236;
	bar.sync 	0;
	shl.b32 	%r695, %r117, 3;
	add.s32 	%r697, %r524, %r695;
	ld.shared.u64 	%rd14, [%r697+26112];
	setp.gt.s32 	%p84, %r2383, -1;
	selp.b32 	%r698, -1, -2147483648, %p84;
	xor.b32  	%r2383, %r698, %r2383;
	setp.gt.s32 	%p85, %r2382, -1;
	selp.b32 	%r699, -1, -2147483648, %p85;
	xor.b32  	%r2382, %r699, %r2382;
	setp.gt.s32 	%p86, %r2381, -1;
	selp.b32 	%r700, -1, -2147483648, %p86;
	xor.b32  	%r2381, %r700, %r2381;
	setp.gt.s32 	%p87, %r2380, -1;
	selp.b32 	%r701, -1, -2147483648, %p87;
	xor.b32  	%r2380, %r701, %r2380;
	setp.gt.s32 	%p88, %r2379, -1;
	selp.b32 	%r702, -1, -2147483648, %p88;
	xor.b32  	%r2379, %r702, %r2379;
	setp.gt.s32 	%p89, %r2378, -1;
	selp.b32 	%r703, -1, -2147483648, %p89;
	xor.b32  	%r2378, %r703, %r2378;
	setp.gt.s32 	%p90, %r2377, -1;
	selp.b32 	%r704, -1, -2147483648, %p90;
	xor.b32  	%r2377, %r704, %r2377;
	setp.gt.s32 	%p91, %r2376, -1;
	selp.b32 	%r705, -1, -2147483648, %p91;
	xor.b32  	%r2376, %r705, %r2376;
	setp.gt.s32 	%p92, %r2375, -1;
	selp.b32 	%r706, -1, -2147483648, %p92;
	xor.b32  	%r2375, %r706, %r2375;
	setp.gt.s32 	%p93, %r2374, -1;
	selp.b32 	%r707, -1, -2147483648, %p93;
	xor.b32  	%r2374, %r707, %r2374;
	setp.gt.s32 	%p94, %r2373, -1;
	selp.b32 	%r708, -1, -2147483648, %p94;
	xor.b32  	%r2373, %r708, %r2373;
	setp.gt.s32 	%p95, %r2372, -1;
	selp.b32 	%r709, -1, -2147483648, %p95;
	xor.b32  	%r2372, %r709, %r2372;
	setp.gt.s32 	%p96, %r2371, -1;
	selp.b32 	%r710, -1, -2147483648, %p96;
	xor.b32  	%r2371, %r710, %r2371;
	setp.gt.s32 	%p97, %r2370, -1;
	selp.b32 	%r711, -1, -2147483648, %p97;
	xor.b32  	%r2370, %r711, %r2370;
	setp.gt.s32 	%p98, %r2369, -1;
	selp.b32 	%r712, -1, -2147483648, %p98;
	xor.b32  	%r2369, %r712, %r2369;
	setp.gt.s32 	%p99, %r2368, -1;
	selp.b32 	%r713, -1, -2147483648, %p99;
	xor.b32  	%r2368, %r713, %r2368;
	setp.gt.s32 	%p100, %r2367, -1;
	selp.b32 	%r714, -1, -2147483648, %p100;
	xor.b32  	%r2367, %r714, %r2367;
	@%p83 bra 	$L__BB8_68;
	add.s64 	%rd82, %rd14, %rd7;
	shl.b64 	%rd83, %rd82, 2;
	add.s64 	%rd84, %rd1, %rd83;
	st.global.u32 	[%rd84], %r2383;
	st.global.u32 	[%rd84+128], %r2382;
	st.global.u32 	[%rd84+256], %r2381;
	st.global.u32 	[%rd84+384], %r2380;
	st.global.u32 	[%rd84+512], %r2379;
	st.global.u32 	[%rd84+640], %r2378;
	st.global.u32 	[%rd84+768], %r2377;
	st.global.u32 	[%rd84+896], %r2376;
	st.global.u32 	[%rd84+1024], %r2375;
	st.global.u32 	[%rd84+1152], %r2374;
	st.global.u32 	[%rd84+1280], %r2373;
	st.global.u32 	[%rd84+1408], %r2372;
	st.global.u32 	[%rd84+1536], %r2371;
	st.global.u32 	[%rd84+1664], %r2370;
	st.global.u32 	[%rd84+1792], %r2369;
	st.global.u32 	[%rd84+1920], %r2368;
	st.global.u32 	[%rd84+2048], %r2367;
	bra.uni 	$L__BB8_102;
$L__BB8_68:
	ld.param.u32 	%r2237, [_ZN3cub18CUB_300001_SM_10006detail10radix_sort29DeviceRadixSortOnesweepKernelINS1_5radix10policy_hubIfiyE10Policy1000ELNS0_9SortOrderE0EfiyiiNS1_21identity_decomposer_tEEEvPT5_SB_PT3_PKSC_PT1_PKSG_PT2_PKSK_T4_iiT6__param_8];
	cvt.u32.u64 	%r715, %rd7;
	mad.lo.s32 	%r147, %r4, -6528, %r2237;
	setp.ge.s32 	%p101, %r715, %r147;
	add.s64 	%rd85, %rd14, %rd7;
	shl.b64 	%rd86, %rd85, 2;
	add.s64 	%rd15, %rd1, %rd86;
	@%p101 bra 	$L__BB8_70;
	st.global.u32 	[%rd15], %r2383;
$L__BB8_70:
	add.s32 	%r717, %r715, 32;
	setp.ge.s32 	%p102, %r717, %r147;
	@%p102 bra 	$L__BB8_72;
	st.global.u32 	[%rd15+128], %r2382;
$L__BB8_72:
	add.s32 	%r719, %r715, 64;
	setp.ge.s32 	%p103, %r719, %r147;
	@%p103 bra 	$L__BB8_74;
	st.global.u32 	[%rd15+256], %r2381;
$L__BB8_74:
	add.s32 	%r721, %r715, 96;
	setp.ge.s32 	%p104, %r721, %r147;
	@%p104 bra 	$L__BB8_76;
	st.global.u32 	[%rd15+384], %r2380;
$L__BB8_76:
	add.s32 	%r723, %r715, 128;
	setp.ge.s32 	%p105, %r723, %r147;
	@%p105 bra 	$L__BB8_78;
	st.global.u32 	[%rd15+512], %r2379;
$L__BB8_78:
	add.s32 	%r725, %r715, 160;
	setp.ge.s32 	%p106, %r725, %r147;
	@%p106 bra 	$L__BB8_80;
	st.global.u32 	[%rd15+640], %r2378;
$L__BB8_80:
	add.s32 	%r727, %r715, 192;
	setp.ge.s32 	%p107, %r727, %r147;
	@%p107 bra 	$L__BB8_82;
	st.global.u32 	[%rd15+768], %r2377;
$L__BB8_82:
	add.s32 	%r729, %r715, 224;
	setp.ge.s32 	%p108, %r729, %r147;
	@%p108 bra 	$L__BB8_84;
	st.global.u32 	[%rd15+896], %r2376;
$L__BB8_84:
	add.s32 	%r731, %r715, 256;
	setp.ge.s32 	%p109, %r731, %r147;
	@%p109 bra 	$L__BB8_86;
	st.global.u32 	[%rd15+1024], %r2375;
$L__BB8_86:
	add.s32 	%r733, %r715, 288;
	setp.ge.s32 	%p110, %r733, %r147;
	@%p110 bra 	$L__BB8_88;
	st.global.u32 	[%rd15+1152], %r2374;
$L__BB8_88:
	add.s32 	%r735, %r715, 320;
	setp.ge.s32 	%p111, %r735, %r147;
	@%p111 bra 	$L__BB8_90;
	st.global.u32 	[%rd15+1280], %r2373;
$L__BB8_90:
	add.s32 	%r737, %r715, 352;
	setp.ge.s32 	%p112, %r737, %r147;
	@%p112 bra 	$L__BB8_92;
	st.global.u32 	[%rd15+1408], %r2372;
$L__BB8_92:
	add.s32 	%r739, %r715, 384;
	setp.ge.s32 	%p113, %r739, %r147;
	@%p113 bra 	$L__BB8_94;
	st.global.u32 	[%rd15+1536], %r2371;
$L__BB8_94:
	add.s32 	%r741, %r715, 416;
	setp.ge.s32 	%p114, %r741, %r147;
	@%p114 bra 	$L__BB8_96;
	st.global.u32 	[%rd15+1664], %r2370;
$L__BB8_96:
	add.s32 	%r743, %r715, 448;
	setp.ge.s32 	%p115, %r743, %r147;
	@%p115 bra 	$L__BB8_98;
	st.global.u32 	[%rd15+1792], %r2369;
$L__BB8_98:
	add.s32 	%r745, %r715, 480;
	setp.ge.s32 	%p116, %r745, %r147;
	@%p116 bra 	$L__BB8_100;
	st.global.u32 	[%rd15+1920], %r2368;
$L__BB8_100:
	add.s32 	%r747, %r715, 512;
	setp.ge.s32 	%p117, %r747, %r147;
	@%p117 bra 	$L__BB8_102;
	st.global.u32 	[%rd15+2048], %r2367;
$L__BB8_102:
	ld.param.u32 	%r2238, [_ZN3cub18CUB_300001_SM_10006detail10radix_sort29DeviceRadixSortOnesweepKernelINS1_5radix10policy_hubIfiyE10Policy1000ELNS0_9SortOrderE0EfiyiiNS1_21identity_decomposer_tEEEvPT5_SB_PT3_PKSC_PT1_PKSG_PT2_PKSK_T4_iiT6__param_8];
	setp.gt.s32 	%p118, %r5, %r2238;
	@%p118 bra 	$L__BB8_104;
	ld.global.u32 	%r2366, [%rd8];
	ld.global.u32 	%r2365, [%rd8+128];
	ld.global.u32 	%r2364, [%rd8+256];
	ld.global.u32 	%r2363, [%rd8+384];
	ld.global.u32 	%r2362, [%rd8+512];
	ld.global.u32 	%r2361, [%rd8+640];
	ld.global.u32 	%r2360, [%rd8+768];
	ld.global.u32 	%r2359, [%rd8+896];
	ld.global.u32 	%r2358, [%rd8+1024];
	ld.global.u32 	%r2357, [%rd8+1152];
	ld.global.u32 	%r2356, [%rd8+1280];
	ld.global.u32 	%r2355, [%rd8+1408];
	ld.global.u32 	%r2354, [%rd8+1536];
	ld.global.u32 	%r2353, [%rd8+1664];
	ld.global.u32 	%r2352, [%rd8+1792];
	ld.global.u32 	%r2351, [%rd8+1920];
	ld.global.u32 	%r2350, [%rd8+2048];
	bra.uni 	$L__BB8_138;
$L__BB8_104:
	ld.param.u32 	%r2239, [_ZN3cub18CUB_300001_SM_10006detail10radix_sort29DeviceRadixSortOnesweepKernelINS1_5radix10policy_hubIfiyE10Policy1000ELNS0_9SortOrderE0EfiyiiNS1_21identity_decomposer_tEEEvPT5_SB_PT3_PKSC_PT1_PKSG_PT2_PKSK_T4_iiT6__param_8];
	cvt.u32.u64 	%r749, %rd7;
	sub.s32 	%r165, %r2239, %r462;
	setp.ge.s32 	%p119, %r749, %r165;
	@%p119 bra 	$L__BB8_106;
	ld.global.u32 	%r2366, [%rd8];
$L__BB8_106:
	add.s32 	%r753, %r749, 32;
	setp.ge.s32 	%p120, %r753, %r165;
	@%p120 bra 	$L__BB8_108;
	ld.global.u32 	%r2365, [%rd8+128];
$L__BB8_108:
	add.s32 	%r756, %r749, 64;
	setp.ge.s32 	%p121, %r756, %r165;
	@%p121 bra 	$L__BB8_110;
	ld.global.u32 	%r2364, [%rd8+256];
$L__BB8_110:
	add.s32 	%r759, %r749, 96;
	setp.ge.s32 	%p122, %r759, %r165;
	@%p122 bra 	$L__BB8_112;
	ld.global.u32 	%r2363, [%rd8+384];
$L__BB8_112:
	add.s32 	%r762, %r749, 128;
	setp.ge.s32 	%p123, %r762, %r165;
	@%p123 bra 	$L__BB8_114;
	ld.global.u32 	%r2362, [%rd8+512];
$L__BB8_114:
	add.s32 	%r765, %r749, 160;
	setp.ge.s32 	%p124, %r765, %r165;
	@%p124 bra 	$L__BB8_116;
	ld.global.u32 	%r2361, [%rd8+640];
$L__BB8_116:
	add.s32 	%r768, %r749, 192;
	setp.ge.s32 	%p125, %r768, %r165;
	@%p125 bra 	$L__BB8_118;
	ld.global.u32 	%r2360, [%rd8+768];
$L__BB8_118:
	add.s32 	%r771, %r749, 224;
	setp.ge.s32 	%p126, %r771, %r165;
	@%p126 bra 	$L__BB8_120;
	ld.global.u32 	%r2359, [%rd8+896];
$L__BB8_120:
	add.s32 	%r774, %r749, 256;
	setp.ge.s32 	%p127, %r774, %r165;
	@%p127 bra 	$L__BB8_122;
	ld.global.u32 	%r2358, [%rd8+1024];
$L__BB8_122:
	add.s32 	%r777, %r749, 288;
	setp.ge.s32 	%p128, %r777, %r165;
	@%p128 bra 	$L__BB8_124;
	ld.global.u32 	%r2357, [%rd8+1152];
$L__BB8_124:
	add.s32 	%r780, %r749, 320;
	setp.ge.s32 	%p129, %r780, %r165;
	@%p129 bra 	$L__BB8_126;
	ld.global.u32 	%r2356, [%rd8+1280];
$L__BB8_126:
	add.s32 	%r783, %r749, 352;
	setp.ge.s32 	%p130, %r783, %r165;
	@%p130 bra 	$L__BB8_128;
	ld.global.u32 	%r2355, [%rd8+1408];
$L__BB8_128:
	add.s32 	%r786, %r749, 384;
	setp.ge.s32 	%p131, %r786, %r165;
	@%p131 bra 	$L__BB8_130;
	ld.global.u32 	%r2354, [%rd8+1536];
$L__BB8_130:
	add.s32 	%r789, %r749, 416;
	setp.ge.s32 	%p132, %r789, %r165;
	@%p132 bra 	$L__BB8_132;
	ld.global.u32 	%r2353, [%rd8+1664];
$L__BB8_132:
	add.s32 	%r792, %r749, 448;
	setp.ge.s32 	%p133, %r792, %r165;
	@%p133 bra 	$L__BB8_134;
	ld.global.u32 	%r2352, [%rd8+1792];
$L__BB8_134:
	add.s32 	%r795, %r749, 480;
	setp.ge.s32 	%p134, %r795, %r165;
	@%p134 bra 	$L__BB8_136;
	ld.global.u32 	%r2351, [%rd8+1920];
$L__BB8_136:
	add.s32 	%r798, %r749, 512;
	setp.ge.s32 	%p135, %r798, %r165;
	@%p135 bra 	$L__BB8_138;
	ld.global.u32 	%r2350, [%rd8+2048];
$L__BB8_138:
	ld.param.u32 	%r2240, [_ZN3cub18CUB_300001_SM_10006detail10radix_sort29DeviceRadixSortOnesweepKernelINS1_5radix10policy_hubIfiyE10Policy1000ELNS0_9SortOrderE0EfiyiiNS1_21identity_decomposer_tEEEvPT5_SB_PT3_PKSC_PT1_PKSG_PT2_PKSK_T4_iiT6__param_8];
	mad.lo.s32 	%r799, %r4, 6528, 6528;
	setp.gt.s32 	%p136, %r799, %r2240;
	@%p136 bra 	$L__BB8_140;
	ld.param.u64 	%rd439, [_ZN3cub18CUB_300001_SM_10006detail10radix_sort29DeviceRadixSortOnesweepKernelINS1_5radix10policy_hubIfiyE10Policy1000ELNS0_9SortOrderE0EfiyiiNS1_21identity_decomposer_tEEEvPT5_SB_PT3_PKSC_PT1_PKSG_PT2_PKSK_T4_iiT6__param_6];
	add.s64 	%rd87, %rd14, %rd7;
	cvta.to.global.u64 	%rd88, %rd439;
	shl.b64 	%rd89, %rd87, 2;
	add.s64 	%rd90, %rd88, %rd89;
	st.global.u32 	[%rd90], %r2366;
	st.global.u32 	[%rd90+128], %r2365;
	st.global.u32 	[%rd90+256], %r2364;
	st.global.u32 	[%rd90+384], %r2363;
	st.global.u32 	[%rd90+512], %r2362;
	st.global.u32 	[%rd90+640], %r2361;
	st.global.u32 	[%rd90+768], %r2360;
	st.global.u32 	[%rd90+896], %r2359;
	st.global.u32 	[%rd90+1024], %r2358;
	st.global.u32 	[%rd90+1152], %r2357;
	st.global.u32 	[%rd90+1280], %r2356;
	st.global.u32 	[%rd90+1408], %r2355;
	st.global.u32 	[%rd90+1536], %r2354;
	st.global.u32 	[%rd90+1664], %r2353;
	st.global.u32 	[%rd90+1792], %r2352;
	st.global.u32 	[%rd90+1920], %r2351;
	st.global.u32 	[%rd90+2048], %r2350;
	bra.uni 	$L__BB8_174;
$L__BB8_140:
	ld.param.u32 	%r2241, [_ZN3cub18CUB_300001_SM_10006detail10radix_sort29DeviceRadixSortOnesweepKernelINS1_5radix10policy_hubIfiyE10Policy1000ELNS0_9SortOrderE0EfiyiiNS1_21identity_decomposer_tEEEvPT5_SB_PT3_PKSC_PT1_PKSG_PT2_PKSK_T4_iiT6__param_8];
	ld.param.u64 	%rd440, [_ZN3cub18CUB_300001_SM_10006detail10radix_sort29DeviceRadixSortOnesweepKernelINS1_5radix10policy_hubIfiyE10Policy1000ELNS0_9SortOrderE0EfiyiiNS1_21identity_decomposer_tEEEvPT5_SB_PT3_PKSC_PT1_PKSG_PT2_PKSK_T4_iiT6__param_6];
	cvt.u32.u64 	%r800, %rd7;
	mad.lo.s32 	%r216, %r4, -6528, %r2241;
	setp.ge.s32 	%p137, %r800, %r216;
	add.s64 	%rd91, %rd14, %rd7;
	cvta.to.global.u64 	%rd92, %rd440;
	shl.b64 	%rd93, %rd91, 2;
	add.s64 	%rd16, %rd92, %rd93;
	@%p137 bra 	$L__BB8_142;
	st.global.u32 	[%rd16], %r2366;
$L__BB8_142:
	add.s32 	%r802, %r800, 32;
	setp.ge.s32 	%p138, %r802, %r216;
	@%p138 bra 	$L__BB8_144;
	st.global.u32 	[%rd16+128], %r2365;
$L__BB8_144:
	add.s32 	%r804, %r800, 64;
	setp.ge.s32 	%p139, %r804, %r216;
	@%p139 bra 	$L__BB8_146;
	st.global.u32 	[%rd16+256], %r2364;
$L__BB8_146:
	add.s32 	%r806, %r800, 96;
	setp.ge.s32 	%p140, %r806, %r216;
	@%p140 bra 	$L__BB8_148;
	st.global.u32 	[%rd16+384], %r2363;
$L__BB8_148:
	add.s32 	%r808, %r800, 128;
	setp.ge.s32 	%p141, %r808, %r216;
	@%p141 bra 	$L__BB8_150;
	st.global.u32 	[%rd16+512], %r2362;
$L__BB8_150:
	add.s32 	%r810, %r800, 160;
	setp.ge.s32 	%p142, %r810, %r216;
	@%p142 bra 	$L__BB8_152;
	st.global.u32 	[%rd16+640], %r2361;
$L__BB8_152:
	add.s32 	%r812, %r800, 192;
	setp.ge.s32 	%p143, %r812, %r216;
	@%p143 bra 	$L__BB8_154;
	st.global.u32 	[%rd16+768], %r2360;
$L__BB8_154:
	add.s32 	%r814, %r800, 224;
	setp.ge.s32 	%p144, %r814, %r216;
	@%p144 bra 	$L__BB8_156;
	st.global.u32 	[%rd16+896], %r2359;
$L__BB8_156:
	add.s32 	%r816, %r800, 256;
	setp.ge.s32 	%p145, %r816, %r216;
	@%p145 bra 	$L__BB8_158;
	st.global.u32 	[%rd16+1024], %r2358;
$L__BB8_158:
	add.s32 	%r818, %r800, 288;
	setp.ge.s32 	%p146, %r818, %r216;
	@%p146 bra 	$L__BB8_160;
	st.global.u32 	[%rd16+1152], %r2357;
$L__BB8_160:
	add.s32 	%r820, %r800, 320;
	setp.ge.s32 	%p147, %r820, %r216;
	@%p147 bra 	$L__BB8_162;
	st.global.u32 	[%rd16+1280], %r2356;
$L__BB8_162:
	add.s32 	%r822, %r800, 352;
	setp.ge.s32 	%p148, %r822, %r216;
	@%p148 bra 	$L__BB8_164;
	st.global.u32 	[%rd16+1408], %r2355;
$L__BB8_164:
	add.s32 	%r824, %r800, 384;
	setp.ge.s32 	%p149, %r824, %r216;
	@%p149 bra 	$L__BB8_166;
	st.global.u32 	[%rd16+1536], %r2354;
$L__BB8_166:
	add.s32 	%r826, %r800, 416;
	setp.ge.s32 	%p150, %r826, %r216;
	@%p150 bra 	$L__BB8_168;
	st.global.u32 	[%rd16+1664], %r2353;
$L__BB8_168:
	add.s32 	%r828, %r800, 448;
	setp.ge.s32 	%p151, %r828, %r216;
	@%p151 bra 	$L__BB8_170;
	st.global.u32 	[%rd16+1792], %r2352;
$L__BB8_170:
	add.s32 	%r830, %r800, 480;
	setp.ge.s32 	%p152, %r830, %r216;
	@%p152 bra 	$L__BB8_172;
	st.global.u32 	[%rd16+1920], %r2351;
$L__BB8_172:
	add.s32 	%r832, %r800, 512;
	setp.ge.s32 	%p153, %r832, %r216;
	@%p153 bra 	$L__BB8_174;
	st.global.u32 	[%rd16+2048], %r2350;
$L__BB8_174:
	// begin inline asm
	exit;
	// end inline asm
$L__BB8_175:
	mul.hi.u32 	%r833, %r1, 357913942;
	add.s32 	%r834, %r833, %r1;
	shl.b32 	%r835, %r834, 2;
	add.s32 	%r837, %r524, %r835;
	add.s32 	%r234, %r837, 13328;
	st.shared.u32 	[%r837+13328], %r2329;
	bar.sync 	0;
	setp.gt.u32 	%p154, %r1, 31;
	@%p154 bra 	$L__BB8_177;
	mad.lo.s32 	%r869, %r1, 52, %r524;
	ld.shared.u32 	%r870, [%r869+13328];
	ld.shared.u32 	%r871, [%r869+13332];
	ld.shared.u32 	%r872, [%r869+13336];
	ld.shared.u32 	%r873, [%r869+13340];
	ld.shared.u32 	%r874, [%r869+13344];
	ld.shared.u32 	%r875, [%r869+13348];
	ld.shared.u32 	%r876, [%r869+13352];
	ld.shared.u32 	%r877, [%r869+13356];
	ld.shared.u32 	%r878, [%r869+13360];
	ld.shared.u32 	%r879, [%r869+13364];
	ld.shared.u32 	%r880, [%r869+13368];
	ld.shared.u32 	%r881, [%r869+13372];
	add.s32 	%r882, %r871, %r870;
	add.s32 	%r883, %r882, %r872;
	add.s32 	%r884, %r883, %r873;
	add.s32 	%r885, %r884, %r874;
	add.s32 	%r886, %r885, %r875;
	add.s32 	%r887, %r886, %r876;
	add.s32 	%r888, %r887, %r877;
	add.s32 	%r889, %r888, %r878;
	add.s32 	%r890, %r889, %r879;
	add.s32 	%r891, %r890, %r880;
	add.s32 	%r842, %r891, %r881;
	mov.b32 	%r840, 1;
	mov.b32 	%r865, 0;
	mov.b32 	%r867, -1;
	// begin inline asm
	{  .reg .s32 r0;  .reg .pred p;  shfl.sync.up.b32 r0|p, %r842, %r840, %r865, %r867;  @p add.s32 r0, r0, %r842;  mov.s32 %r838, r0;}
	// end inline asm
	mov.b32 	%r846, 2;
	// begin inline asm
	{  .reg .s32 r0;  .reg .pred p;  shfl.sync.up.b32 r0|p, %r838, %r846, %r865, %r867;  @p add.s32 r0, r0, %r838;  mov.s32 %r844, r0;}
	// end inline asm
	mov.b32 	%r852, 4;
	// begin inline asm
	{  .reg .s32 r0;  .reg .pred p;  shfl.sync.up.b32 r0|p, %r844, %r852, %r865, %r867;  @p add.s32 r0, r0, %r844;  mov.s32 %r850, r0;}
	// end inline asm
	mov.b32 	%r858, 8;
	// begin inline asm
	{  .reg .s32 r0;  .reg .pred p;  shfl.sync.up.b32 r0|p, %r850, %r858, %r865, %r867;  @p add.s32 r0, r0, %r850;  mov.s32 %r856, r0;}
	// end inline asm
	mov.b32 	%r864, 16;
	// begin inline asm
	{  .reg .s32 r0;  .reg .pred p;  shfl.sync.up.b32 r0|p, %r856, %r864, %r865, %r867;  @p add.s32 r0, r0, %r856;  mov.s32 %r862, r0;}
	// end inline asm
	sub.s32 	%r892, %r862, %r842;
	add.s32 	%r893, %r870, %r892;
	add.s32 	%r894, %r871, %r893;
	add.s32 	%r895, %r872, %r894;
	add.s32 	%r896, %r873, %r895;
	add.s32 	%r897, %r874, %r896;
	add.s32 	%r898, %r875, %r897;
	add.s32 	%r899, %r876, %r898;
	add.s32 	%r900, %r877, %r899;
	add.s32 	%r901, %r878, %r900;
	add.s32 	%r902, %r879, %r901;
	add.s32 	%r903, %r880, %r902;
	st.shared.u32 	[%r869+13328], %r892;
	st.shared.u32 	[%r869+13332], %r893;
	st.shared.u32 	[%r869+13336], %r894;
	st.shared.u32 	[%r869+13340], %r895;
	st.shared.u32 	[%r869+13344], %r896;
	st.shared.u32 	[%r869+13348], %r897;
	st.shared.u32 	[%r869+13352], %r898;
	st.shared.u32 	[%r869+13356], %r899;
	st.shared.u32 	[%r869+13360], %r900;
	st.shared.u32 	[%r869+13364], %r901;
	st.shared.u32 	[%r869+13368], %r902;
	st.shared.u32 	[%r869+13372], %r903;
$L__BB8_177:
	setp.gt.u32 	%p155, %r1, 255;
	bar.sync 	0;
	ld.shared.u32 	%r235, [%r234];
	@%p155 bra 	$L__BB8_179;
	ld.shared.u32 	%r907, [%r118];
	add.s32 	%r908, %r907, %r235;
	st.shared.u32 	[%r118], %r908;
	ld.shared.u32 	%r909, [%r118+1024];
	add.s32 	%r910, %r909, %r235;
	st.shared.u32 	[%r118+1024], %r910;
	ld.shared.u32 	%r911, [%r118+2048];
	add.s32 	%r912, %r911, %r235;
	st.shared.u32 	[%r118+2048], %r912;
	ld.shared.u32 	%r913, [%r118+3072];
	add.s32 	%r914, %r913, %r235;
	st.shared.u32 	[%r118+3072], %r914;
	ld.shared.u32 	%r915, [%r118+4096];
	add.s32 	%r916, %r915, %r235;
	st.shared.u32 	[%r118+4096], %r916;
	ld.shared.u32 	%r917, [%r118+5120];
	add.s32 	%r918, %r917, %r235;
	st.shared.u32 	[%r118+5120], %r918;
	ld.shared.u32 	%r919, [%r118+6144];
	add.s32 	%r920, %r919, %r235;
	st.shared.u32 	[%r118+6144], %r920;
	ld.shared.u32 	%r921, [%r118+7168];
	add.s32 	%r922, %r921, %r235;
	st.shared.u32 	[%r118+7168], %r922;
	ld.shared.u32 	%r923, [%r118+8192];
	add.s32 	%r924, %r923, %r235;
	st.shared.u32 	[%r118+8192], %r924;
	ld.shared.u32 	%r925, [%r118+9216];
	add.s32 	%r926, %r925, %r235;
	st.shared.u32 	[%r118+9216], %r926;
	ld.shared.u32 	%r927, [%r118+10240];
	add.s32 	%r928, %r927, %r235;
	st.shared.u32 	[%r118+10240], %r928;
	ld.shared.u32 	%r929, [%r118+11264];
	add.s32 	%r930, %r929, %r235;
	st.shared.u32 	[%r118+11264], %r930;
$L__BB8_179:
	ld.param.u32 	%r2287, [_ZN3cub18CUB_300001_SM_10006detail10radix_sort29DeviceRadixSortOnesweepKernelINS1_5radix10policy_hubIfiyE10Policy1000ELNS0_9SortOrderE0EfiyiiNS1_21identity_decomposer_tEEEvPT5_SB_PT3_PKSC_PT1_PKSG_PT2_PKSK_T4_iiT6__param_10];
	ld.param.u32 	%r2250, [_ZN3cub18CUB_300001_SM_10006detail10radix_sort29DeviceRadixSortOnesweepKernelINS1_5radix10policy_hubIfiyE10Policy1000ELNS0_9SortOrderE0EfiyiiNS1_21identity_decomposer_tEEEvPT5_SB_PT3_PKSC_PT1_PKSG_PT2_PKSK_T4_iiT6__param_9];
	shl.b32 	%r957, %r1, 5;
	and.b32  	%r958, %r957, 31744;
	add.s32 	%r236, %r524, %r958;
	bar.sync 	0;
	// begin inline asm
	mov.u32 %r931, %lanemask_le;
	// end inline asm
	setp.eq.s32 	%p156, %r2383, 2147483647;
	selp.b32 	%r960, -2147483648, %r2383, %p156;
	shr.u32 	%r961, %r960, %r2250;
	mov.b32 	%r962, -1;
	shl.b32 	%r963, %r962, %r2287;
	not.b32 	%r238, %r963;
	and.b32  	%r954, %r961, %r238;
	mov.b32 	%r934, 1;
	// begin inline asm
	{
    .reg .pred p;
    and.b32 %r932, %r954, %r934;    setp.ne.u32 p, %r932, 0;
    vote.ballot.sync.b32 %r932, p, 0xffffffff;
    @!p not.b32 %r932, %r932;
}

	// end inline asm
	mov.b32 	%r937, 2;
	// begin inline asm
	{
    .reg .pred p;
    and.b32 %r935, %r954, %r937;    setp.ne.u32 p, %r935, 0;
    vote.ballot.sync.b32 %r935, p, 0xffffffff;
    @!p not.b32 %r935, %r935;
}

	// end inline asm
	and.b32  	%r964, %r935, %r932;
	mov.b32 	%r940, 4;
	// begin inline asm
	{
    .reg .pred p;
    and.b32 %r938, %r954, %r940;    setp.ne.u32 p, %r938, 0;
    vote.ballot.sync.b32 %r938, p, 0xffffffff;
    @!p not.b32 %r938, %r938;
}

	// end inline asm
	and.b32  	%r965, %r938, %r964;
	mov.b32 	%r943, 8;
	// begin inline asm
	{
    .reg .pred p;
    and.b32 %r941, %r954, %r943;    setp.ne.u32 p, %r941, 0;
    vote.ballot.sync.b32 %r941, p, 0xffffffff;
    @!p not.b32 %r941, %r941;
}

	// end inline asm
	and.b32  	%r966, %r941, %r965;
	mov.b32 	%r946, 16;
	// begin inline asm
	{
    .reg .pred p;
    and.b32 %r944, %r954, %r946;    setp.ne.u32 p, %r944, 0;
    vote.ballot.sync.b32 %r944, p, 0xffffffff;
    @!p not.b32 %r944, %r944;
}

	// end inline asm
	and.b32  	%r967, %r944, %r966;
	mov.b32 	%r949, 32;
	// begin inline asm
	{
    .reg .pred p;
    and.b32 %r947, %r954, %r949;    setp.ne.u32 p, %r947, 0;
    vote.ballot.sync.b32 %r947, p, 0xffffffff;
    @!p not.b32 %r947, %r947;
}

	// end inline asm
	and.b32  	%r968, %r947, %r967;
	mov.b32 	%r952, 64;
	// begin inline asm
	{
    .reg .pred p;
    and.b32 %r950, %r954, %r952;    setp.ne.u32 p, %r950, 0;
    vote.ballot.sync.b32 %r950, p, 0xffffffff;
    @!p not.b32 %r950, %r950;
}

	// end inline asm
	and.b32  	%r969, %r950, %r968;
	mov.b32 	%r955, 128;
	// begin inline asm
	{
    .reg .pred p;
    and.b32 %r953, %r954, %r955;    setp.ne.u32 p, %r953, 0;
    vote.ballot.sync.b32 %r953, p, 0xffffffff;
    @!p not.b32 %r953, %r953;
}

	// end inline asm
	and.b32  	%r970, %r953, %r969;
	clz.b32 	%r971, %r970;
	sub.s32 	%r240, 31, %r971;
	and.b32  	%r972, %r931, %r970;
	popc.b32 	%r241, %r972;
	setp.ne.s32 	%p157, %r460, %r240;
	mov.b32 	%r2384, 0;
	@%p157 bra 	$L__BB8_181;
	shl.b32 	%r973, %r954, 2;
	add.s32 	%r974, %r236, %r973;
	atom.shared.add.u32 	%r2384, [%r974], %r241;
$L__BB8_181:
	ld.param.u32 	%r2251, [_ZN3cub18CUB_300001_SM_10006detail10radix_sort29DeviceRadixSortOnesweepKernelINS1_5radix10policy_hubIfiyE10Policy1000ELNS0_9SortOrderE0EfiyiiNS1_21identity_decomposer_tEEEvPT5_SB_PT3_PKSC_PT1_PKSG_PT2_PKSK_T4_iiT6__param_9];
	shfl.sync.idx.b32	%r1000|%p158, %r2384, %r240, 31, -1;
	add.s32 	%r244, %r241, %r1000;
	setp.eq.s32 	%p159, %r2382, 2147483647;
	selp.b32 	%r1001, -2147483648, %r2382, %p159;
	shr.u32 	%r1002, %r1001, %r2251;
	and.b32  	%r997, %r1002, %r238;
	mov.b32 	%r977, 1;
	// begin inline asm
	{
    .reg .pred p;
    and.b32 %r975, %r997, %r977;    setp.ne.u32 p, %r975, 0;
    vote.ballot.sync.b32 %r975, p, 0xffffffff;
    @!p not.b32 %r975, %r975;
}

	// end inline asm
	mov.b32 	%r980, 2;
	// begin inline asm
	{
    .reg .pred p;
    and.b32 %r978, %r997, %r980;    setp.ne.u32 p, %r978, 0;
    vote.ballot.sync.b32 %r978, p, 0xffffffff;
    @!p not.b32 %r978, %r978;
}

	// end inline asm
	and.b32  	%r1003, %r978, %r975;
	mov.b32 	%r983, 4;
	// begin inline asm
	{
    .reg .pred p;
    and.b32 %r981, %r997, %r983;    setp.ne.u32 p, %r981, 0;
    vote.ballot.sync.b32 %r981, p, 0xffffffff;
    @!p not.b32 %r981, %r981;
}

	// end inline asm
	and.b32  	%r1004, %r981, %r1003;
	mov.b32 	%r986, 8;
	// begin inline asm
	{
    .reg .pred p;
    and.b32 %r984, %r997, %r986;    setp.ne.u32 p, %r984, 0;
    vote.ballot.sync.b32 %r984, p, 0xffffffff;
    @!p not.b32 %r984, %r984;
}

	// end inline asm
	and.b32  	%r1005, %r984, %r1004;
	mov.b32 	%r989, 16;
	// begin inline asm
	{
    .reg .pred p;
    and.b32 %r987, %r997, %r989;    setp.ne.u32 p, %r987, 0;
    vote.ballot.sync.b32 %r987, p, 0xffffffff;
    @!p not.b32 %r987, %r987;
}

	// end inline asm
	and.b32  	%r1006, %r987, %r1005;
	mov.b32 	%r992, 32;
	// begin inline asm
	{
    .reg .pred p;
    and.b32 %r990, %r997, %r992;    setp.ne.u32 p, %r990, 0;
    vote.ballot.sync.b32 %r990, p, 0xffffffff;
    @!p not.b32 %r990, %r990;
}

	// end inline asm
	and.b32  	%r1007, %r990, %r1006;
	mov.b32 	%r995, 64;
	// begin inline asm
	{
    .reg .pred p;
    and.b32 %r993, %r997, %r995;    setp.ne.u32 p, %r993, 0;
    vote.ballot.sync.b32 %r993, p, 0xffffffff;
    @!p not.b32 %r993, %r993;
}

	// end inline asm
	and.b32  	%r1008, %r993, %r1007;
	mov.b32 	%r998, 128;
	// begin inline asm
	{
    .reg .pred p;
    and.b32 %r996, %r997, %r998;    setp.ne.u32 p, %r996, 0;
    vote.ballot.sync.b32 %r996, p, 0xffffffff;
    @!p not.b32 %r996, %r996;
}

	// end inline asm
	and.b32  	%r1009, %r996, %r1008;
	clz.b32 	%r1010, %r1009;
	sub.s32 	%r246, 31, %r1010;
	and.b32  	%r1011, %r931, %r1009;
	popc.b32 	%r247, %r1011;
	setp.ne.s32 	%p160, %r460, %r246;
	mov.b32 	%r2385, 0;
	@%p160 bra 	$L__BB8_183;
	shl.b32 	%r1012, %r997, 2;
	add.s32 	%r1013, %r236, %r1012;
	atom.shared.add.u32 	%r2385, [%r1013], %r247;
$L__BB8_183:
	ld.param.u32 	%r2252, [_ZN3cub18CUB_300001_SM_10006detail10radix_sort29DeviceRadixSortOnesweepKernelINS1_5radix10policy_hubIfiyE10Policy1000ELNS0_9SortOrderE0EfiyiiNS1_21identity_decomposer_tEEEvPT5_SB_PT3_PKSC_PT1_PKSG_PT2_PKSK_T4_iiT6__param_9];
	shfl.sync.idx.b32	%r1039|%p161, %r2385, %r246, 31, -1;
	add.s32 	%r250, %r247, %r1039;
	setp.eq.s32 	%p162, %r2381, 2147483647;
	selp.b32 	%r1040, -2147483648, %r2381, %p162;
	shr.u32 	%r1041, %r1040, %r2252;
	and.b32  	%r1036, %r1041, %r238;
	mov.b32 	%r1016, 1;
	// begin inline asm
	{
    .reg .pred p;
    and.b32 %r1014, %r1036, %r1016;    setp.ne.u32 p, %r1014, 0;
    vote.ballot.sync.b32 %r1014, p, 0xffffffff;
    @!p not.b32 %r1014, %r1014;
}

	// end inline asm
	mov.b32 	%r1019, 2;
	// begin inline asm
	{
    .reg .pred p;
    and.b32 %r1017, %r1036, %r1019;    setp.ne.u32 p, %r1017, 0;
    vote.ballot.sync.b32 %r1017, p, 0xffffffff;
    @!p not.b32 %r1017, %r1017;
}

	// end inline asm
	and.b32  	%r1042, %r1017, %r1014;
	mov.b32 	%r1022, 4;
	// begin inline asm
	{
    .reg .pred p;
    and.b32 %r1020, %r1036, %r1022;    setp.ne.u32 p, %r1020, 0;
    vote.ballot.sync.b32 %r1020, p, 0xffffffff;
    @!p not.b32 %r1020, %r1020;
}

	// end inline asm
	and.b32  	%r1043, %r1020, %r1042;
	mov.b32 	%r1025, 8;
	// begin inline asm
	{
    .reg .pred p;
    and.b32 %r1023, %r1036, %r1025;    setp.ne.u32 p, %r1023, 0;
    vote.ballot.sync.b32 %r1023, p, 0xffffffff;
    @!p not.b32 %r1023, %r1023;
}

	// end inline asm
	and.b32  	%r1044, %r1023, %r1043;
	mov.b32 	%r1028, 16;
	// begin inline asm
	{
    .reg .pred p;
    and.b32 %r1026, %r1036, %r1028;    setp.ne.u32 p, %r1026, 0;
    vote.ballot.sync.b32 %r1026, p, 0xffffffff;
    @!p not.b32 %r1026, %r1026;
}

	// end inline asm
	and.b32  	%r1045, %r1026, %r1044;
	mov.b32 	%r1031, 32;
	// begin inline asm
	{
    .reg .pred p;
    and.b32 %r1029, %r1036, %r1031;    setp.ne.u32 p, %r1029, 0;
    vote.ballot.sync.b32 %r1029, p, 0xffffffff;
    @!p not.b32 %r1029, %r1029;
}

	// end inline asm
	and.b32  	%r1046, %r1029, %r1045;
	mov.b32 	%r1034, 64;
	// begin inline asm
	{
    .reg .pred p;
    and.b32 %r1032, %r1036, %r1034;    setp.ne.u32 p, %r1032, 0;
    vote.ballot.sync.b32 %r1032, p, 0xffffffff;
    @!p not.b32 %r1032, %r1032;
}

	// end inline asm
	and.b32  	%r1047, %r1032, %r1046;
	mov.b32 	%r1037, 128;
	// begin inline asm
	{
    .reg .pred p;
    and.b32 %r1035, %r1036, %r1037;    setp.ne.u32 p, %r1035, 0;
    vote.ballot.sync.b32 %r1035, p, 0xffffffff;
    @!p not.b32 %r1035, %r1035;
}

	// end inline asm
	and.b32  	%r1048, %r1035, %r1047;
	clz.b32 	%r1049, %r1048;
	sub.s32 	%r252, 31, %r1049;
	and.b32  	%r1050, %r931, %r1048;
	popc.b32 	%r253, %r1050;
	setp.ne.s32 	%p163, %r460, %r252;
	mov.b32 	%r2386, 0;
	@%p163 bra 	$L__BB8_185;
	shl.b32 	%r1051, %r1036, 2;
	add.s32 	%r1052, %r236, %r1051;
	atom.shared.add.u32 	%r2386, [%r1052], %r253;
$L__BB8_185:
	ld.param.u32 	%r2253, [_ZN3cub18CUB_300001_SM_10006detail10radix_sort29DeviceRadixSortOnesweepKernelINS1_5radix10policy_hubIfiyE10Policy1000ELNS0_9SortOrderE0EfiyiiNS1_21identity_decomposer_tEEEvPT5_SB_PT3_PKSC_PT1_PKSG_PT2_PKSK_T4_iiT6__param_9];
	shfl.sync.idx.b32	%r1078|%p164, %r2386, %r252, 31, -1;
	add.s32 	%r256, %r253, %r1078;
	setp.eq.s32 	%p165, %r2380, 2147483647;
	selp.b32 	%r1079, -2147483648, %r2380, %p165;
	shr.u32 	%r1080, %r1079, %r2253;
	and.b32  	%r1075, %r1080, %r238;
	mov.b32 	%r1055, 1;
	// begin inline asm
	{
    .reg .pred p;
    and.b32 %r1053, %r1075, %r1055;    setp.ne.u32 p, %r1053, 0;
    vote.ballot.sync.b32 %r1053, p, 0xffffffff;
    @!p not.b32 %r1053, %r1053;
}

	// end inline asm
	mov.b32 	%r1058, 2;
	// begin inline asm
	{
    .reg .pred p;
    and.b32 %r1056, %r1075, %r1058;    setp.ne.u32 p, %r1056, 0;
    vote.ballot.sync.b32 %r1056, p, 0xffffffff;
    @!p not.b32 %r1056, %r1056;
}

	// end inline asm
	and.b32  	%r1081, %r1056, %r1053;
	mov.b32 	%r1061, 4;
	// begin inline asm
	{
    .reg .pred p;
    and.b32 %r1059, %r1075, %r1061;    setp.ne.u32 p, %r1059, 0;
    vote.ballot.sync.b32 %r1059, p, 0xffffffff;
    @!p not.b32 %r1059, %r1059;
}

	// end inline asm
	and.b32  	%r1082, %r1059, %r1081;
	mov.b32 	%r1064, 8;
	// begin inline asm
	{
    .reg .pred p;
    and.b32 %r1062, %r1075, %r1064;    setp.ne.u32 p, %r1062, 0;
    vote.ballot.sync.b32 %r1062, p, 0xffffffff;
    @!p not.b32 %r1062, %r1062;
}

	// end inline asm
	and.b32  	%r1083, %r1062, %r1082;
	mov.b32 	%r1067, 16;
	// begin inline asm
	{
    .reg .pred p;
    and.b32 %r1065, %r1075, %r1067;    setp.ne.u32 p, %r1065, 0;
    vote.ballot.sync.b32 %r1065, p, 0xffffffff;
    @!p not.b32 %r1065, %r1065;
}

	// end inline asm
	and.b32  	%r1084, %r1065, %r1083;
	mov.b32 	%r1070, 32;
	// begin inline asm
	{
    .reg .pred p;
    and.b32 %r1068, %r1075, %r1070;    setp.ne.u32 p, %r1068, 0;
    vote.ballot.sync.b32 %r1068, p, 0xffffffff;
    @!p not.b32 %r1068, %r1068;
}

	// end inline asm
	and.b32  	%r1085, %r1068, %r1084;
	mov.b32 	%r1073, 64;
	// begin inline asm
	{
    .reg .pred p;
    and.b32 %r1071, %r1075, %r1073;    setp.ne.u32 p, %r1071, 0;
    vote.ballot.sync.b32 %r1071, p, 0xffffffff;
    @!p not.b32 %r1071, %r1071;
}

	// end inline asm
	and.b32  	%r1086, %r1071, %r1085;
	mov.b32 	%r1076, 128;
	// begin inline asm
	{
    .reg .pred p;
    and.b32 %r1074, %r1075, %r1076;    setp.ne.u32 p, %r1074, 0;
    vote.ballot.sync.b32 %r1074, p, 0xffffffff;
    @!p not.b32 %r1074, %r1074;
}

	// end inline asm
	and.b32  	%r1087, %r1074, %r1086;
	clz.b32 	%r1088, %r1087;
	sub.s32 	%r258, 31, %r1088;
	and.b32  	%r1089, %r931, %r1087;
	popc.b32 	%r259, %r1089;
	setp.ne.s32 	%p166, %r460, %r258;
	mov.b32 	%r2387, 0;
	@%p166 bra 	$L__BB8_187;
	shl.b32 	%r1090, %r1075, 2;
	add.s32 	%r1091, %r236, %r1090;
	atom.shared.add.u32 	%r2387, [%r1091], %r259;
$L__BB8_187:
	ld.param.u32 	%r2254, [_ZN3cub18CUB_300001_SM_10006detail10radix_sort29DeviceRadixSortOnesweepKernelINS1_5radix10policy_hubIfiyE10Policy1000ELNS0_9SortOrderE0EfiyiiNS1_21identity_decomposer_tEEEvPT5_SB_PT3_PKSC_PT1_PKSG_PT2_PKSK_T4_iiT6__param_9];
	shfl.sync.idx.b32	%r1117|%p167, %r2387, %r258, 31, -1;
	add.s32 	%r262, %r259, %r1117;
	setp.eq.s32 	%p168, %r2379, 2147483647;
	selp.b32 	%r1118, -2147483648, %r2379, %p168;
	shr.u32 	%r1119, %r1118, %r2254;
	and.b32  	%r1114, %r1119, %r238;
	mov.b32 	%r1094, 1;
	// begin inline asm
	{
    .reg .pred p;
    and.b32 %r1092, %r1114, %r1094;    setp.ne.u32 p, %r1092, 0;
    vote.ballot.sync.b32 %r1092, p, 0xffffffff;
    @!p not.b32 %r1092, %r1092;
}

	// end inline asm
	mov.b32 	%r1097, 2;
	// begin inline asm
	{
    .reg .pred p;
    and.b32 %r1095, %r1114, %r1097;    setp.ne.u32 p, %r1095, 0;
    vote.ballot.sync.b32 %r1095, p, 0xffffffff;
    @!p not.b32 %r1095, %r1095;
}

	// end inline asm
	and.b32  	%r1120, %r1095, %r1092;
	mov.b32 	%r1100, 4;
	// begin inline asm
	{
    .reg .pred p;
    and.b32 %r1098, %r1114, %r1100;    setp.ne.u32 p, %r1098, 0;
    vote.ballot.sync.b32 %r1098, p, 0xffffffff;
    @!p not.b32 %r1098, %r1098;
}

	// end inline asm
	and.b32  	%r1121, %r1098, %r1120;
	mov.b32 	%r1103, 8;
	// begin inline asm
	{
    .reg .pred p;
    and.b32 %r1101, %r1114, %r1103;    setp.ne.u32 p, %r1101, 0;
    vote.ballot.sync.b32 %r1101, p, 0xffffffff;
    @!p not.b32 %r1101, %r1101;
}

	// end inline asm
	and.b32  	%r1122, %r1101, %r1121;
	mov.b32 	%r1106, 16;
	// begin inline asm
	{
    .reg .pred p;
    and.b32 %r1104, %r1114, %r1106;    setp.ne.u32 p, %r1104, 0;
    vote.ballot.sync.b32 %r1104, p, 0xffffffff;
    @!p not.b32 %r1104, %r1104;
}

	// end inline asm
	and.b32  	%r1123, %r1104, %r1122;
	mov.b32 	%r1109, 32;
	// begin inline asm
	{
    .reg .pred p;
    and.b32 %r1107, %r1114, %r1109;    setp.ne.u32 p, %r1107, 0;
    vote.ballot.sync.b32 %r1107, p, 0xffffffff;
    @!p not.b32 %r1107, %r1107;
}

	// end inline asm
	and.b32  	%r1124, %r1107, %r1123;
	mov.b32 	%r1112, 64;
	// begin inline asm
	{
    .reg .pred p;
    and.b32 %r1110, %r1114, %r1112;    setp.ne.u32 p, %r1110, 0;
    vote.ballot.sync.b32 %r1110, p, 0xffffffff;
    @!p not.b32 %r1110, %r1110;
}

	// end inline asm
	and.b32  	%r1125, %r1110, %r1124;
	mov.b32 	%r1115, 128;
	// begin inline asm
	{
    .reg .pred p;
    and.b32 %r1113, %r1114, %r1115;    setp.ne.u32 p, %r1113, 0;
    vote.ballot.sync.b32 %r1113, p, 0xffffffff;
    @!p not.b32 %r1113, %r1113;
}

	// end inline asm
	and.b32  	%r1126, %r1113, %r1125;
	clz.b32 	%r1127, %r1126;
	sub.s32 	%r264, 31, %r1127;
	and.b32  	%r1128, %r931, %r1126;
	popc.b32 	%r265, %r1128;
	setp.ne.s32 	%p169, %r460, %r264;
	mov.b32 	%r2388, 0;
	@%p169 bra 	$L__BB8_189;
	shl.b32 	%r1129, %r1114, 2;
	add.s32 	%r1130, %r236, %r1129;
	atom.shared.add.u32 	%r2388, [%r1130], %r265;
$L__BB8_189:
	ld.param.u32 	%r2255, [_ZN3cub18CUB_300001_SM_10006detail10radix_sort29DeviceRadixSortOnesweepKernelINS1_5radix10policy_hubIfiyE10Policy1000ELNS0_9SortOrderE0EfiyiiNS1_21identity_decomposer_tEEEvPT5_SB_PT3_PKSC_PT1_PKSG_PT2_PKSK_T4_iiT6__param_9];
	shfl.sync.idx.b32	%r1156|%p170, %r2388, %r264, 31, -1;
	add.s32 	%r268, %r265, %r1156;
	setp.eq.s32 	%p171, %r2378, 2147483647;
	selp.b32 	%r1157, -2147483648, %r2378, %p171;
	shr.u32 	%r1158, %r1157, %r2255;
	and.b32  	%r1153, %r1158, %r238;
	mov.b32 	%r1133, 1;
	// begin inline asm
	{
    .reg .pred p;
    and.b32 %r1131, %r1153, %r1133;    setp.ne.u32 p, %r1131, 0;
    vote.ballot.sync.b32 %r1131, p, 0xffffffff;
    @!p not.b32 %r1131, %r1131;
}

	// end inline asm
	mov.b32 	%r1136, 2;
	// begin inline asm
	{
    .reg .pred p;
    and.b32 %r1134, %r1153, %r1136;    setp.ne.u32 p, %r1134, 0;
    vote.ballot.sync.b32 %r1134, p, 0xffffffff;
    @!p not.b32 %r1134, %r1134;
}

	// end inline asm
	and.b32  	%r1159, %r1134, %r1131;
	mov.b32 	%r1139, 4;
	// begin inline asm
	{
    .reg .pred p;
    and.b32 %r1137, %r1153, %r1139;    setp.ne.u32 p, %r1137, 0;
    vote.ballot.sync.b32 %r1137, p, 0xffffffff;
    @!p not.b32 %r1137, %r1137;
}

	// end inline asm
	and.b32  	%r1160, %r1137, %r1159;
	mov.b32 	%r1142, 8;
	// begin inline asm
	{
    .reg .pred p;
    and.b32 %r1140, %r1153, %r1142;    setp.ne.u32 p, %r1140, 0;
    vote.ballot.sync.b32 %r1140, p, 0xffffffff;
    @!p not.b32 %r1140, %r1140;
}

	// end inline asm
	and.b32  	%r1161, %r1140, %r1160;
	mov.b32 	%r1145, 16;
	// begin inline asm
	{
    .reg .pred p;
    and.b32 %r1143, %r1153, %r1145;    setp.ne.u32 p, %r1143, 0;
    vote.ballot.sync.b32 %r1143, p, 0xffffffff;
    @!p not.b32 %r1143, %r1143;
}

	// end inline asm
	and.b32  	%r1162, %r1143, %r1161;
	mov.b32 	%r1148, 32;
	// begin inline asm
	{
    .reg .pred p;
    and.b32 %r1146, %r1153, %r1148;    setp.ne.u32 p, %r1146, 0;
    vote.ballot.sync.b32 %r1146, p, 0xffffffff;
    @!p not.b32 %r1146, %r1146;
}

	// end inline asm
	and.b32  	%r1163, %r1146, %r1162;
	mov.b32 	%r1151, 64;
	// begin inline asm
	{
    .reg .pred p;
    and.b32 %r1149, %r1153, %r1151;    setp.ne.u32 p, %r1149, 0;
    vote.ballot.sync.b32 %r1149, p, 0xffffffff;
    @!p not.b32 %r1149, %r1149;
}

	// end inline asm
	and.b32  	%r1164, %r1149, %r1163;
	mov.b32 	%r1154, 128;
	// begin inline asm
	{
    .reg .pred p;
    and.b32 %r1152, %r1153, %r1154;    setp.ne.u32 p, %r1152, 0;
    vote.ballot.sync.b32 %r1152, p, 0xffffffff;
    @!p not.b32 %r1152, %r1152;
}

	// end inline asm
	and.b32  	%r1165, %r1152, %r1164;
	clz.b32 	%r1166, %r1165;
	sub.s32 	%r270, 31, %r1166;
	and.b32  	%r1167, %r931, %r1165;
	popc.b32 	%r271, %r1167;
	setp.ne.s32 	%p172, %r460, %r270;
	mov.b32 	%r2389, 0;
	@%p172 bra 	$L__BB8_191;
	shl.b32 	%r1168, %r1153, 2;
	add.s32 	%r1169, %r236, %r1168;
	atom.shared.add.u32 	%r2389, [%r1169], %r271;
$L__BB8_191:
	ld.param.u32 	%r2256, [_ZN3cub18CUB_300001_SM_10006detail10radix_sort29DeviceRadixSortOnesweepKernelINS1_5radix10policy_hubIfiyE10Policy1000ELNS0_9SortOrderE0EfiyiiNS1_21identity_decomposer_tEEEvPT5_SB_PT3_PKSC_PT1_PKSG_PT2_PKSK_T4_iiT6__param_9];
	shfl.sync.idx.b32	%r1195|%p173, %r2389, %r270, 31, -1;
	add.s32 	%r274, %r271, %r1195;
	setp.eq.s32 	%p174, %r2377, 2147483647;
	selp.b32 	%r1196, -2147483648, %r2377, %p174;
	shr.u32 	%r1197, %r1196, %r2256;
	and.b32  	%r1192, %r1197, %r238;
	mov.b32 	%r1172, 1;
	// begin inline asm
	{
    .reg .pred p;
    and.b32 %r1170, %r1192, %r1172;    setp.ne.u32 p, %r1170, 0;
    vote.ballot.sync.b32 %r1170, p, 0xffffffff;
    @!p not.b32 %r1170, %r1170;
}

	// end inline asm
	mov.b32 	%r1175, 2;
	// begin inline asm
	{
    .reg .pred p;
    and.b32 %r1173, %r1192, %r1175;    setp.ne.u32 p, %r1173, 0;
    vote.ballot.sync.b32 %r1173, p, 0xffffffff;
    @!p not.b32 %r1173, %r1173;
}

	// end inline asm
	and.b32  	%r1198, %r1173, %r1170;
	mov.b32 	%r1178, 4;
	// begin inline asm
	{
    .reg .pred p;
    and.b32 %r1176, %r1192, %r1178;    setp.ne.u32 p, %r1176, 0;
    vote.ballot.sync.b32 %r1176, p, 0xffffffff;
    @!p not.b32 %r1176, %r1176;
}

	// end inline asm
	and.b32  	%r1199, %r1176, %r1198;
	mov.b32 	%r1181, 8;
	// begin inline asm
	{
    .reg .pred p;
    and.b32 %r1179, %r1192, %r1181;    setp.ne.u32 p, %r1179, 0;
    vote.ballot.sync.b32 %r1179, p, 0xffffffff;
    @!p not.b32 %r1179, %r1179;
}

	// end inline asm
	and.b32  	%r1200, %r1179, %r1199;
	mov.b32 	%r1184, 16;
	// begin inline asm
	{
    .reg .pred p;
    and.b32 %r1182, %r1192, %r1184;    setp.ne.u32 p, %r1182, 0;
    vote.ballot.sync.b32 %r1182, p, 0xffffffff;
    @!p not.b32 %r1182, %r1182;
}

	// end inline asm
	and.b32  	%r1201, %r1182, %r1200;
	mov.b32 	%r1187, 32;
	// begin inline asm
	{
    .reg .pred p;
    and.b32 %r1185, %r1192, %r1187;    setp.ne.u32 p, %r1185, 0;
    vote.ballot.sync.b32 %r1185, p, 0xffffffff;
    @!p not.b32 %r1185, %r1185;
}

	// end inline asm
	and.b32  	%r1202, %r1185, %r1201;
	mov.b32 	%r1190, 64;
	// begin inline asm
	{
    .reg .pred p;
    and.b32 %r1188, %r1192, %r1190;    setp.ne.u32 p, %r1188, 0;
    vote.ballot.sync.b32 %r1188, p, 0xffffffff;
    @!p not.b32 %r1188, %r1188;
}

	// end inline asm
	and.b32  	%r1203, %r1188, %r1202;
	mov.b32 	%r1193, 128;
	// begin inline asm
	{
    .reg .pred p;
    and.b32 %r1191, %r1192, %r1193;    setp.ne.u32 p, %r1191, 0;
    vote.ballot.sync.b32 %r1191, p, 0xffffffff;
    @!p not.b32 %r1191, %r1191;
}

	// end inline asm
	and.b32  	%r1204, %r1191, %r1203;
	clz.b32 	%r1205, %r1204;
	sub.s32 	%r276, 31, %r1205;
	and.b32  	%r1206, %r931, %r1204;
	popc.b32 	%r277, %r1206;
	setp.ne.s32 	%p175, %r460, %r276;
	mov.b32 	%r2390, 0;
	@%p175 bra 	$L__BB8_193;
	shl.b32 	%r1207, %r1192, 2;
	add.s32 	%r1208, %r236, %r1207;
	atom.shared.add.u32 	%r2390, [%r1208], %r277;
$L__BB8_193:
	ld.param.u32 	%r2257, [_ZN3cub18CUB_300001_SM_10006detail10radix_sort29DeviceRadixSortOnesweepKernelINS1_5radix10policy_hubIfiyE10Policy1000ELNS0_9SortOrderE0EfiyiiNS1_21identity_decomposer_tEEEvPT5_SB_PT3_PKSC_PT1_PKSG_PT2_PKSK_T4_iiT6__param_9];
	shfl.sync.idx.b32	%r1234|%p176, %r2390, %r276, 31, -1;
	add.s32 	%r280, %r277, %r1234;
	setp.eq.s32 	%p177, %r2376, 2147483647;
	selp.b32 	%r1235, -2147483648, %r2376, %p177;
	shr.u32 	%r1236, %r1235, %r2257;
	and.b32  	%r1231, %r1236, %r238;
	mov.b32 	%r1211, 1;
	// begin inline asm
	{
    .reg .pred p;
    and.b32 %r1209, %r1231, %r1211;    setp.ne.u32 p, %r1209, 0;
    vote.ballot.sync.b32 %r1209, p, 0xffffffff;
    @!p not.b32 %r1209, %r1209;
}

	// end inline asm
	mov.b32 	%r1214, 2;
	// begin inline asm
	{
    .reg .pred p;
    and.b32 %r1212, %r1231, %r1214;    setp.ne.u32 p, %r1212, 0;
    vote.ballot.sync.b32 %r1212, p, 0xffffffff;
    @!p not.b32 %r1212, %r1212;
}

	// end inline asm
	and.b32  	%r1237, %r1212, %r1209;
	mov.b32 	%r1217, 4;
	// begin inline asm
	{
    .reg .pred p;
    and.b32 %r1215, %r1231, %r1217;    setp.ne.u32 p, %r1215, 0;
    vote.ballot.sync.b32 %r1215, p, 0xffffffff;
    @!p not.b32 %r1215, %r1215;
}

	// end inline asm
	and.b32  	%r1238, %r1215, %r1237;
	mov.b32 	%r1220, 8;
	// begin inline asm
	{
    .reg .pred p;
    and.b32 %r1218, %r1231, %r1220;    setp.ne.u32 p, %r1218, 0;
    vote.ballot.sync.b32 %r1218, p, 0xffffffff;
    @!p not.b32 %r1218, %r1218;
}

	// end inline asm
	and.b32  	%r1239, %r1218, %r1238;
	mov.b32 	%r1223, 16;
	// begin inline asm
	{
    .reg .pred p;
    and.b32 %r1221, %r1231, %r1223;    setp.ne.u32 p, %r1221, 0;
    vote.ballot.sync.b32 %r1221, p, 0xffffffff;
    @!p not.b32 %r1221, %r1221;
}

	// end inline asm
	and.b32  	%r1240, %r1221, %r1239;
	mov.b32 	%r1226, 32;
	// begin inline asm
	{
    .reg .pred p;
    and.b32 %r1224, %r1231, %r1226;    setp.ne.u32 p, %r1224, 0;
    vote.ballot.sync.b32 %r1224, p, 0xffffffff;
    @!p not.b32 %r1224, %r1224;
}

	// end inline asm
	and.b32  	%r1241, %r1224, %r1240;
	mov.b32 	%r1229, 64;
	// begin inline asm
	{
    .reg .pred p;
    and.b32 %r1227, %r1231, %r1229;    setp.ne.u32 p, %r1227, 0;
    vote.ballot.sync.b32 %r1227, p, 0xffffffff;
    @!p not.b32 %r1227, %r1227;
}

	// end inline asm
	and.b32  	%r1242, %r1227, %r1241;
	mov.b32 	%r1232, 128;
	// begin inline asm
	{
    .reg .pred p;
    and.b32 %r1230, %r1231, %r1232;    setp.ne.u32 p, %r1230, 0;
    vote.ballot.sync.b32 %r1230, p, 0xffffffff;
    @!p not.b32 %r1230, %r1230;
}

	// end inline asm
	and.b32  	%r1243, %r1230, %r1242;
	clz.b32 	%r1244, %r1243;
	sub.s32 	%r282, 31, %r1244;
	and.b32  	%r1245, %r931, %r1243;
	popc.b32 	%r283, %r1245;
	setp.ne.s32 	%p178, %r460, %r282;
	mov.b32 	%r2391, 0;
	@%p178 bra 	$L__BB8_195;
	shl.b32 	%r1246, %r1231, 2;
	add.s32 	%r1247, %r236, %r1246;
	atom.shared.add.u32 	%r2391, [%r1247], %r283;
$L__BB8_195:
	ld.param.u32 	%r2258, [_ZN3cub18CUB_300001_SM_10006detail10radix_sort29DeviceRadixSortOnesweepKernelINS1_5radix10policy_hubIfiyE10Policy1000ELNS0_9SortOrderE0EfiyiiNS1_21identity_decomposer_tEEEvPT5_SB_PT3_PKSC_PT1_PKSG_PT2_PKSK_T4_iiT6__param_9];
	shfl.sync.idx.b32	%r1273|%p179, %r2391, %r282, 31, -1;
	add.s32 	%r286, %r283, %r1273;
	setp.eq.s32 	%p180, %r2375, 2147483647;
	selp.b32 	%r1274, -2147483648, %r2375, %p180;
	shr.u32 	%r1275, %r1274, %r2258;
	and.b32  	%r1270, %r1275, %r238;
	mov.b32 	%r1250, 1;
	// begin inline asm
	{
    .reg .pred p;
    and.b32 %r1248, %r1270, %r1250;    setp.ne.u32 p, %r1248, 0;
    vote.ballot.sync.b32 %r1248, p, 0xffffffff;
    @!p not.b32 %r1248, %r1248;
}

	// end inline asm
	mov.b32 	%r1253, 2;
	// begin inline asm
	{
    .reg .pred p;
    and.b32 %r1251, %r1270, %r1253;    setp.ne.u32 p, %r1251, 0;
    vote.ballot.sync.b32 %r1251, p, 0xffffffff;
    @!p not.b32 %r1251, %r1251;
}

	// end inline asm
	and.b32  	%r1276, %r1251, %r1248;
	mov.b32 	%r1256, 4;
	// begin inline asm
	{
    .reg .pred p;
    and.b32 %r1254, %r1270, %r1256;    setp.ne.u32 p, %r1254, 0;
    vote.ballot.sync.b32 %r1254, p, 0xffffffff;
    @!p not.b32 %r1254, %r1254;
}

	// end inline asm
	and.b32  	%r1277, %r1254, %r1276;
	mov.b32 	%r1259, 8;
	// begin inline asm
	{
    .reg .pred p;
    and.b32 %r1257, %r1270, %r1259;    setp.ne.u32 p, %r1257, 0;
    vote.ballot.sync.b32 %r1257, p, 0xffffffff;
    @!p not.b32 %r1257, %r1257;
}

	// end inline asm
	and.b32  	%r1278, %r1257, %r1277;
	mov.b32 	%r1262, 16;
	// begin inline asm
	{
    .reg .pred p;
    and.b32 %r1260, %r1270, %r1262;    setp.ne.u32 p, %r1260, 0;
    vote.ballot.sync.b32 %r1260, p, 0xffffffff;
    @!p not.b32 %r1260, %r1260;
}

	// end inline asm
	and.b32  	%r1279, %r1260, %r1278;
	mov.b32 	%r1265, 32;
	// begin inline asm
	{
    .reg .pred p;
    and.b32 %r1263, %r1270, %r1265;    setp.ne.u32 p, %r1263, 0;
    vote.ballot.sync.b32 %r1263, p, 0xffffffff;
    @!p not.b32 %r1263, %r1263;
}

	// end inline asm
	and.b32  	%r1280, %r1263, %r1279;
	mov.b32 	%r1268, 64;
	// begin inline asm
	{
    .reg .pred p;
    and.b32 %r1266, %r1270, %r1268;    setp.ne.u32 p, %r1266, 0;
    vote.ballot.sync.b32 %r1266, p, 0xffffffff;
    @!p not.b32 %r1266, %r1266;
}

	// end inline asm
	and.b32  	%r1281, %r1266, %r1280;
	mov.b32 	%r1271, 128;
	// begin inline asm
	{
    .reg .pred p;
    and.b32 %r1269, %r1270, %r1271;    setp.ne.u32 p, %r1269, 0;
    vote.ballot.sync.b32 %r1269, p, 0xffffffff;
    @!p not.b32 %r1269, %r1269;
}

	// end inline asm
	and.b32  	%r1282, %r1269, %r1281;
	clz.b32 	%r1283, %r1282;
	sub.s32 	%r288, 31, %r1283;
	and.b32  	%r1284, %r931, %r1282;
	popc.b32 	%r289, %r1284;
	setp.ne.s32 	%p181, %r460, %r288;
	mov.b32 	%r2392, 0;
	@%p181 bra 	$L__BB8_197;
	shl.b32 	%r1285, %r1270, 2;
	add.s32 	%r1286, %r236, %r1285;
	atom.shared.add.u32 	%r2392, [%r1286], %r289;
$L__BB8_197:
	ld.param.u32 	%r2259, [_ZN3cub18CUB_300001_SM_10006detail10radix_sort29DeviceRadixSortOnesweepKernelINS1_5radix10policy_hubIfiyE10Policy1000ELNS0_9SortOrderE0EfiyiiNS1_21identity_decomposer_tEEEvPT5_SB_PT3_PKSC_PT1_PKSG_PT2_PKSK_T4_iiT6__param_9];
	shfl.sync.idx.b32	%r1312|%p182, %r2392, %r288, 31, -1;
	add.s32 	%r292, %r289, %r1312;
	setp.eq.s32 	%p183, %r2374, 2147483647;
	selp.b32 	%r1313, -2147483648, %r2374, %p183;
	shr.u32 	%r1314, %r1313, %r2259;
	and.b32  	%r1309, %r1314, %r238;
	mov.b32 	%r1289, 1;
	// begin inline asm
	{
    .reg .pred p;
    and.b32 %r1287, %r1309, %r1289;    setp.ne.u32 p, %r1287, 0;
    vote.ballot.sync.b32 %r1287, p, 0xffffffff;
    @!p not.b32 %r1287, %r1287;
}

	// end inline asm
	mov.b32 	%r1292, 2;
	// begin inline asm
	{
    .reg .pred p;
    and.b32 %r1290, %r1309, %r1292;    setp.ne.u32 p, %r1290, 0;
    vote.ballot.sync.b32 %r1290, p, 0xffffffff;
    @!p not.b32 %r1290, %r1290;
}

	// end inline asm
	and.b32  	%r1315, %r1290, %r1287;
	mov.b32 	%r1295, 4;
	// begin inline asm
	{
    .reg .pred p;
    and.b32 %r1293, %r1309, %r1295;    setp.ne.u32 p, %r1293, 0;
    vote.ballot.sync.b32 %r1293, p, 0xffffffff;
    @!p not.b32 %r1293, %r1293;
}

	// end inline asm
	and.b32  	%r1316, %r1293, %r1315;
	mov.b32 	%r1298, 8;
	// begin inline asm
	{
    .reg .pred p;
    and.b32 %r1296, %r1309, %r1298;    setp.ne.u32 p, %r1296, 0;
    vote.ballot.sync.b32 %r1296, p, 0xffffffff;
    @!p not.b32 %r1296, %r1296;
}

	// end inline asm
	and.b32  	%r1317, %r1296, %r1316;
	mov.b32 	%r1301, 16;
	// begin inline asm
	{
    .reg .pred p;
    and.b32 %r1299, %r1309, %r1301;    setp.ne.u32 p, %r1299, 0;
    vote.ballot.sync.b32 %r1299, p, 0xffffffff;
    @!p not.b32 %r1299, %r1299;
}

	// end inline asm
	and.b32  	%r1318, %r1299, %r1317;
	mov.b32 	%r1304, 32;
	// begin inline asm
	{
    .reg .pred p;
    and.b32 %r1302, %r1309, %r1304;    setp.ne.u32 p, %r1302, 0;
    vote.ballot.sync.b32 %r1302, p, 0xffffffff;
    @!p not.b32 %r1302, %r1302;
}

	// end inline asm
	and.b32  	%r1319, %r1302, %r1318;
	mov.b32 	%r1307, 64;
	// begin inline asm
	{
    .reg .pred p;
    and.b32 %r1305, %r1309, %r1307;    setp.ne.u32 p, %r1305, 0;
    vote.ballot.sync.b32 %r1305, p, 0xffffffff;
    @!p not.b32 %r1305, %r1305;
}

	// end inline asm
	and.b32  	%r1320, %r1305, %r1319;
	mov.b32 	%r1310, 128;
	// begin inline asm
	{
    .reg .pred p;
    and.b32 %r1308, %r1309, %r1310;    setp.ne.u32 p, %r1308, 0;
    vote.ballot.sync.b32 %r1308, p, 0xffffffff;
    @!p not.b32 %r1308, %r1308;
}

	// end inline asm
	and.b32  	%r1321, %r1308, %r1320;
	clz.b32 	%r1322, %r1321;
	sub.s32 	%r294, 31, %r1322;
	and.b32  	%r1323, %r931, %r1321;
	popc.b32 	%r295, %r1323;
	setp.ne.s32 	%p184, %r460, %r294;
	mov.b32 	%r2393, 0;
	@%p184 bra 	$L__BB8_199;
	shl.b32 	%r1328, %r1309, 2;
	add.s32 	%r1329, %r236, %r1328;
	atom.shared.add.u32 	%r2393, [%r1329], %r295;
$L__BB8_199:
	ld.param.u32 	%r2260, [_ZN3cub18CUB_300001_SM_10006detail10radix_sort29DeviceRadixSortOnesweepKernelINS1_5radix10policy_hubIfiyE10Policy1000ELNS0_9SortOrderE0EfiyiiNS1_21identity_decomposer_tEEEvPT5_SB_PT3_PKSC_PT1_PKSG_PT2_PKSK_T4_iiT6__param_9];
	shfl.sync.idx.b32	%r1355|%p185, %r2393, %r294, 31, -1;
	add.s32 	%r298, %r295, %r1355;
	setp.eq.s32 	%p186, %r2373, 2147483647;
	selp.b32 	%r1356, -2147483648, %r2373, %p186;
	shr.u32 	%r1357, %r1356, %r2260;
	and.b32  	%r1352, %r1357, %r238;
	mov.b32 	%r1332, 1;
	// begin inline asm
	{
    .reg .pred p;
    and.b32 %r1330, %r1352, %r1332;    setp.ne.u32 p, %r1330, 0;
    vote.ballot.sync.b32 %r1330, p, 0xffffffff;
    @!p not.b32 %r1330, %r1330;
}

	// end inline asm
	mov.b32 	%r1335, 2;
	// begin inline asm
	{
    .reg .pred p;
    and.b32 %r1333, %r1352, %r1335;    setp.ne.u32 p, %r1333, 0;
    vote.ballot.sync.b32 %r1333, p, 0xffffffff;
    @!p not.b32 %r1333, %r1333;
}

	// end inline asm
	and.b32  	%r1358, %r1333, %r1330;
	mov.b32 	%r1338, 4;
	// begin inline asm
	{
    .reg .pred p;
    and.b32 %r1336, %r1352, %r1338;    setp.ne.u32 p, %r1336, 0;
    vote.ballot.sync.b32 %r1336, p, 0xffffffff;
    @!p not.b32 %r1336, %r1336;
}

	// end inline asm
	and.b32  	%r1359, %r1336, %r1358;
	mov.b32 	%r1341, 8;
	// begin inline asm
	{
    .reg .pred p;
    and.b32 %r1339, %r1352, %r1341;    setp.ne.u32 p, %r1339, 0;
    vote.ballot.sync.b32 %r1339, p, 0xffffffff;
    @!p not.b32 %r1339, %r1339;
}

	// end inline asm
	and.b32  	%r1360, %r1339, %r1359;
	mov.b32 	%r1344, 16;
	// begin inline asm
	{
    .reg .pred p;
    and.b32 %r1342, %r1352, %r1344;    setp.ne.u32 p, %r1342, 0;
    vote.ballot.sync.b32 %r1342, p, 0xffffffff;
    @!p not.b32 %r1342, %r1342;
}

	// end inline asm
	and.b32  	%r1361, %r1342, %r1360;
	mov.b32 	%r1347, 32;
	// begin inline asm
	{
    .reg .pred p;
    and.b32 %r1345, %r1352, %r1347;    setp.ne.u32 p, %r1345, 0;
    vote.ballot.sync.b32 %r1345, p, 0xffffffff;
    @!p not.b32 %r1345, %r1345;
}

	// end inline asm
	and.b32  	%r1362, %r1345, %r1361;
	mov.b32 	%r1350, 64;
	// begin inline asm
	{
    .reg .pred p;
    and.b32 %r1348, %r1352, %r1350;    setp.ne.u32 p, %r1348, 0;
    vote.ballot.sync.b32 %r1348, p, 0xffffffff;
    @!p not.b32 %r1348, %r1348;
}

	// end inline asm
	and.b32  	%r1363, %r1348, %r1362;
	mov.b32 	%r1353, 128;
	// begin inline asm
	{
    .reg .pred p;
    and.b32 %r1351, %r1352, %r1353;    setp.ne.u32 p, %r1351, 0;
    vote.ballot.sync.b32 %r1351, p, 0xffffffff;
    @!p not.b32 %r1351, %r1351;
}

	// end inline asm
	and.b32  	%r1364, %r1351, %r1363;
	clz.b32 	%r1365, %r1364;
	sub.s32 	%r300, 31, %r1365;
	and.b32  	%r1366, %r931, %r1364;
	popc.b32 	%r301, %r1366;
	setp.ne.s32 	%p187, %r460, %r300;
	mov.b32 	%r2394, 0;
	@%p187 bra 	$L__BB8_201;
	shl.b32 	%r1371, %r1352, 2;
	add.s32 	%r1372, %r236, %r1371;
	atom.shared.add.u32 	%r2394, [%r1372], %r301;
$L__BB8_201:
	ld.param.u32 	%r2261, [_ZN3cub18CUB_300001_SM_10006detail10radix_sort29DeviceRadixSortOnesweepKernelINS1_5radix10policy_hubIfiyE10Policy1000ELNS0_9SortOrderE0EfiyiiNS1_21identity_decomposer_tEEEvPT5_SB_PT3_PKSC_PT1_PKSG_PT2_PKSK_T4_iiT6__param_9];
	shfl.sync.idx.b32	%r1398|%p188, %r2394, %r300, 31, -1;
	add.s32 	%r304, %r301, %r1398;
	setp.eq.s32 	%p189, %r2372, 2147483647;
	selp.b32 	%r1399, -2147483648, %r2372, %p189;
	shr.u32 	%r1400, %r1399, %r2261;
	and.b32  	%r1395, %r1400, %r238;
	mov.b32 	%r1375, 1;
	// begin inline asm
	{
    .reg .pred p;
    and.b32 %r1373, %r1395, %r1375;    setp.ne.u32 p, %r1373, 0;
    vote.ballot.sync.b32 %r1373, p, 0xffffffff;
    @!p not.b32 %r1373, %r1373;
}

	// end inline asm
	mov.b32 	%r1378, 2;
	// begin inline asm
	{
    .reg .pred p;
    and.b32 %r1376, %r1395, %r1378;    setp.ne.u32 p, %r1376, 0;
    vote.ballot.sync.b32 %r1376, p, 0xffffffff;
    @!p not.b32 %r1376, %r1376;
}

	// end inline asm
	and.b32  	%r1401, %r1376, %r1373;
	mov.b32 	%r1381, 4;
	// begin inline asm
	{
    .reg .pred p;
    and.b32 %r1379, %r1395, %r1381;    setp.ne.u32 p, %r1379, 0;
    vote.ballot.sync.b32 %r1379, p, 0xffffffff;
    @!p not.b32 %r1379, %r1379;
}

	// end inline asm
	and.b32  	%r1402, %r1379, %r1401;
	mov.b32 	%r1384, 8;
	// begin inline asm
	{
    .reg .pred p;
    and.b32 %r1382, %r1395, %r1384;    setp.ne.u32 p, %r1382, 0;
    vote.ballot.sync.b32 %r1382, p, 0xffffffff;
    @!p not.b32 %r1382, %r1382;
}

	// end inline asm
	and.b32  	%r1403, %r1382, %r1402;
	mov.b32 	%r1387, 16;
	// begin inline asm
	{
    .reg .pred p;
    and.b32 %r1385, %r1395, %r1387;    setp.ne.u32 p, %r1385, 0;
    vote.ballot.sync.b32 %r1385, p, 0xffffffff;
    @!p not.b32 %r1385, %r1385;
}

	// end inline asm
	and.b32  	%r1404, %r1385, %r1403;
	mov.b32 	%r1390, 32;
	// begin inline asm
	{
    .reg .pred p;
    and.b32 %r1388, %r1395, %r1390;    setp.ne.u32 p, %r1388, 0;
    vote.ballot.sync.b32 %r1388, p, 0xffffffff;
    @!p not.b32 %r1388, %r1388;
}

	// end inline asm
	and.b32  	%r1405, %r1388, %r1404;
	mov.b32 	%r1393, 64;
	// begin inline asm
	{
    .reg .pred p;
    and.b32 %r1391, %r1395, %r1393;    setp.ne.u32 p, %r1391, 0;
    vote.ballot.sync.b32 %r1391, p, 0xffffffff;
    @!p not.b32 %r1391, %r1391;
}

	// end inline asm
	and.b32  	%r1406, %r1391, %r1405;
	mov.b32 	%r1396, 128;
	// begin inline asm
	{
    .reg .pred p;
    and.b32 %r1394, %r1395, %r1396;    setp.ne.u32 p, %r1394, 0;
    vote.ballot.sync.b32 %r1394, p, 0xffffffff;
    @!p not.b32 %r1394, %r1394;
}

	// end inline asm
	and.b32  	%r1407, %r1394, %r1406;
	clz.b32 	%r1408, %r1407;
	sub.s32 	%r306, 31, %r1408;
	and.b32  	%r1409, %r931, %r1407;
	popc.b32 	%r307, %r1409;
	setp.ne.s32 	%p190, %r460, %r306;
	mov.b32 	%r2395, 0;
	@%p190 bra 	$L__BB8_203;
	shl.b32 	%r1414, %r1395, 2;
	add.s32 	%r1415, %r236, %r1414;
	atom.shared.add.u32 	%r2395, [%r1415], %r307;
$L__BB8_203:
	ld.param.u32 	%r2262, [_ZN3cub18CUB_300001_SM_10006detail10radix_sort29DeviceRadixSortOnesweepKernelINS1_5radix10policy_hubIfiyE10Policy1000ELNS0_9SortOrderE0EfiyiiNS1_21identity_decomposer_tEEEvPT5_SB_PT3_PKSC_PT1_PKSG_PT2_PKSK_T4_iiT6__param_9];
	shfl.sync.idx.b32	%r1441|%p191, %r2395, %r306, 31, -1;
	add.s32 	%r310, %r307, %r1441;
	setp.eq.s32 	%p192, %r2371, 2147483647;
	selp.b32 	%r1442, -2147483648, %r2371, %p192;
	shr.u32 	%r1443, %r1442, %r2262;
	and.b32  	%r1438, %r1443, %r238;
	mov.b32 	%r1418, 1;
	// begin inline asm
	{
    .reg .pred p;
    and.b32 %r1416, %r1438, %r1418;    setp.ne.u32 p, %r1416, 0;
    vote.ballot.sync.b32 %r1416, p, 0xffffffff;
    @!p not.b32 %r1416, %r1416;
}

	// end inline asm
	mov.b32 	%r1421, 2;
	// begin inline asm
	{
    .reg .pred p;
    and.b32 %r1419, %r1438, %r1421;    setp.ne.u32 p, %r1419, 0;
    vote.ballot.sync.b32 %r1419, p, 0xffffffff;
    @!p not.b32 %r1419, %r1419;
}

	// end inline asm
	and.b32  	%r1444, %r1419, %r1416;
	mov.b32 	%r1424, 4;
	// begin inline asm
	{
    .reg .pred p;
    and.b32 %r1422, %r1438, %r1424;    setp.ne.u32 p, %r1422, 0;
    vote.ballot.sync.b32 %r1422, p, 0xffffffff;
    @!p not.b32 %r1422, %r1422;
}

	// end inline asm
	and.b32  	%r1445, %r1422, %r1444;
	mov.b32 	%r1427, 8;
	// begin inline asm
	{
    .reg .pred p;
    and.b32 %r1425, %r1438, %r1427;    setp.ne.u32 p, %r1425, 0;
    vote.ballot.sync.b32 %r1425, p, 0xffffffff;
    @!p not.b32 %r1425, %r1425;
}

	// end inline asm
	and.b32  	%r1446, %r1425, %r1445;
	mov.b32 	%r1430, 16;
	// begin inline asm
	{
    .reg .pred p;
    and.b32 %r1428, %r1438, %r1430;    setp.ne.u32 p, %r1428, 0;
    vote.ballot.sync.b32 %r1428, p, 0xffffffff;
    @!p not.b32 %r1428, %r1428;
}

	// end inline asm
	and.b32  	%r1447, %r1428, %r1446;
	mov.b32 	%r1433, 32;
	// begin inline asm
	{
    .reg .pred p;
    and.b32 %r1431, %r1438, %r1433;    setp.ne.u32 p, %r1431, 0;
    vote.ballot.sync.b32 %r1431, p, 0xffffffff;
    @!p not.b32 %r1431, %r1431;
}

	// end inline asm
	and.b32  	%r1448, %r1431, %r1447;
	mov.b32 	%r1436, 64;
	// begin inline asm
	{
    .reg .pred p;
    and.b32 %r1434, %r1438, %r1436;    setp.ne.u32 p, %r1434, 0;
    vote.ballot.sync.b32 %r1434, p, 0xffffffff;
    @!p not.b32 %r1434, %r1434;
}

	// end inline asm
	and.b32  	%r1449, %r1434, %r1448;
	mov.b32 	%r1439, 128;
	// begin inline asm
	{
    .reg .pred p;
    and.b32 %r1437, %r1438, %r1439;    setp.ne.u32 p, %r1437, 0;
    vote.ballot.sync.b32 %r1437, p, 0xffffffff;
    @!p not.b32 %r1437, %r1437;
}

	// end inline asm
	and.b32  	%r1450, %r1437, %r1449;
	clz.b32 	%r1451, %r1450;
	sub.s32 	%r312, 31, %r1451;
	and.b32  	%r1452, %r931, %r1450;
	popc.b32 	%r313, %r1452;
	setp.ne.s32 	%p193, %r460, %r312;
	mov.b32 	%r2396, 0;
	@%p193 bra 	$L__BB8_205;
	shl.b32 	%r1457, %r1438, 2;
	add.s32 	%r1458, %r236, %r1457;
	atom.shared.add.u32 	%r2396, [%r1458], %r313;
$L__BB8_205:
	ld.param.u32 	%r2263, [_ZN3cub18CUB_300001_SM_10006detail10radix_sort29DeviceRadixSortOnesweepKernelINS1_5radix10policy_hubIfiyE10Policy1000ELNS0_9SortOrderE0EfiyiiNS1_21identity_decomposer_tEEEvPT5_SB_PT3_PKSC_PT1_PKSG_PT2_PKSK_T4_iiT6__param_9];
	shfl.sync.idx.b32	%r1484|%p194, %r2396, %r312, 31, -1;
	add.s32 	%r316, %r313, %r1484;
	setp.eq.s32 	%p195, %r2370, 2147483647;
	selp.b32 	%r1485, -2147483648, %r2370, %p195;
	shr.u32 	%r1486, %r1485, %r2263;
	and.b32  	%r1481, %r1486, %r238;
	mov.b32 	%r1461, 1;
	// begin inline asm
	{
    .reg .pred p;
    and.b32 %r1459, %r1481, %r1461;    setp.ne.u32 p, %r1459, 0;
    vote.ballot.sync.b32 %r1459, p, 0xffffffff;
    @!p not.b32 %r1459, %r1459;
}

	// end inline asm
	mov.b32 	%r1464, 2;
	// begin inline asm
	{
    .reg .pred p;
    and.b32 %r1462, %r1481, %r1464;    setp.ne.u32 p, %r1462, 0;
    vote.ballot.sync.b32 %r1462, p, 0xffffffff;
    @!p not.b32 %r1462, %r1462;
}

	// end inline asm
	and.b32  	%r1487, %r1462, %r1459;
	mov.b32 	%r1467, 4;
	// begin inline asm
	{
    .reg .pred p;
    and.b32 %r1465, %r1481, %r1467;    setp.ne.u32 p, %r1465, 0;
    vote.ballot.sync.b32 %r1465, p, 0xffffffff;
    @!p not.b32 %r1465, %r1465;
}

	// end inline asm
	and.b32  	%r1488, %r1465, %r1487;
	mov.b32 	%r1470, 8;
	// begin inline asm
	{
    .reg .pred p;
    and.b32 %r1468, %r1481, %r1470;    setp.ne.u32 p, %r1468, 0;
    vote.ballot.sync.b32 %r1468, p, 0xffffffff;
    @!p not.b32 %r1468, %r1468;
}

	// end inline asm
	and.b32  	%r1489, %r1468, %r1488;
	mov.b32 	%r1473, 16;
	// begin inline asm
	{
    .reg .pred p;
    and.b32 %r1471, %r1481, %r1473;    setp.ne.u32 p, %r1471, 0;
    vote.ballot.sync.b32 %r1471, p, 0xffffffff;
    @!p not.b32 %r1471, %r1471;
}

	// end inline asm
	and.b32  	%r1490, %r1471, %r1489;
	mov.b32 	%r1476, 32;
	// begin inline asm
	{
    .reg .pred p;
    and.b32 %r1474, %r1481, %r1476;    setp.ne.u32 p, %r1474, 0;
    vote.ballot.sync.b32 %r1474, p, 0xffffffff;
    @!p not.b32 %r1474, %r1474;
}

	// end inline asm
	and.b32  	%r1491, %r1474, %r1490;
	mov.b32 	%r1479, 64;
	// begin inline asm
	{
    .reg .pred p;
    and.b32 %r1477, %r1481, %r1479;    setp.ne.u32 p, %r1477, 0;
    vote.ballot.sync.b32 %r1477, p, 0xffffffff;
    @!p not.b32 %r1477, %r1477;
}

	// end inline asm
	and.b32  	%r1492, %r1477, %r1491;
	mov.b32 	%r1482, 128;
	// begin inline asm
	{
    .reg .pred p;
    and.b32 %r1480, %r1481, %r1482;    setp.ne.u32 p, %r1480, 0;
    vote.ballot.sync.b32 %r1480, p, 0xffffffff;
    @!p not.b32 %r1480, %r1480;
}

	// end inline asm
	and.b32  	%r1493, %r1480, %r1492;
	clz.b32 	%r1494, %r1493;
	sub.s32 	%r318, 31, %r1494;
	and.b32  	%r1495, %r931, %r1493;
	popc.b32 	%r319, %r1495;
	setp.ne.s32 	%p196, %r460, %r318;
	mov.b32 	%r2397, 0;
	@%p196 bra 	$L__BB8_207;
	shl.b32 	%r1500, %r1481, 2;
	add.s32 	%r1501, %r236, %r1500;
	atom.shared.add.u32 	%r2397, [%r1501], %r319;
$L__BB8_207:
	ld.param.u32 	%r2264, [_ZN3cub18CUB_300001_SM_10006detail10radix_sort29DeviceRadixSortOnesweepKernelINS1_5radix10policy_hubIfiyE10Policy1000ELNS0_9SortOrderE0EfiyiiNS1_21identity_decomposer_tEEEvPT5_SB_PT3_PKSC_PT1_PKSG_PT2_PKSK_T4_iiT6__param_9];
	shfl.sync.idx.b32	%r1527|%p197, %r2397, %r318, 31, -1;
	add.s32 	%r322, %r319, %r1527;
	setp.eq.s32 	%p198, %r2369, 2147483647;
	selp.b32 	%r1528, -2147483648, %r2369, %p198;
	shr.u32 	%r1529, %r1528, %r2264;
	and.b32  	%r1524, %r1529, %r238;
	mov.b32 	%r1504, 1;
	// begin inline asm
	{
    .reg .pred p;
    and.b32 %r1502, %r1524, %r1504;    setp.ne.u32 p, %r1502, 0;
    vote.ballot.sync.b32 %r1502, p, 0xffffffff;
    @!p not.b32 %r1502, %r1502;
}

	// end inline asm
	mov.b32 	%r1507, 2;
	// begin inline asm
	{
    .reg .pred p;
    and.b32 %r1505, %r1524, %r1507;    setp.ne.u32 p, %r1505, 0;
    vote.ballot.sync.b32 %r1505, p, 0xffffffff;
    @!p not.b32 %r1505, %r1505;
}

	// end inline asm
	and.b32  	%r1530, %r1505, %r1502;
	mov.b32 	%r1510, 4;
	// begin inline asm
	{
    .reg .pred p;
    and.b32 %r1508, %r1524, %r1510;    setp.ne.u32 p, %r1508, 0;
    vote.ballot.sync.b32 %r1508, p, 0xffffffff;
    @!p not.b32 %r1508, %r1508;
}

	// end inline asm
	and.b32  	%r1531, %r1508, %r1530;
	mov.b32 	%r1513, 8;
	// begin inline asm
	{
    .reg .pred p;
    and.b32 %r1511, %r1524, %r1513;    setp.ne.u32 p, %r1511, 0;
    vote.ballot.sync.b32 %r1511, p, 0xffffffff;
    @!p not.b32 %r1511, %r1511;
}

	// end inline asm
	and.b32  	%r1532, %r1511, %r1531;
	mov.b32 	%r1516, 16;
	// begin inline asm
	{
    .reg .pred p;
    and.b32 %r1514, %r1524, %r1516;    setp.ne.u32 p, %r1514, 0;
    vote.ballot.sync.b32 %r1514, p, 0xffffffff;
    @!p not.b32 %r1514, %r1514;
}

	// end inline asm
	and.b32  	%r1533, %r1514, %r1532;
	mov.b32 	%r1519, 32;
	// begin inline asm
	{
    .reg .pred p;
    and.b32 %r1517, %r1524, %r1519;    setp.ne.u32 p, %r1517, 0;
    vote.ballot.sync.b32 %r1517, p, 0xffffffff;
    @!p not.b32 %r1517, %r1517;
}

	// end inline asm
	and.b32  	%r1534, %r1517, %r1533;
	mov.b32 	%r1522, 64;
	// begin inline asm
	{
    .reg .pred p;
    and.b32 %r1520, %r1524, %r1522;    setp.ne.u32 p, %r1520, 0;
    vote.ballot.sync.b32 %r1520, p, 0xffffffff;
    @!p not.b32 %r1520, %r1520;
}

	// end inline asm
	and.b32  	%r1535, %r1520, %r1534;
	mov.b32 	%r1525, 128;
	// begin inline asm
	{
    .reg .pred p;
    and.b32 %r1523, %r1524, %r1525;    setp.ne.u32 p, %r1523, 0;
    vote.ballot.sync.b32 %r1523, p, 0xffffffff;
    @!p not.b32 %r1523, %r1523;
}

	// end inline asm
	and.b32  	%r1536, %r1523, %r1535;
	clz.b32 	%r1537, %r1536;
	sub.s32 	%r324, 31, %r1537;
	and.b32  	%r1538, %r931, %r1536;
	popc.b32 	%r325, %r1538;
	setp.ne.s32 	%p199, %r460, %r324;
	mov.b32 	%r2398, 0;
	@%p199 bra 	$L__BB8_209;
	shl.b32 	%r1543, %r1524, 2;
	add.s32 	%r1544, %r236, %r1543;
	atom.shared.add.u32 	%r2398, [%r1544], %r325;
$L__BB8_209:
	ld.param.u32 	%r2265, [_ZN3cub18CUB_300001_SM_10006detail10radix_sort29DeviceRadixSortOnesweepKernelINS1_5radix10policy_hubIfiyE10Policy1000ELNS0_9SortOrderE0EfiyiiNS1_21identity_decomposer_tEEEvPT5_SB_PT3_PKSC_PT1_PKSG_PT2_PKSK_T4_iiT6__param_9];
	shfl.sync.idx.b32	%r1570|%p200, %r2398, %r324, 31, -1;
	add.s32 	%r328, %r325, %r1570;
	setp.eq.s32 	%p201, %r2368, 2147483647;
	selp.b32 	%r1571, -2147483648, %r2368, %p201;
	shr.u32 	%r1572, %r1571, %r2265;
	and.b32  	%r1567, %r1572, %r238;
	mov.b32 	%r1547, 1;
	// begin inline asm
	{
    .reg .pred p;
    and.b32 %r1545, %r1567, %r1547;    setp.ne.u32 p, %r1545, 0;
    vote.ballot.sync.b32 %r1545, p, 0xffffffff;
    @!p not.b32 %r1545, %r1545;
}

	// end inline asm
	mov.b32 	%r1550, 2;
	// begin inline asm
	{
    .reg .pred p;
    and.b32 %r1548, %r1567, %r1550;    setp.ne.u32 p, %r1548, 0;
    vote.ballot.sync.b32 %r1548, p, 0xffffffff;
    @!p not.b32 %r1548, %r1548;
}

	// end inline asm
	and.b32  	%r1573, %r1548, %r1545;
	mov.b32 	%r1553, 4;
	// begin inline asm
	{
    .reg .pred p;
    and.b32 %r1551, %r1567, %r1553;    setp.ne.u32 p, %r1551, 0;
    vote.ballot.sync.b32 %r1551, p, 0xffffffff;
    @!p not.b32 %r1551, %r1551;
}

	// end inline asm
	and.b32  	%r1574, %r1551, %r1573;
	mov.b32 	%r1556, 8;
	// begin inline asm
	{
    .reg .pred p;
    and.b32 %r1554, %r1567, %r1556;    setp.ne.u32 p, %r1554, 0;
    vote.ballot.sync.b32 %r1554, p, 0xffffffff;
    @!p not.b32 %r1554, %r1554;
}

	// end inline asm
	and.b32  	%r1575, %r1554, %r1574;
	mov.b32 	%r1559, 16;
	// begin inline asm
	{
    .reg .pred p;
    and.b32 %r1557, %r1567, %r1559;    setp.ne.u32 p, %r1557, 0;
    vote.ballot.sync.b32 %r1557, p, 0xffffffff;
    @!p not.b32 %r1557, %r1557;
}

	// end inline asm
	and.b32  	%r1576, %r1557, %r1575;
	mov.b32 	%r1562, 32;
	// begin inline asm
	{
    .reg .pred p;
    and.b32 %r1560, %r1567, %r1562;    setp.ne.u32 p, %r1560, 0;
    vote.ballot.sync.b32 %r1560, p, 0xffffffff;
    @!p not.b32 %r1560, %r1560;
}

	// end inline asm
	and.b32  	%r1577, %r1560, %r1576;
	mov.b32 	%r1565, 64;
	// begin inline asm
	{
    .reg .pred p;
    and.b32 %r1563, %r1567, %r1565;    setp.ne.u32 p, %r1563, 0;
    vote.ballot.sync.b32 %r1563, p, 0xffffffff;
    @!p not.b32 %r1563, %r1563;
}

	// end inline asm
	and.b32  	%r1578, %r1563, %r1577;
	mov.b32 	%r1568, 128;
	// begin inline asm
	{
    .reg .pred p;
    and.b32 %r1566, %r1567, %r1568;    setp.ne.u32 p, %r1566, 0;
    vote.ballot.sync.b32 %r1566, p, 0xffffffff;
    @!p not.b32 %r1566, %r1566;
}

	// end inline asm
	and.b32  	%r1579, %r1566, %r1578;
	clz.b32 	%r1580, %r1579;
	sub.s32 	%r330, 31, %r1580;
	and.b32  	%r1581, %r931, %r1579;
	popc.b32 	%r331, %r1581;
	setp.ne.s32 	%p202, %r460, %r330;
	mov.b32 	%r2399, 0;
	@%p202 bra 	$L__BB8_211;
	shl.b32 	%r1582, %r1, 5;
	and.b32  	%r1583, %r1582, 31744;
	add.s32 	%r1585, %r524, %r1583;
	shl.b32 	%r1586, %r1567, 2;
	add.s32 	%r1587, %r1585, %r1586;
	atom.shared.add.u32 	%r2399, [%r1587], %r331;
$L__BB8_211:
	ld.param.u32 	%r2266, [_ZN3cub18CUB_300001_SM_10006detail10radix_sort29DeviceRadixSortOnesweepKernelINS1_5radix10policy_hubIfiyE10Policy1000ELNS0_9SortOrderE0EfiyiiNS1_21identity_decomposer_tEEEvPT5_SB_PT3_PKSC_PT1_PKSG_PT2_PKSK_T4_iiT6__param_9];
	shfl.sync.idx.b32	%r1613|%p203, %r2399, %r330, 31, -1;
	add.s32 	%r334, %r331, %r1613;
	setp.eq.s32 	%p204, %r2367, 2147483647;
	selp.b32 	%r1614, -2147483648, %r2367, %p204;
	shr.u32 	%r1615, %r1614, %r2266;
	and.b32  	%r1610, %r1615, %r238;
	mov.b32 	%r1590, 1;
	// begin inline asm
	{
    .reg .pred p;
    and.b32 %r1588, %r1610, %r1590;    setp.ne.u32 p, %r1588, 0;
    vote.ballot.sync.b32 %r1588, p, 0xffffffff;
    @!p not.b32 %r1588, %r1588;
}

	// end inline asm
	mov.b32 	%r1593, 2;
	// begin inline asm
	{
    .reg .pred p;
    and.b32 %r1591, %r1610, %r1593;    setp.ne.u32 p, %r1591, 0;
    vote.ballot.sync.b32 %r1591, p, 0xffffffff;
    @!p not.b32 %r1591, %r1591;
}

	// end inline asm
	and.b32  	%r1616, %r1591, %r1588;
	mov.b32 	%r1596, 4;
	// begin inline asm
	{
    .reg .pred p;
    and.b32 %r1594, %r1610, %r1596;    setp.ne.u32 p, %r1594, 0;
    vote.ballot.sync.b32 %r1594, p, 0xffffffff;
    @!p not.b32 %r1594, %r1594;
}

	// end inline asm
	and.b32  	%r1617, %r1594, %r1616;
	mov.b32 	%r1599, 8;
	// begin inline asm
	{
    .reg .pred p;
    and.b32 %r1597, %r1610, %r1599;    setp.ne.u32 p, %r1597, 0;
    vote.ballot.sync.b32 %r1597, p, 0xffffffff;
    @!p not.b32 %r1597, %r1597;
}

	// end inline asm
	and.b32  	%r1618, %r1597, %r1617;
	mov.b32 	%r1602, 16;
	// begin inline asm
	{
    .reg .pred p;
    and.b32 %r1600, %r1610, %r1602;    setp.ne.u32 p, %r1600, 0;
    vote.ballot.sync.b32 %r1600, p, 0xffffffff;
    @!p not.b32 %r1600, %r1600;
}

	// end inline asm
	and.b32  	%r1619, %r1600, %r1618;
	mov.b32 	%r1605, 32;
	// begin inline asm
	{
    .reg .pred p;
    and.b32 %r1603, %r1610, %r1605;    setp.ne.u32 p, %r1603, 0;
    vote.ballot.sync.b32 %r1603, p, 0xffffffff;
    @!p not.b32 %r1603, %r1603;
}

	// end inline asm
	and.b32  	%r1620, %r1603, %r1619;
	mov.b32 	%r1608, 64;
	// begin inline asm
	{
    .reg .pred p;
    and.b32 %r1606, %r1610, %r1608;    setp.ne.u32 p, %r1606, 0;
    vote.ballot.sync.b32 %r1606, p, 0xffffffff;
    @!p not.b32 %r1606, %r1606;
}

	// end inline asm
	and.b32  	%r1621, %r1606, %r1620;
	mov.b32 	%r1611, 128;
	// begin inline asm
	{
    .reg .pred p;
    and.b32 %r1609, %r1610, %r1611;    setp.ne.u32 p, %r1609, 0;
    vote.ballot.sync.b32 %r1609, p, 0xffffffff;
    @!p not.b32 %r1609, %r1609;
}

	// end inline asm
	and.b32  	%r1622, %r1609, %r1621;
	clz.b32 	%r1623, %r1622;
	sub.s32 	%r336, 31, %r1623;
	and.b32  	%r1624, %r931, %r1622;
	popc.b32 	%r337, %r1624;
	setp.ne.s32 	%p205, %r460, %r336;
	mov.b32 	%r2400, 0;
	@%p205 bra 	$L__BB8_213;
	shl.b32 	%r1629, %r1610, 2;
	add.s32 	%r1630, %r236, %r1629;
	atom.shared.add.u32 	%r2400, [%r1630], %r337;
$L__BB8_213:
	setp.gt.u32 	%p206, %r1, 255;
	shfl.sync.idx.b32	%r1631|%p207, %r2400, %r336, 31, -1;
	add.s32 	%r1632, %r337, %r1631;
	bar.sync 	0;
	shl.b32 	%r1633, %r244, 2;
	add.s32 	%r340, %r524, %r1633;
	st.shared.u32 	[%r340+-4], %r2383;
	shl.b32 	%r1635, %r250, 2;
	add.s32 	%r341, %r524, %r1635;
	st.shared.u32 	[%r341+-4], %r2382;
	shl.b32 	%r1636, %r256, 2;
	add.s32 	%r342, %r524, %r1636;
	st.shared.u32 	[%r342+-4], %r2381;
	shl.b32 	%r1637, %r262, 2;
	add.s32 	%r343, %r524, %r1637;
	st.shared.u32 	[%r343+-4], %r2380;
	shl.b32 	%r1638, %r268, 2;
	add.s32 	%r344, %r524, %r1638;
	st.shared.u32 	[%r344+-4], %r2379;
	shl.b32 	%r1639, %r274, 2;
	add.s32 	%r345, %r524, %r1639;
	st.shared.u32 	[%r345+-4], %r2378;
	shl.b32 	%r1640, %r280, 2;
	add.s32 	%r346, %r524, %r1640;
	st.shared.u32 	[%r346+-4], %r2377;
	shl.b32 	%r1641, %r286, 2;
	add.s32 	%r347, %r524, %r1641;
	st.shared.u32 	[%r347+-4], %r2376;
	shl.b32 	%r1642, %r292, 2;
	add.s32 	%r348, %r524, %r1642;
	st.shared.u32 	[%r348+-4], %r2375;
	shl.b32 	%r1643, %r298, 2;
	add.s32 	%r349, %r524, %r1643;
	st.shared.u32 	[%r349+-4], %r2374;
	shl.b32 	%r1644, %r304, 2;
	add.s32 	%r350, %r524, %r1644;
	st.shared.u32 	[%r350+-4], %r2373;
	shl.b32 	%r1645, %r310, 2;
	add.s32 	%r351, %r524, %r1645;
	st.shared.u32 	[%r351+-4], %r2372;
	shl.b32 	%r1646, %r316, 2;
	add.s32 	%r352, %r524, %r1646;
	st.shared.u32 	[%r352+-4], %r2371;
	shl.b32 	%r1647, %r322, 2;
	add.s32 	%r353, %r524, %r1647;
	st.shared.u32 	[%r353+-4], %r2370;
	shl.b32 	%r1648, %r328, 2;
	add.s32 	%r354, %r524, %r1648;
	st.shared.u32 	[%r354+-4], %r2369;
	shl.b32 	%r1649, %r334, 2;
	add.s32 	%r355, %r524, %r1649;
	st.shared.u32 	[%r355+-4], %r2368;
	shl.b32 	%r1650, %r1632, 2;
	add.s32 	%r356, %r524, %r1650;
	st.shared.u32 	[%r356+-4], %r2367;
	shl.b32 	%r1651, %r1, 3;
	add.s32 	%r1652, %r524, %r1651;
	add.s32 	%r357, %r1652, 26112;
	@%p206 bra 	$L__BB8_221;
	ld.param.u64 	%rd437, [_ZN3cub18CUB_300001_SM_10006detail10radix_sort29DeviceRadixSortOnesweepKernelINS1_5radix10policy_hubIfiyE10Policy1000ELNS0_9SortOrderE0EfiyiiNS1_21identity_decomposer_tEEEvPT5_SB_PT3_PKSC_PT1_PKSG_PT2_PKSK_T4_iiT6__param_3];
	cvta.to.global.u64 	%rd94, %rd437;
	shl.b64 	%rd95, %rd9, 3;
	add.s64 	%rd96, %rd94, %rd95;
	ld.global.u64 	%rd97, [%rd96];
	cvt.s64.s32 	%rd98, %r235;
	sub.s64 	%rd456, %rd97, %rd98;
	st.shared.u64 	[%r357], %rd456;
	setp.lt.s32 	%p208, %r4, 1;
	mov.u32 	%r2404, %r2329;
	@%p208 bra 	$L__BB8_220;
	mov.b32 	%r2402, -1;
	mov.u32 	%r2401, %r4;
	mov.u32 	%r2404, %r2329;
$L__BB8_216:
	ld.param.u64 	%rd430, [_ZN3cub18CUB_300001_SM_10006detail10radix_sort29DeviceRadixSortOnesweepKernelINS1_5radix10policy_hubIfiyE10Policy1000ELNS0_9SortOrderE0EfiyiiNS1_21identity_decomposer_tEEEvPT5_SB_PT3_PKSC_PT1_PKSG_PT2_PKSK_T4_iiT6__param_0];
	add.s32 	%r361, %r2401, -1;
	shl.b32 	%r1654, %r361, 8;
	add.s32 	%r1655, %r1654, %r1;
	cvta.to.global.u64 	%rd99, %rd430;
	mul.wide.s32 	%rd100, %r1655, 4;
	add.s64 	%rd19, %rd99, %rd100;
$L__BB8_217:
	membar.cta;
	ld.volatile.global.u32 	%r362, [%rd19];
	setp.eq.s32 	%p209, %r362, 0;
	@%p209 bra 	$L__BB8_217;
	and.b32  	%r1656, %r362, 1073741823;
	add.s32 	%r2404, %r1656, %r2404;
	setp.gt.s32 	%p210, %r362, -1;
	vote.sync.ballot.b32 	%r2402, %p210, %r2402;
	setp.gt.u32 	%p212, %r2401, 1;
	and.pred  	%p213, %p210, %p212;
	mov.u32 	%r2401, %r361;
	@%p213 bra 	$L__BB8_216;
	ld.shared.u64 	%rd456, [%r357];
$L__BB8_220:
	ld.param.u64 	%rd431, [_ZN3cub18CUB_300001_SM_10006detail10radix_sort29DeviceRadixSortOnesweepKernelINS1_5radix10policy_hubIfiyE10Policy1000ELNS0_9SortOrderE0EfiyiiNS1_21identity_decomposer_tEEEvPT5_SB_PT3_PKSC_PT1_PKSG_PT2_PKSK_T4_iiT6__param_0];
	or.b32  	%r1657, %r2404, -2147483648;
	cvta.to.global.u64 	%rd101, %rd431;
	add.s64 	%rd103, %rd101, %rd59;
	st.volatile.global.u32 	[%rd103], %r1657;
	sub.s32 	%r1660, %r2404, %r2329;
	cvt.s64.s32 	%rd104, %r1660;
	add.s64 	%rd105, %rd456, %rd104;
	st.shared.u64 	[%r357], %rd105;
$L__BB8_221:
	ld.param.u32 	%r2242, [_ZN3cub18CUB_300001_SM_10006detail10radix_sort29DeviceRadixSortOnesweepKernelINS1_5radix10policy_hubIfiyE10Policy1000ELNS0_9SortOrderE0EfiyiiNS1_21identity_decomposer_tEEEvPT5_SB_PT3_PKSC_PT1_PKSG_PT2_PKSK_T4_iiT6__param_8];
	ld.param.u64 	%rd434, [_ZN3cub18CUB_300001_SM_10006detail10radix_sort29DeviceRadixSortOnesweepKernelINS1_5radix10policy_hubIfiyE10Policy1000ELNS0_9SortOrderE0EfiyiiNS1_21identity_decomposer_tEEEvPT5_SB_PT3_PKSC_PT1_PKSG_PT2_PKSK_T4_iiT6__param_2];
	setp.gt.u32 	%p214, %r1, 255;
	mad.lo.s32 	%r366, %r4, 6528, 6528;
	setp.lt.s32 	%p215, %r366, %r2242;
	setp.eq.s64 	%p216, %rd434, 0;
	or.pred  	%p217, %p216, %p215;
	or.pred  	%p218, %p214, %p217;
	@%p218 bra 	$L__BB8_223;
	ld.param.u64 	%rd435, [_ZN3cub18CUB_300001_SM_10006detail10radix_sort29DeviceRadixSortOnesweepKernelINS1_5radix10policy_hubIfiyE10Policy1000ELNS0_9SortOrderE0EfiyiiNS1_21identity_decomposer_tEEEvPT5_SB_PT3_PKSC_PT1_PKSG_PT2_PKSK_T4_iiT6__param_2];
	ld.shared.u64 	%rd106, [%r357];
	cvt.s64.s32 	%rd107, %r2329;
	cvt.s64.s32 	%rd108, %r235;
	add.s64 	%rd109, %rd108, %rd107;
	add.s64 	%rd110, %rd109, %rd106;
	cvta.to.global.u64 	%rd111, %rd435;
	shl.b64 	%rd112, %rd9, 3;
	add.s64 	%rd113, %rd111, %rd112;
	st.global.u64 	[%rd113], %rd110;
$L__BB8_223:
	ld.param.u32 	%r2243, [_ZN3cub18CUB_300001_SM_10006detail10radix_sort29DeviceRadixSortOnesweepKernelINS1_5radix10policy_hubIfiyE10Policy1000ELNS0_9SortOrderE0EfiyiiNS1_21identity_decomposer_tEEEvPT5_SB_PT3_PKSC_PT1_PKSG_PT2_PKSK_T4_iiT6__param_8];
	ld.param.u64 	%rd438, [_ZN3cub18CUB_300001_SM_10006detail10radix_sort29DeviceRadixSortOnesweepKernelINS1_5radix10policy_hubIfiyE10Policy1000ELNS0_9SortOrderE0EfiyiiNS1_21identity_decomposer_tEEEvPT5_SB_PT3_PKSC_PT1_PKSG_PT2_PKSK_T4_iiT6__param_4];
	cvta.to.global.u64 	%rd22, %rd438;
	setp.gt.s32 	%p219, %r366, %r2243;
	bar.sync 	0;
	@%p219 bra 	$L__BB8_225;
	ld.param.u32 	%r2267, [_ZN3cub18CUB_300001_SM_10006detail10radix_sort29DeviceRadixSortOnesweepKernelINS1_5radix10policy_hubIfiyE10Policy1000ELNS0_9SortOrderE0EfiyiiNS1_21identity_decomposer_tEEEvPT5_SB_PT3_PKSC_PT1_PKSG_PT2_PKSK_T4_iiT6__param_9];
	ld.shared.u32 	%r1663, [%r118];
	setp.eq.s32 	%p220, %r1663, 2147483647;
	selp.b32 	%r1664, -2147483648, %r1663, %p220;
	shr.u32 	%r1665, %r1664, %r2267;
	and.b32  	%r1666, %r1665, %r238;
	shl.b32 	%r1667, %r1666, 3;
	add.s32 	%r1669, %r524, 26112;
	add.s32 	%r1670, %r1669, %r1667;
	ld.shared.u64 	%rd114, [%r1670];
	add.s64 	%rd115, %rd114, %rd9;
	setp.gt.s32 	%p221, %r1663, -1;
	selp.b32 	%r1671, -1, -2147483648, %p221;
	xor.b32  	%r1672, %r1671, %r1663;
	shl.b64 	%rd116, %rd115, 2;
	add.s64 	%rd117, %rd22, %rd116;
	st.global.u32 	[%rd117], %r1672;
	bar.warp.sync 	-1;
	ld.shared.u32 	%r1673, [%r118+1536];
	setp.eq.s32 	%p222, %r1673, 2147483647;
	selp.b32 	%r1674, -2147483648, %r1673, %p222;
	shr.u32 	%r1675, %r1674, %r2267;
	and.b32  	%r1676, %r1675, %r238;
	shl.b32 	%r1677, %r1676, 3;
	add.s32 	%r1678, %r1669, %r1677;
	ld.shared.u64 	%rd118, [%r1678];
	add.s64 	%rd119, %rd118, %rd9;
	setp.gt.s32 	%p223, %r1673, -1;
	selp.b32 	%r1679, -1, -2147483648, %p223;
	xor.b32  	%r1680, %r1679, %r1673;
	shl.b64 	%rd120, %rd119, 2;
	add.s64 	%rd121, %rd22, %rd120;
	st.global.u32 	[%rd121+1536], %r1680;
	bar.warp.sync 	-1;
	ld.shared.u32 	%r1681, [%r118+3072];
	setp.eq.s32 	%p224, %r1681, 2147483647;
	selp.b32 	%r1682, -2147483648, %r1681, %p224;
	shr.u32 	%r1683, %r1682, %r2267;
	and.b32  	%r1684, %r1683, %r238;
	shl.b32 	%r1685, %r1684, 3;
	add.s32 	%r1686, %r1669, %r1685;
	ld.shared.u64 	%rd122, [%r1686];
	add.s64 	%rd123, %rd122, %rd9;
	setp.gt.s32 	%p225, %r1681, -1;
	selp.b32 	%r1687, -1, -2147483648, %p225;
	xor.b32  	%r1688, %r1687, %r1681;
	shl.b64 	%rd124, %rd123, 2;
	add.s64 	%rd125, %rd22, %rd124;
	st.global.u32 	[%rd125+3072], %r1688;
	bar.warp.sync 	-1;
	ld.shared.u32 	%r1689, [%r118+4608];
	setp.eq.s32 	%p226, %r1689, 2147483647;
	selp.b32 	%r1690, -2147483648, %r1689, %p226;
	shr.u32 	%r1691, %r1690, %r2267;
	and.b32  	%r1692, %r1691, %r238;
	shl.b32 	%r1693, %r1692, 3;
	add.s32 	%r1694, %r1669, %r1693;
	ld.shared.u64 	%rd126, [%r1694];
	add.s64 	%rd127, %rd126, %rd9;
	setp.gt.s32 	%p227, %r1689, -1;
	selp.b32 	%r1695, -1, -2147483648, %p227;
	xor.b32  	%r1696, %r1695, %r1689;
	shl.b64 	%rd128, %rd127, 2;
	add.s64 	%rd129, %rd22, %rd128;
	st.global.u32 	[%rd129+4608], %r1696;
	bar.warp.sync 	-1;
	ld.shared.u32 	%r1697, [%r118+6144];
	setp.eq.s32 	%p228, %r1697, 2147483647;
	selp.b32 	%r1698, -2147483648, %r1697, %p228;
	shr.u32 	%r1699, %r1698, %r2267;
	and.b32  	%r1700, %r1699, %r238;
	shl.b32 	%r1701, %r1700, 3;
	add.s32 	%r1702, %r1669, %r1701;
	ld.shared.u64 	%rd130, [%r1702];
	add.s64 	%rd131, %rd130, %rd9;
	setp.gt.s32 	%p229, %r1697, -1;
	selp.b32 	%r1703, -1, -2147483648, %p229;
	xor.b32  	%r1704, %r1703, %r1697;
	shl.b64 	%rd132, %rd131, 2;
	add.s64 	%rd133, %rd22, %rd132;
	st.global.u32 	[%rd133+6144], %r1704;
	bar.warp.sync 	-1;
	ld.shared.u32 	%r1705, [%r118+7680];
	setp.eq.s32 	%p230, %r1705, 2147483647;
	selp.b32 	%r1706, -2147483648, %r1705, %p230;
	shr.u32 	%r1707, %r1706, %r2267;
	and.b32  	%r1708, %r1707, %r238;
	shl.b32 	%r1709, %r1708, 3;
	add.s32 	%r1710, %r1669, %r1709;
	ld.shared.u64 	%rd134, [%r1710];
	add.s64 	%rd135, %rd134, %rd9;
	setp.gt.s32 	%p231, %r1705, -1;
	selp.b32 	%r1711, -1, -2147483648, %p231;
	xor.b32  	%r1712, %r1711, %r1705;
	shl.b64 	%rd136, %rd135, 2;
	add.s64 	%rd137, %rd22, %rd136;
	st.global.u32 	[%rd137+7680], %r1712;
	bar.warp.sync 	-1;
	ld.shared.u32 	%r1713, [%r118+9216];
	setp.eq.s32 	%p232, %r1713, 2147483647;
	selp.b32 	%r1714, -2147483648, %r1713, %p232;
	shr.u32 	%r1715, %r1714, %r2267;
	and.b32  	%r1716, %r1715, %r238;
	shl.b32 	%r1717, %r1716, 3;
	add.s32 	%r1718, %r1669, %r1717;
	ld.shared.u64 	%rd138, [%r1718];
	add.s64 	%rd139, %rd138, %rd9;
	setp.gt.s32 	%p233, %r1713, -1;
	selp.b32 	%r1719, -1, -2147483648, %p233;
	xor.b32  	%r1720, %r1719, %r1713;
	shl.b64 	%rd140, %rd139, 2;
	add.s64 	%rd141, %rd22, %rd140;
	st.global.u32 	[%rd141+9216], %r1720;
	bar.warp.sync 	-1;
	ld.shared.u32 	%r1721, [%r118+10752];
	setp.eq.s32 	%p234, %r1721, 2147483647;
	selp.b32 	%r1722, -2147483648, %r1721, %p234;
	shr.u32 	%r1723, %r1722, %r2267;
	and.b32  	%r1724, %r1723, %r238;
	shl.b32 	%r1725, %r1724, 3;
	add.s32 	%r1726, %r1669, %r1725;
	ld.shared.u64 	%rd142, [%r1726];
	add.s64 	%rd143, %rd142, %rd9;
	setp.gt.s32 	%p235, %r1721, -1;
	selp.b32 	%r1727, -1, -2147483648, %p235;
	xor.b32  	%r1728, %r1727, %r1721;
	shl.b64 	%rd144, %rd143, 2;
	add.s64 	%rd145, %rd22, %rd144;
	st.global.u32 	[%rd145+10752], %r1728;
	bar.warp.sync 	-1;
	ld.shared.u32 	%r1729, [%r118+12288];
	setp.eq.s32 	%p236, %r1729, 2147483647;
	selp.b32 	%r1730, -2147483648, %r1729, %p236;
	shr.u32 	%r1731, %r1730, %r2267;
	and.b32  	%r1732, %r1731, %r238;
	shl.b32 	%r1733, %r1732, 3;
	add.s32 	%r1734, %r1669, %r1733;
	ld.shared.u64 	%rd146, [%r1734];
	add.s64 	%rd147, %rd146, %rd9;
	setp.gt.s32 	%p237, %r1729, -1;
	selp.b32 	%r1735, -1, -2147483648, %p237;
	xor.b32  	%r1736, %r1735, %r1729;
	shl.b64 	%rd148, %rd147, 2;
	add.s64 	%rd149, %rd22, %rd148;
	st.global.u32 	[%rd149+12288], %r1736;
	bar.warp.sync 	-1;
	ld.shared.u32 	%r1737, [%r118+13824];
	setp.eq.s32 	%p238, %r1737, 2147483647;
	selp.b32 	%r1738, -2147483648, %r1737, %p238;
	shr.u32 	%r1739, %r1738, %r2267;
	and.b32  	%r1740, %r1739, %r238;
	shl.b32 	%r1741, %r1740, 3;
	add.s32 	%r1742, %r1669, %r1741;
	ld.shared.u64 	%rd150, [%r1742];
	add.s64 	%rd151, %rd150, %rd9;
	setp.gt.s32 	%p239, %r1737, -1;
	selp.b32 	%r1743, -1, -2147483648, %p239;
	xor.b32  	%r1744, %r1743, %r1737;
	shl.b64 	%rd152, %rd151, 2;
	add.s64 	%rd153, %rd22, %rd152;
	st.global.u32 	[%rd153+13824], %r1744;
	bar.warp.sync 	-1;
	ld.shared.u32 	%r1745, [%r118+15360];
	setp.eq.s32 	%p240, %r1745, 2147483647;
	selp.b32 	%r1746, -2147483648, %r1745, %p240;
	shr.u32 	%r1747, %r1746, %r2267;
	and.b32  	%r1748, %r1747, %r238;
	shl.b32 	%r1749, %r1748, 3;
	add.s32 	%r1750, %r1669, %r1749;
	ld.shared.u64 	%rd154, [%r1750];
	add.s64 	%rd155, %rd154, %rd9;
	setp.gt.s32 	%p241, %r1745, -1;
	selp.b32 	%r1751, -1, -2147483648, %p241;
	xor.b32  	%r1752, %r1751, %r1745;
	shl.b64 	%rd156, %rd155, 2;
	add.s64 	%rd157, %rd22, %rd156;
	st.global.u32 	[%rd157+15360], %r1752;
	bar.warp.sync 	-1;
	ld.shared.u32 	%r1753, [%r118+16896];
	setp.eq.s32 	%p242, %r1753, 2147483647;
	selp.b32 	%r1754, -2147483648, %r1753, %p242;
	shr.u32 	%r1755, %r1754, %r2267;
	and.b32  	%r1756, %r1755, %r238;
	shl.b32 	%r1757, %r1756, 3;
	add.s32 	%r1758, %r1669, %r1757;
	ld.shared.u64 	%rd158, [%r1758];
	add.s64 	%rd159, %rd158, %rd9;
	setp.gt.s32 	%p243, %r1753, -1;
	selp.b32 	%r1759, -1, -2147483648, %p243;
	xor.b32  	%r1760, %r1759, %r1753;
	shl.b64 	%rd160, %rd159, 2;
	add.s64 	%rd161, %rd22, %rd160;
	st.global.u32 	[%rd161+16896], %r1760;
	bar.warp.sync 	-1;
	ld.shared.u32 	%r1761, [%r118+18432];
	setp.eq.s32 	%p244, %r1761, 2147483647;
	selp.b32 	%r1762, -2147483648, %r1761, %p244;
	shr.u32 	%r1763, %r1762, %r2267;
	and.b32  	%r1764, %r1763, %r238;
	shl.b32 	%r1765, %r1764, 3;
	add.s32 	%r1766, %r1669, %r1765;
	ld.shared.u64 	%rd162, [%r1766];
	add.s64 	%rd163, %rd162, %rd9;
	setp.gt.s32 	%p245, %r1761, -1;
	selp.b32 	%r1767, -1, -2147483648, %p245;
	xor.b32  	%r1768, %r1767, %r1761;
	shl.b64 	%rd164, %rd163, 2;
	add.s64 	%rd165, %rd22, %rd164;
	st.global.u32 	[%rd165+18432], %r1768;
	bar.warp.sync 	-1;
	ld.shared.u32 	%r1769, [%r118+19968];
	setp.eq.s32 	%p246, %r1769, 2147483647;
	selp.b32 	%r1770, -2147483648, %r1769, %p246;
	shr.u32 	%r1771, %r1770, %r2267;
	and.b32  	%r1772, %r1771, %r238;
	shl.b32 	%r1773, %r1772, 3;
	add.s32 	%r1774, %r1669, %r1773;
	ld.shared.u64 	%rd166, [%r1774];
	add.s64 	%rd167, %rd166, %rd9;
	setp.gt.s32 	%p247, %r1769, -1;
	selp.b32 	%r1775, -1, -2147483648, %p247;
	xor.b32  	%r1776, %r1775, %r1769;
	shl.b64 	%rd168, %rd167, 2;
	add.s64 	%rd169, %rd22, %rd168;
	st.global.u32 	[%rd169+19968], %r1776;
	bar.warp.sync 	-1;
	ld.shared.u32 	%r1777, [%r118+21504];
	setp.eq.s32 	%p248, %r1777, 2147483647;
	selp.b32 	%r1778, -2147483648, %r1777, %p248;
	shr.u32 	%r1779, %r1778, %r2267;
	and.b32  	%r1780, %r1779, %r238;
	shl.b32 	%r1781, %r1780, 3;
	add.s32 	%r1782, %r1669, %r1781;
	ld.shared.u64 	%rd170, [%r1782];
	add.s64 	%rd171, %rd170, %rd9;
	setp.gt.s32 	%p249, %r1777, -1;
	selp.b32 	%r1783, -1, -2147483648, %p249;
	xor.b32  	%r1784, %r1783, %r1777;
	shl.b64 	%rd172, %rd171, 2;
	add.s64 	%rd173, %rd22, %rd172;
	st.global.u32 	[%rd173+21504], %r1784;
	bar.warp.sync 	-1;
	ld.shared.u32 	%r1785, [%r118+23040];
	setp.eq.s32 	%p250, %r1785, 2147483647;
	selp.b32 	%r1786, -2147483648, %r1785, %p250;
	shr.u32 	%r1787, %r1786, %r2267;
	and.b32  	%r1788, %r1787, %r238;
	shl.b32 	%r1789, %r1788, 3;
	add.s32 	%r1790, %r1669, %r1789;
	ld.shared.u64 	%rd174, [%r1790];
	add.s64 	%rd175, %rd174, %rd9;
	setp.gt.s32 	%p251, %r1785, -1;
	selp.b32 	%r1791, -1, -2147483648, %p251;
	xor.b32  	%r1792, %r1791, %r1785;
	shl.b64 	%rd176, %rd175, 2;
	add.s64 	%rd177, %rd22, %rd176;
	st.global.u32 	[%rd177+23040], %r1792;
	bar.warp.sync 	-1;
	ld.shared.u32 	%r1793, [%r118+24576];
	setp.eq.s32 	%p252, %r1793, 2147483647;
	selp.b32 	%r1794, -2147483648, %r1793, %p252;
	shr.u32 	%r1795, %r1794, %r2267;
	and.b32  	%r1796, %r1795, %r238;
	shl.b32 	%r1797, %r1796, 3;
	add.s32 	%r1798, %r1669, %r1797;
	ld.shared.u64 	%rd178, [%r1798];
	add.s64 	%rd179, %rd178, %rd9;
	setp.gt.s32 	%p253, %r1793, -1;
	selp.b32 	%r1799, -1, -2147483648, %p253;
	xor.b32  	%r1800, %r1799, %r1793;
	shl.b64 	%rd180, %rd179, 2;
	add.s64 	%rd181, %rd22, %rd180;
	st.global.u32 	[%rd181+24576], %r1800;
	bar.warp.sync 	-1;
	bra.uni 	$L__BB8_260;
$L__BB8_225:
	ld.param.u32 	%r2244, [_ZN3cub18CUB_300001_SM_10006detail10radix_sort29DeviceRadixSortOnesweepKernelINS1_5radix10policy_hubIfiyE10Policy1000ELNS0_9SortOrderE0EfiyiiNS1_21identity_decomposer_tEEEvPT5_SB_PT3_PKSC_PT1_PKSG_PT2_PKSK_T4_iiT6__param_8];
	mad.lo.s32 	%r368, %r4, -6528, %r2244;
	setp.ge.s32 	%p254, %r1, %r368;
	@%p254 bra 	$L__BB8_227;
	ld.param.u32 	%r2268, [_ZN3cub18CUB_300001_SM_10006detail10radix_sort29DeviceRadixSortOnesweepKernelINS1_5radix10policy_hubIfiyE10Policy1000ELNS0_9SortOrderE0EfiyiiNS1_21identity_decomposer_tEEEvPT5_SB_PT3_PKSC_PT1_PKSG_PT2_PKSK_T4_iiT6__param_9];
	ld.shared.u32 	%r1801, [%r118];
	setp.eq.s32 	%p255, %r1801, 2147483647;
	selp.b32 	%r1802, -2147483648, %r1801, %p255;
	shr.u32 	%r1803, %r1802, %r2268;
	and.b32  	%r1804, %r1803, %r238;
	shl.b32 	%r1805, %r1804, 3;
	add.s32 	%r1807, %r524, %r1805;
	ld.shared.u64 	%rd182, [%r1807+26112];
	setp.gt.s32 	%p256, %r1801, -1;
	selp.b32 	%r1808, -1, -2147483648, %p256;
	xor.b32  	%r1809, %r1808, %r1801;
	add.s64 	%rd183, %rd182, %rd9;
	shl.b64 	%rd184, %rd183, 2;
	add.s64 	%rd185, %rd22, %rd184;
	st.global.u32 	[%rd185], %r1809;
$L__BB8_227:
	bar.warp.sync 	-1;
	add.s32 	%r1810, %r1, 384;
	setp.ge.s32 	%p257, %r1810, %r368;
	@%p257 bra 	$L__BB8_229;
	ld.param.u32 	%r2269, [_ZN3cub18CUB_300001_SM_10006detail10radix_sort29DeviceRadixSortOnesweepKernelINS1_5radix10policy_hubIfiyE10Policy1000ELNS0_9SortOrderE0EfiyiiNS1_21identity_decomposer_tEEEvPT5_SB_PT3_PKSC_PT1_PKSG_PT2_PKSK_T4_iiT6__param_9];
	ld.shared.u32 	%r1811, [%r118+1536];
	setp.eq.s32 	%p258, %r1811, 2147483647;
	selp.b32 	%r1812, -2147483648, %r1811, %p258;
	shr.u32 	%r1813, %r1812, %r2269;
	and.b32  	%r1814, %r1813, %r238;
	shl.b32 	%r1815, %r1814, 3;
	add.s32 	%r1817, %r524, %r1815;
	ld.shared.u64 	%rd186, [%r1817+26112];
	setp.gt.s32 	%p259, %r1811, -1;
	selp.b32 	%r1818, -1, -2147483648, %p259;
	xor.b32  	%r1819, %r1818, %r1811;
	add.s64 	%rd187, %rd186, %rd9;
	shl.b64 	%rd188, %rd187, 2;
	add.s64 	%rd189, %rd22, %rd188;
	st.global.u32 	[%rd189+1536], %r1819;
$L__BB8_229:
	bar.warp.sync 	-1;
	add.s32 	%r1820, %r1, 768;
	setp.ge.s32 	%p260, %r1820, %r368;
	@%p260 bra 	$L__BB8_231;
	ld.param.u32 	%r2270, [_ZN3cub18CUB_300001_SM_10006detail10radix_sort29DeviceRadixSortOnesweepKernelINS1_5radix10policy_hubIfiyE10Policy1000ELNS0_9SortOrderE0EfiyiiNS1_21identity_decomposer_tEEEvPT5_SB_PT3_PKSC_PT1_PKSG_PT2_PKSK_T4_iiT6__param_9];
	ld.shared.u32 	%r1821, [%r118+3072];
	setp.eq.s32 	%p261, %r1821, 2147483647;
	selp.b32 	%r1822, -2147483648, %r1821, %p261;
	shr.u32 	%r1823, %r1822, %r2270;
	and.b32  	%r1824, %r1823, %r238;
	shl.b32 	%r1825, %r1824, 3;
	add.s32 	%r1827, %r524, %r1825;
	ld.shared.u64 	%rd190, [%r1827+26112];
	setp.gt.s32 	%p262, %r1821, -1;
	selp.b32 	%r1828, -1, -2147483648, %p262;
	xor.b32  	%r1829, %r1828, %r1821;
	add.s64 	%rd191, %rd190, %rd9;
	shl.b64 	%rd192, %rd191, 2;
	add.s64 	%rd193, %rd22, %rd192;
	st.global.u32 	[%rd193+3072], %r1829;
$L__BB8_231:
	bar.warp.sync 	-1;
	add.s32 	%r1830, %r1, 1152;
	setp.ge.s32 	%p263, %r1830, %r368;
	@%p263 bra 	$L__BB8_233;
	ld.param.u32 	%r2271, [_ZN3cub18CUB_300001_SM_10006detail10radix_sort29DeviceRadixSortOnesweepKernelINS1_5radix10policy_hubIfiyE10Policy1000ELNS0_9SortOrderE0EfiyiiNS1_21identity_decomposer_tEEEvPT5_SB_PT3_PKSC_PT1_PKSG_PT2_PKSK_T4_iiT6__param_9];
	ld.shared.u32 	%r1831, [%r118+4608];
	setp.eq.s32 	%p264, %r1831, 2147483647;
	selp.b32 	%r1832, -2147483648, %r1831, %p264;
	shr.u32 	%r1833, %r1832, %r2271;
	and.b32  	%r1834, %r1833, %r238;
	shl.b32 	%r1835, %r1834, 3;
	add.s32 	%r1837, %r524, %r1835;
	ld.shared.u64 	%rd194, [%r1837+26112];
	setp.gt.s32 	%p265, %r1831, -1;
	selp.b32 	%r1838, -1, -2147483648, %p265;
	xor.b32  	%r1839, %r1838, %r1831;
	add.s64 	%rd195, %rd194, %rd9;
	shl.b64 	%rd196, %rd195, 2;
	add.s64 	%rd197, %rd22, %rd196;
	st.global.u32 	[%rd197+4608], %r1839;
$L__BB8_233:
	bar.warp.sync 	-1;
	add.s32 	%r1840, %r1, 1536;
	setp.ge.s32 	%p266, %r1840, %r368;
	@%p266 bra 	$L__BB8_235;
	ld.param.u32 	%r2272, [_ZN3cub18CUB_300001_SM_10006detail10radix_sort29DeviceRadixSortOnesweepKernelINS1_5radix10policy_hubIfiyE10Policy1000ELNS0_9SortOrderE0EfiyiiNS1_21identity_decomposer_tEEEvPT5_SB_PT3_PKSC_PT1_PKSG_PT2_PKSK_T4_iiT6__param_9];
	ld.shared.u32 	%r1841, [%r118+6144];
	setp.eq.s32 	%p267, %r1841, 2147483647;
	selp.b32 	%r1842, -2147483648, %r1841, %p267;
	shr.u32 	%r1843, %r1842, %r2272;
	and.b32  	%r1844, %r1843, %r238;
	shl.b32 	%r1845, %r1844, 3;
	add.s32 	%r1847, %r524, %r1845;
	ld.shared.u64 	%rd198, [%r1847+26112];
	setp.gt.s32 	%p268, %r1841, -1;
	selp.b32 	%r1848, -1, -2147483648, %p268;
	xor.b32  	%r1849, %r1848, %r1841;
	add.s64 	%rd199, %rd198, %rd9;
	shl.b64 	%rd200, %rd199, 2;
	add.s64 	%rd201, %rd22, %rd200;
	st.global.u32 	[%rd201+6144], %r1849;
$L__BB8_235:
	bar.warp.sync 	-1;
	add.s32 	%r1850, %r1, 1920;
	setp.ge.s32 	%p269, %r1850, %r368;
	@%p269 bra 	$L__BB8_237;
	ld.param.u32 	%r2273, [_ZN3cub18CUB_300001_SM_10006detail10radix_sort29DeviceRadixSortOnesweepKernelINS1_5radix10policy_hubIfiyE10Policy1000ELNS0_9SortOrderE0EfiyiiNS1_21identity_decomposer_tEEEvPT5_SB_PT3_PKSC_PT1_PKSG_PT2_PKSK_T4_iiT6__param_9];
	ld.shared.u32 	%r1851, [%r118+7680];
	setp.eq.s32 	%p270, %r1851, 2147483647;
	selp.b32 	%r1852, -2147483648, %r1851, %p270;
	shr.u32 	%r1853, %r1852, %r2273;
	and.b32  	%r1854, %r1853, %r238;
	shl.b32 	%r1855, %r1854, 3;
	add.s32 	%r1857, %r524, %r1855;
	ld.shared.u64 	%rd202, [%r1857+26112];
	setp.gt.s32 	%p271, %r1851, -1;
	selp.b32 	%r1858, -1, -2147483648, %p271;
	xor.b32  	%r1859, %r1858, %r1851;
	add.s64 	%rd203, %rd202, %rd9;
	shl.b64 	%rd204, %rd203, 2;
	add.s64 	%rd205, %rd22, %rd204;
	st.global.u32 	[%rd205+7680], %r1859;
$L__BB8_237:
	bar.warp.sync 	-1;
	add.s32 	%r1860, %r1, 2304;
	setp.ge.s32 	%p272, %r1860, %r368;
	@%p272 bra 	$L__BB8_239;
	ld.param.u32 	%r2274, [_ZN3cub18CUB_300001_SM_10006detail10radix_sort29DeviceRadixSortOnesweepKernelINS1_5radix10policy_hubIfiyE10Policy1000ELNS0_9SortOrderE0EfiyiiNS1_21identity_decomposer_tEEEvPT5_SB_PT3_PKSC_PT1_PKSG_PT2_PKSK_T4_iiT6__param_9];
	ld.shared.u32 	%r1861, [%r118+9216];
	setp.eq.s32 	%p273, %r1861, 2147483647;
	selp.b32 	%r1862, -2147483648, %r1861, %p273;
	shr.u32 	%r1863, %r1862, %r2274;
	and.b32  	%r1864, %r1863, %r238;
	shl.b32 	%r1865, %r1864, 3;
	add.s32 	%r1867, %r524, %r1865;
	ld.shared.u64 	%rd206, [%r1867+26112];
	setp.gt.s32 	%p274, %r1861, -1;
	selp.b32 	%r1868, -1, -2147483648, %p274;
	xor.b32  	%r1869, %r1868, %r1861;
	add.s64 	%rd207, %rd206, %rd9;
	shl.b64 	%rd208, %rd207, 2;
	add.s64 	%rd209, %rd22, %rd208;
	st.global.u32 	[%rd209+9216], %r1869;
$L__BB8_239:
	bar.warp.sync 	-1;
	add.s32 	%r1870, %r1, 2688;
	setp.ge.s32 	%p275, %r1870, %r368;
	@%p275 bra 	$L__BB8_241;
	ld.param.u32 	%r2275, [_ZN3cub18CUB_300001_SM_10006detail10radix_sort29DeviceRadixSortOnesweepKernelINS1_5radix10policy_hubIfiyE10Policy1000ELNS0_9SortOrderE0EfiyiiNS1_21identity_decomposer_tEEEvPT5_SB_PT3_PKSC_PT1_PKSG_PT2_PKSK_T4_iiT6__param_9];
	ld.shared.u32 	%r1871, [%r118+10752];
	setp.eq.s32 	%p276, %r1871, 2147483647;
	selp.b32 	%r1872, -2147483648, %r1871, %p276;
	shr.u32 	%r1873, %r1872, %r2275;
	and.b32  	%r1874, %r1873, %r238;
	shl.b32 	%r1875, %r1874, 3;
	add.s32 	%r1877, %r524, %r1875;
	ld.shared.u64 	%rd210, [%r1877+26112];
	setp.gt.s32 	%p277, %r1871, -1;
	selp.b32 	%r1878, -1, -2147483648, %p277;
	xor.b32  	%r1879, %r1878, %r1871;
	add.s64 	%rd211, %rd210, %rd9;
	shl.b64 	%rd212, %rd211, 2;
	add.s64 	%rd213, %rd22, %rd212;
	st.global.u32 	[%rd213+10752], %r1879;
$L__BB8_241:
	bar.warp.sync 	-1;
	or.b32  	%r1880, %r1, 3072;
	setp.ge.s32 	%p278, %r1880, %r368;
	@%p278 bra 	$L__BB8_243;
	ld.param.u32 	%r2276, [_ZN3cub18CUB_300001_SM_10006detail10radix_sort29DeviceRadixSortOnesweepKernelINS1_5radix10policy_hubIfiyE10Policy1000ELNS0_9SortOrderE0EfiyiiNS1_21identity_decomposer_tEEEvPT5_SB_PT3_PKSC_PT1_PKSG_PT2_PKSK_T4_iiT6__param_9];
	ld.shared.u32 	%r1881, [%r118+12288];
	setp.eq.s32 	%p279, %r1881, 2147483647;
	selp.b32 	%r1882, -2147483648, %r1881, %p279;
	shr.u32 	%r1883, %r1882, %r2276;
	and.b32  	%r1884, %r1883, %r238;
	shl.b32 	%r1885, %r1884, 3;
	add.s32 	%r1887, %r524, %r1885;
	ld.shared.u64 	%rd214, [%r1887+26112];
	setp.gt.s32 	%p280, %r1881, -1;
	selp.b32 	%r1888, -1, -2147483648, %p280;
	xor.b32  	%r1889, %r1888, %r1881;
	add.s64 	%rd215, %rd214, %rd9;
	shl.b64 	%rd216, %rd215, 2;
	add.s64 	%rd217, %rd22, %rd216;
	st.global.u32 	[%rd217+12288], %r1889;
$L__BB8_243:
	bar.warp.sync 	-1;
	add.s32 	%r1890, %r1, 3456;
	setp.ge.s32 	%p281, %r1890, %r368;
	@%p281 bra 	$L__BB8_245;
	ld.param.u32 	%r2277, [_ZN3cub18CUB_300001_SM_10006detail10radix_sort29DeviceRadixSortOnesweepKernelINS1_5radix10policy_hubIfiyE10Policy1000ELNS0_9SortOrderE0EfiyiiNS1_21identity_decomposer_tEEEvPT5_SB_PT3_PKSC_PT1_PKSG_PT2_PKSK_T4_iiT6__param_9];
	ld.shared.u32 	%r1891, [%r118+13824];
	setp.eq.s32 	%p282, %r1891, 2147483647;
	selp.b32 	%r1892, -2147483648, %r1891, %p282;
	shr.u32 	%r1893, %r1892, %r2277;
	and.b32  	%r1894, %r1893, %r238;
	shl.b32 	%r1895, %r1894, 3;
	add.s32 	%r1897, %r524, %r1895;
	ld.shared.u64 	%rd218, [%r1897+26112];
	setp.gt.s32 	%p283, %r1891, -1;
	selp.b32 	%r1898, -1, -2147483648, %p283;
	xor.b32  	%r1899, %r1898, %r1891;
	add.s64 	%rd219, %rd218, %rd9;
	shl.b64 	%rd220, %rd219, 2;
	add.s64 	%rd221, %rd22, %rd220;
	st.global.u32 	[%rd221+13824], %r1899;
$L__BB8_245:
	bar.warp.sync 	-1;
	add.s32 	%r1900, %r1, 3840;
	setp.ge.s32 	%p284, %r1900, %r368;
	@%p284 bra 	$L__BB8_247;
	ld.param.u32 	%r2278, [_ZN3cub18CUB_300001_SM_10006detail10radix_sort29DeviceRadixSortOnesweepKernelINS1_5radix10policy_hubIfiyE10Policy1000ELNS0_9SortOrderE0EfiyiiNS1_21identity_decomposer_tEEEvPT5_SB_PT3_PKSC_PT1_PKSG_PT2_PKSK_T4_iiT6__param_9];
	ld.shared.u32 	%r1901, [%r118+15360];
	setp.eq.s32 	%p285, %r1901, 2147483647;
	selp.b32 	%r1902, -2147483648, %r1901, %p285;
	shr.u32 	%r1903, %r1902, %r2278;
	and.b32  	%r1904, %r1903, %r238;
	shl.b32 	%r1905, %r1904, 3;
	add.s32 	%r1907, %r524, %r1905;
	ld.shared.u64 	%rd222, [%r1907+26112];
	setp.gt.s32 	%p286, %r1901, -1;
	selp.b32 	%r1908, -1, -2147483648, %p286;
	xor.b32  	%r1909, %r1908, %r1901;
	add.s64 	%rd223, %rd222, %rd9;
	shl.b64 	%rd224, %rd223, 2;
	add.s64 	%rd225, %rd22, %rd224;
	st.global.u32 	[%rd225+15360], %r1909;
$L__BB8_247:
	bar.warp.sync 	-1;
	add.s32 	%r1910, %r1, 4224;
	setp.ge.s32 	%p287, %r1910, %r368;
	@%p287 bra 	$L__BB8_249;
	ld.param.u32 	%r2279, [_ZN3cub18CUB_300001_SM_10006detail10radix_sort29DeviceRadixSortOnesweepKernelINS1_5radix10policy_hubIfiyE10Policy1000ELNS0_9SortOrderE0EfiyiiNS1_21identity_decomposer_tEEEvPT5_SB_PT3_PKSC_PT1_PKSG_PT2_PKSK_T4_iiT6__param_9];
	ld.shared.u32 	%r1911, [%r118+16896];
	setp.eq.s32 	%p288, %r1911, 2147483647;
	selp.b32 	%r1912, -2147483648, %r1911, %p288;
	shr.u32 	%r1913, %r1912, %r2279;
	and.b32  	%r1914, %r1913, %r238;
	shl.b32 	%r1915, %r1914, 3;
	add.s32 	%r1917, %r524, %r1915;
	ld.shared.u64 	%rd226, [%r1917+26112];
	setp.gt.s32 	%p289, %r1911, -1;
	selp.b32 	%r1918, -1, -2147483648, %p289;
	xor.b32  	%r1919, %r1918, %r1911;
	add.s64 	%rd227, %rd226, %rd9;
	shl.b64 	%rd228, %rd227, 2;
	add.s64 	%rd229, %rd22, %rd228;
	st.global.u32 	[%rd229+16896], %r1919;
$L__BB8_249:
	bar.warp.sync 	-1;
	add.s32 	%r1920, %r1, 4608;
	setp.ge.s32 	%p290, %r1920, %r368;
	@%p290 bra 	$L__BB8_251;
	ld.param.u32 	%r2280, [_ZN3cub18CUB_300001_SM_10006detail10radix_sort29DeviceRadixSortOnesweepKernelINS1_5radix10policy_hubIfiyE10Policy1000ELNS0_9SortOrderE0EfiyiiNS1_21identity_decomposer_tEEEvPT5_SB_PT3_PKSC_PT1_PKSG_PT2_PKSK_T4_iiT6__param_9];
	ld.shared.u32 	%r1921, [%r118+18432];
	setp.eq.s32 	%p291, %r1921, 2147483647;
	selp.b32 	%r1922, -2147483648, %r1921, %p291;
	shr.u32 	%r1923, %r1922, %r2280;
	and.b32  	%r1924, %r1923, %r238;
	shl.b32 	%r1925, %r1924, 3;
	add.s32 	%r1927, %r524, %r1925;
	ld.shared.u64 	%rd230, [%r1927+26112];
	setp.gt.s32 	%p292, %r1921, -1;
	selp.b32 	%r1928, -1, -2147483648, %p292;
	xor.b32  	%r1929, %r1928, %r1921;
	add.s64 	%rd231, %rd230, %rd9;
	shl.b64 	%rd232, %rd231, 2;
	add.s64 	%rd233, %rd22, %rd232;
	st.global.u32 	[%rd233+18432], %r1929;
$L__BB8_251:
	bar.warp.sync 	-1;
	add.s32 	%r1930, %r1, 4992;
	setp.ge.s32 	%p293, %r1930, %r368;
	@%p293 bra 	$L__BB8_253;
	ld.param.u32 	%r2281, [_ZN3cub18CUB_300001_SM_10006detail10radix_sort29DeviceRadixSortOnesweepKernelINS1_5radix10policy_hubIfiyE10Policy1000ELNS0_9SortOrderE0EfiyiiNS1_21identity_decomposer_tEEEvPT5_SB_PT3_PKSC_PT1_PKSG_PT2_PKSK_T4_iiT6__param_9];
	ld.shared.u32 	%r1931, [%r118+19968];
	setp.eq.s32 	%p294, %r1931, 2147483647;
	selp.b32 	%r1932, -2147483648, %r1931, %p294;
	shr.u32 	%r1933, %r1932, %r2281;
	and.b32  	%r1934, %r1933, %r238;
	shl.b32 	%r1935, %r1934, 3;
	add.s32 	%r1937, %r524, %r1935;
	ld.shared.u64 	%rd234, [%r1937+26112];
	setp.gt.s32 	%p295, %r1931, -1;
	selp.b32 	%r1938, -1, -2147483648, %p295;
	xor.b32  	%r1939, %r1938, %r1931;
	add.s64 	%rd235, %rd234, %rd9;
	shl.b64 	%rd236, %rd235, 2;
	add.s64 	%rd237, %rd22, %rd236;
	st.global.u32 	[%rd237+19968], %r1939;
$L__BB8_253:
	bar.warp.sync 	-1;
	add.s32 	%r1940, %r1, 5376;
	setp.ge.s32 	%p296, %r1940, %r368;
	@%p296 bra 	$L__BB8_255;
	ld.param.u32 	%r2282, [_ZN3cub18CUB_300001_SM_10006detail10radix_sort29DeviceRadixSortOnesweepKernelINS1_5radix10policy_hubIfiyE10Policy1000ELNS0_9SortOrderE0EfiyiiNS1_21identity_decomposer_tEEEvPT5_SB_PT3_PKSC_PT1_PKSG_PT2_PKSK_T4_iiT6__param_9];
	ld.shared.u32 	%r1941, [%r118+21504];
	setp.eq.s32 	%p297, %r1941, 2147483647;
	selp.b32 	%r1942, -2147483648, %r1941, %p297;
	shr.u32 	%r1943, %r1942, %r2282;
	and.b32  	%r1944, %r1943, %r238;
	shl.b32 	%r1945, %r1944, 3;
	add.s32 	%r1947, %r524, %r1945;
	ld.shared.u64 	%rd238, [%r1947+26112];
	setp.gt.s32 	%p298, %r1941, -1;
	selp.b32 	%r1948, -1, -2147483648, %p298;
	xor.b32  	%r1949, %r1948, %r1941;
	add.s64 	%rd239, %rd238, %rd9;
	shl.b64 	%rd240, %rd239, 2;
	add.s64 	%rd241, %rd22, %rd240;
	st.global.u32 	[%rd241+21504], %r1949;
$L__BB8_255:
	bar.warp.sync 	-1;
	add.s32 	%r1950, %r1, 5760;
	setp.ge.s32 	%p299, %r1950, %r368;
	@%p299 bra 	$L__BB8_257;
	ld.param.u32 	%r2283, [_ZN3cub18CUB_300001_SM_10006detail10radix_sort29DeviceRadixSortOnesweepKernelINS1_5radix10policy_hubIfiyE10Policy1000ELNS0_9SortOrderE0EfiyiiNS1_21identity_decomposer_tEEEvPT5_SB_PT3_PKSC_PT1_PKSG_PT2_PKSK_T4_iiT6__param_9];
	ld.shared.u32 	%r1951, [%r118+23040];
	setp.eq.s32 	%p300, %r1951, 2147483647;
	selp.b32 	%r1952, -2147483648, %r1951, %p300;
	shr.u32 	%r1953, %r1952, %r2283;
	and.b32  	%r1954, %r1953, %r238;
	shl.b32 	%r1955, %r1954, 3;
	add.s32 	%r1957, %r524, %r1955;
	ld.shared.u64 	%rd242, [%r1957+26112];
	setp.gt.s32 	%p301, %r1951, -1;
	selp.b32 	%r1958, -1, -2147483648, %p301;
	xor.b32  	%r1959, %r1958, %r1951;
	add.s64 	%rd243, %rd242, %rd9;
	shl.b64 	%rd244, %rd243, 2;
	add.s64 	%rd245, %rd22, %rd244;
	st.global.u32 	[%rd245+23040], %r1959;
$L__BB8_257:
	bar.warp.sync 	-1;
	or.b32  	%r1960, %r1, 6144;
	setp.ge.s32 	%p302, %r1960, %r368;
	@%p302 bra 	$L__BB8_259;
	ld.param.u32 	%r2284, [_ZN3cub18CUB_300001_SM_10006detail10radix_sort29DeviceRadixSortOnesweepKernelINS1_5radix10policy_hubIfiyE10Policy1000ELNS0_9SortOrderE0EfiyiiNS1_21identity_decomposer_tEEEvPT5_SB_PT3_PKSC_PT1_PKSG_PT2_PKSK_T4_iiT6__param_9];
	ld.shared.u32 	%r1961, [%r118+24576];
	setp.eq.s32 	%p303, %r1961, 2147483647;
	selp.b32 	%r1962, -2147483648, %r1961, %p303;
	shr.u32 	%r1963, %r1962, %r2284;
	and.b32  	%r1964, %r1963, %r238;
	shl.b32 	%r1965, %r1964, 3;
	add.s32 	%r1967, %r524, %r1965;
	ld.shared.u64 	%rd246, [%r1967+26112];
	setp.gt.s32 	%p304, %r1961, -1;
	selp.b32 	%r1968, -1, -2147483648, %p304;
	xor.b32  	%r1969, %r1968, %r1961;
	add.s64 	%rd247, %rd246, %rd9;
	shl.b64 	%rd248, %rd247, 2;
	add.s64 	%rd249, %rd22, %rd248;
	st.global.u32 	[%rd249+24576], %r1969;
$L__BB8_259:
	bar.warp.sync 	-1;
$L__BB8_260:
	ld.param.u32 	%r2285, [_ZN3cub18CUB_300001_SM_10006detail10radix_sort29DeviceRadixSortOnesweepKernelINS1_5radix10policy_hubIfiyE10Policy1000ELNS0_9SortOrderE0EfiyiiNS1_21identity_decomposer_tEEEvPT5_SB_PT3_PKSC_PT1_PKSG_PT2_PKSK_T4_iiT6__param_9];
	ld.param.u32 	%r2245, [_ZN3cub18CUB_300001_SM_10006detail10radix_sort29DeviceRadixSortOnesweepKernelINS1_5radix10policy_hubIfiyE10Policy1000ELNS0_9SortOrderE0EfiyiiNS1_21identity_decomposer_tEEEvPT5_SB_PT3_PKSC_PT1_PKSG_PT2_PKSK_T4_iiT6__param_8];
	setp.gt.s32 	%p305, %r366, %r2245;
	ld.shared.u32 	%r1970, [%r118];
	setp.eq.s32 	%p306, %r1970, 2147483647;
	selp.b32 	%r1971, -2147483648, %r1970, %p306;
	shr.u32 	%r1972, %r1971, %r2285;
	and.b32  	%r369, %r1972, %r238;
	ld.shared.u32 	%r1973, [%r118+1536];
	setp.eq.s32 	%p307, %r1973, 2147483647;
	selp.b32 	%r1974, -2147483648, %r1973, %p307;
	shr.u32 	%r1975, %r1974, %r2285;
	and.b32  	%r370, %r1975, %r238;
	ld.shared.u32 	%r1976, [%r118+3072];
	setp.eq.s32 	%p308, %r1976, 2147483647;
	selp.b32 	%r1977, -2147483648, %r1976, %p308;
	shr.u32 	%r1978, %r1977, %r2285;
	and.b32  	%r371, %r1978, %r238;
	ld.shared.u32 	%r1979, [%r118+4608];
	setp.eq.s32 	%p309, %r1979, 2147483647;
	selp.b32 	%r1980, -2147483648, %r1979, %p309;
	shr.u32 	%r1981, %r1980, %r2285;
	and.b32  	%r372, %r1981, %r238;
	ld.shared.u32 	%r1982, [%r118+6144];
	setp.eq.s32 	%p310, %r1982, 2147483647;
	selp.b32 	%r1983, -2147483648, %r1982, %p310;
	shr.u32 	%r1984, %r1983, %r2285;
	and.b32  	%r373, %r1984, %r238;
	ld.shared.u32 	%r1985, [%r118+7680];
	setp.eq.s32 	%p311, %r1985, 2147483647;
	selp.b32 	%r1986, -2147483648, %r1985, %p311;
	shr.u32 	%r1987, %r1986, %r2285;
	and.b32  	%r374, %r1987, %r238;
	ld.shared.u32 	%r1988, [%r118+9216];
	setp.eq.s32 	%p312, %r1988, 2147483647;
	selp.b32 	%r1989, -2147483648, %r1988, %p312;
	shr.u32 	%r1990, %r1989, %r2285;
	and.b32  	%r375, %r1990, %r238;
	ld.shared.u32 	%r1991, [%r118+10752];
	setp.eq.s32 	%p313, %r1991, 2147483647;
	selp.b32 	%r1992, -2147483648, %r1991, %p313;
	shr.u32 	%r1993, %r1992, %r2285;
	and.b32  	%r376, %r1993, %r238;
	ld.shared.u32 	%r1994, [%r118+12288];
	setp.eq.s32 	%p314, %r1994, 2147483647;
	selp.b32 	%r1995, -2147483648, %r1994, %p314;
	shr.u32 	%r1996, %r1995, %r2285;
	and.b32  	%r377, %r1996, %r238;
	ld.shared.u32 	%r1997, [%r118+13824];
	setp.eq.s32 	%p315, %r1997, 2147483647;
	selp.b32 	%r1998, -2147483648, %r1997, %p315;
	shr.u32 	%r1999, %r1998, %r2285;
	and.b32  	%r378, %r1999, %r238;
	ld.shared.u32 	%r2000, [%r118+15360];
	setp.eq.s32 	%p316, %r2000, 2147483647;
	selp.b32 	%r2001, -2147483648, %r2000, %p316;
	shr.u32 	%r2002, %r2001, %r2285;
	and.b32  	%r379, %r2002, %r238;
	ld.shared.u32 	%r2003, [%r118+16896];
	setp.eq.s32 	%p317, %r2003, 2147483647;
	selp.b32 	%r2004, -2147483648, %r2003, %p317;
	shr.u32 	%r2005, %r2004, %r2285;
	and.b32  	%r380, %r2005, %r238;
	ld.shared.u32 	%r2006, [%r118+18432];
	setp.eq.s32 	%p318, %r2006, 2147483647;
	selp.b32 	%r2007, -2147483648, %r2006, %p318;
	shr.u32 	%r2008, %r2007, %r2285;
	and.b32  	%r381, %r2008, %r238;
	ld.shared.u32 	%r2009, [%r118+19968];
	setp.eq.s32 	%p319, %r2009, 2147483647;
	selp.b32 	%r2010, -2147483648, %r2009, %p319;
	shr.u32 	%r2011, %r2010, %r2285;
	and.b32  	%r382, %r2011, %r238;
	ld.shared.u32 	%r2012, [%r118+21504];
	setp.eq.s32 	%p320, %r2012, 2147483647;
	selp.b32 	%r2013, -2147483648, %r2012, %p320;
	shr.u32 	%r2014, %r2013, %r2285;
	and.b32  	%r383, %r2014, %r238;
	ld.shared.u32 	%r2015, [%r118+23040];
	setp.eq.s32 	%p321, %r2015, 2147483647;
	selp.b32 	%r2016, -2147483648, %r2015, %p321;
	shr.u32 	%r2017, %r2016, %r2285;
	and.b32  	%r384, %r2017, %r238;
	ld.shared.u32 	%r2018, [%r118+24576];
	setp.eq.s32 	%p322, %r2018, 2147483647;
	selp.b32 	%r2019, -2147483648, %r2018, %p322;
	shr.u32 	%r2020, %r2019, %r2285;
	and.b32  	%r385, %r2020, %r238;
	@%p305 bra 	$L__BB8_262;
	ld.param.u64 	%rd443, [_ZN3cub18CUB_300001_SM_10006detail10radix_sort29DeviceRadixSortOnesweepKernelINS1_5radix10policy_hubIfiyE10Policy1000ELNS0_9SortOrderE0EfiyiiNS1_21identity_decomposer_tEEEvPT5_SB_PT3_PKSC_PT1_PKSG_PT2_PKSK_T4_iiT6__param_7];
	cvta.to.global.u64 	%rd250, %rd443;
	and.b32  	%r2024, %r1, 31;
	or.b32  	%r2025, %r681, %r2024;
	cvt.u64.u32 	%rd251, %r2025;
	mul.lo.s32 	%r2026, %r4, 6528;
	cvt.s64.s32 	%rd252, %r2026;
	add.s64 	%rd253, %rd251, %rd252;
	shl.b64 	%rd254, %rd253, 2;
	add.s64 	%rd255, %rd250, %rd254;
	ld.global.u32 	%r2421, [%rd255];
	ld.global.u32 	%r2422, [%rd255+128];
	ld.global.u32 	%r2423, [%rd255+256];
	ld.global.u32 	%r2424, [%rd255+384];
	ld.global.u32 	%r2425, [%rd255+512];
	ld.global.u32 	%r2426, [%rd255+640];
	ld.global.u32 	%r2427, [%rd255+768];
	ld.global.u32 	%r2428, [%rd255+896];
	ld.global.u32 	%r2429, [%rd255+1024];
	ld.global.u32 	%r2430, [%rd255+1152];
	ld.global.u32 	%r2431, [%rd255+1280];
	ld.global.u32 	%r2432, [%rd255+1408];
	ld.global.u32 	%r2433, [%rd255+1536];
	ld.global.u32 	%r2434, [%rd255+1664];
	ld.global.u32 	%r2435, [%rd255+1792];
	ld.global.u32 	%r2436, [%rd255+1920];
	ld.global.u32 	%r2437, [%rd255+2048];
	bra.uni 	$L__BB8_296;
$L__BB8_262:
	ld.param.u32 	%r2246, [_ZN3cub18CUB_300001_SM_10006detail10radix_sort29DeviceRadixSortOnesweepKernelINS1_5radix10policy_hubIfiyE10Policy1000ELNS0_9SortOrderE0EfiyiiNS1_21identity_decomposer_tEEEvPT5_SB_PT3_PKSC_PT1_PKSG_PT2_PKSK_T4_iiT6__param_8];
	ld.param.u64 	%rd444, [_ZN3cub18CUB_300001_SM_10006detail10radix_sort29DeviceRadixSortOnesweepKernelINS1_5radix10policy_hubIfiyE10Policy1000ELNS0_9SortOrderE0EfiyiiNS1_21identity_decomposer_tEEEvPT5_SB_PT3_PKSC_PT1_PKSG_PT2_PKSK_T4_iiT6__param_7];
	cvta.to.global.u64 	%rd256, %rd444;
	cvt.s64.s32 	%rd257, %r462;
	add.s64 	%rd258, %rd7, %rd257;
	shl.b64 	%rd259, %rd258, 2;
	add.s64 	%rd23, %rd256, %rd259;
	cvt.u32.u64 	%r2029, %rd7;
	sub.s32 	%r403, %r2246, %r462;
	setp.ge.s32 	%p323, %r2029, %r403;
	@%p323 bra 	$L__BB8_264;
	ld.global.u32 	%r2421, [%rd23];
$L__BB8_264:
	add.s32 	%r2032, %r2029, 32;
	setp.ge.s32 	%p324, %r2032, %r403;
	@%p324 bra 	$L__BB8_266;
	ld.global.u32 	%r2422, [%rd23+128];
$L__BB8_266:
	add.s32 	%r2035, %r2029, 64;
	setp.ge.s32 	%p325, %r2035, %r403;
	@%p325 bra 	$L__BB8_268;
	ld.global.u32 	%r2423, [%rd23+256];
$L__BB8_268:
	add.s32 	%r2038, %r2029, 96;
	setp.ge.s32 	%p326, %r2038, %r403;
	@%p326 bra 	$L__BB8_270;
	ld.global.u32 	%r2424, [%rd23+384];
$L__BB8_270:
	add.s32 	%r2041, %r2029, 128;
	setp.ge.s32 	%p327, %r2041, %r403;
	@%p327 bra 	$L__BB8_272;
	ld.global.u32 	%r2425, [%rd23+512];
$L__BB8_272:
	add.s32 	%r2044, %r2029, 160;
	setp.ge.s32 	%p328, %r2044, %r403;
	@%p328 bra 	$L__BB8_274;
	ld.global.u32 	%r2426, [%rd23+640];
$L__BB8_274:
	add.s32 	%r2047, %r2029, 192;
	setp.ge.s32 	%p329, %r2047, %r403;
	@%p329 bra 	$L__BB8_276;
	ld.global.u32 	%r2427, [%rd23+768];
$L__BB8_276:
	add.s32 	%r2050, %r2029, 224;
	setp.ge.s32 	%p330, %r2050, %r403;
	@%p330 bra 	$L__BB8_278;
	ld.param.u64 	%rd445, [_ZN3cub18CUB_300001_SM_10006detail10radix_sort29DeviceRadixSortOnesweepKernelINS1_5radix10policy_hubIfiyE10Policy1000ELNS0_9SortOrderE0EfiyiiNS1_21identity_decomposer_tEEEvPT5_SB_PT3_PKSC_PT1_PKSG_PT2_PKSK_T4_iiT6__param_7];
	cvta.to.global.u64 	%rd260, %rd445;
	add.s64 	%rd264, %rd260, %rd259;
	ld.global.u32 	%r2428, [%rd264+896];
$L__BB8_278:
	add.s32 	%r2054, %r2029, 256;
	setp.ge.s32 	%p331, %r2054, %r403;
	@%p331 bra 	$L__BB8_280;
	ld.param.u64 	%rd446, [_ZN3cub18CUB_300001_SM_10006detail10radix_sort29DeviceRadixSortOnesweepKernelINS1_5radix10policy_hubIfiyE10Policy1000ELNS0_9SortOrderE0EfiyiiNS1_21identity_decomposer_tEEEvPT5_SB_PT3_PKSC_PT1_PKSG_PT2_PKSK_T4_iiT6__param_7];
	cvta.to.global.u64 	%rd265, %rd446;
	cvt.s64.s32 	%rd266, %r462;
	add.s64 	%rd267, %rd7, %rd266;
	shl.b64 	%rd268, %rd267, 2;
	add.s64 	%rd269, %rd265, %rd268;
	ld.global.u32 	%r2429, [%rd269+1024];
$L__BB8_280:
	add.s32 	%r2058, %r2029, 288;
	setp.ge.s32 	%p332, %r2058, %r403;
	@%p332 bra 	$L__BB8_282;
	ld.param.u64 	%rd447, [_ZN3cub18CUB_300001_SM_10006detail10radix_sort29DeviceRadixSortOnesweepKernelINS1_5radix10policy_hubIfiyE10Policy1000ELNS0_9SortOrderE0EfiyiiNS1_21identity_decomposer_tEEEvPT5_SB_PT3_PKSC_PT1_PKSG_PT2_PKSK_T4_iiT6__param_7];
	cvta.to.global.u64 	%rd270, %rd447;
	cvt.s64.s32 	%rd271, %r462;
	add.s64 	%rd272, %rd7, %rd271;
	shl.b64 	%rd273, %rd272, 2;
	add.s64 	%rd274, %rd270, %rd273;
	ld.global.u32 	%r2430, [%rd274+1152];
$L__BB8_282:
	add.s32 	%r2062, %r2029, 320;
	setp.ge.s32 	%p333, %r2062, %r403;
	@%p333 bra 	$L__BB8_284;
	ld.param.u64 	%rd448, [_ZN3cub18CUB_300001_SM_10006detail10radix_sort29DeviceRadixSortOnesweepKernelINS1_5radix10policy_hubIfiyE10Policy1000ELNS0_9SortOrderE0EfiyiiNS1_21identity_decomposer_tEEEvPT5_SB_PT3_PKSC_PT1_PKSG_PT2_PKSK_T4_iiT6__param_7];
	cvta.to.global.u64 	%rd275, %rd448;
	cvt.s64.s32 	%rd276, %r462;
	add.s64 	%rd277, %rd7, %rd276;
	shl.b64 	%rd278, %rd277, 2;
	add.s64 	%rd279, %rd275, %rd278;
	ld.global.u32 	%r2431, [%rd279+1280];
$L__BB8_284:
	add.s32 	%r2066, %r2029, 352;
	setp.ge.s32 	%p334, %r2066, %r403;
	@%p334 bra 	$L__BB8_286;
	ld.param.u64 	%rd449, [_ZN3cub18CUB_300001_SM_10006detail10radix_sort29DeviceRadixSortOnesweepKernelINS1_5radix10policy_hubIfiyE10Policy1000ELNS0_9SortOrderE0EfiyiiNS1_21identity_decomposer_tEEEvPT5_SB_PT3_PKSC_PT1_PKSG_PT2_PKSK_T4_iiT6__param_7];
	cvta.to.global.u64 	%rd280, %rd449;
	mul.lo.s32 	%r2067, %r4, 6528;
	cvt.s64.s32 	%rd281, %r2067;
	add.s64 	%rd282, %rd7, %rd281;
	shl.b64 	%rd283, %rd282, 2;
	add.s64 	%rd284, %rd280, %rd283;
	ld.global.u32 	%r2432, [%rd284+1408];
$L__BB8_286:
	add.s32 	%r2070, %r2029, 384;
	setp.ge.s32 	%p335, %r2070, %r403;
	@%p335 bra 	$L__BB8_288;
	ld.param.u64 	%rd450, [_ZN3cub18CUB_300001_SM_10006detail10radix_sort29DeviceRadixSortOnesweepKernelINS1_5radix10policy_hubIfiyE10Policy1000ELNS0_9SortOrderE0EfiyiiNS1_21identity_decomposer_tEEEvPT5_SB_PT3_PKSC_PT1_PKSG_PT2_PKSK_T4_iiT6__param_7];
	cvta.to.global.u64 	%rd285, %rd450;
	mul.lo.s32 	%r2071, %r4, 6528;
	cvt.s64.s32 	%rd286, %r2071;
	add.s64 	%rd287, %rd7, %rd286;
	shl.b64 	%rd288, %rd287, 2;
	add.s64 	%rd289, %rd285, %rd288;
	ld.global.u32 	%r2433, [%rd289+1536];
$L__BB8_288:
	cvt.u32.u64 	%r2073, %rd7;
	add.s32 	%r2074, %r2073, 416;
	setp.ge.s32 	%p336, %r2074, %r403;
	@%p336 bra 	$L__BB8_290;
	ld.param.u64 	%rd451, [_ZN3cub18CUB_300001_SM_10006detail10radix_sort29DeviceRadixSortOnesweepKernelINS1_5radix10policy_hubIfiyE10Policy1000ELNS0_9SortOrderE0EfiyiiNS1_21identity_decomposer_tEEEvPT5_SB_PT3_PKSC_PT1_PKSG_PT2_PKSK_T4_iiT6__param_7];
	cvta.to.global.u64 	%rd290, %rd451;
	mul.lo.s32 	%r2075, %r4, 6528;
	cvt.s64.s32 	%rd291, %r2075;
	add.s64 	%rd292, %rd7, %rd291;
	shl.b64 	%rd293, %rd292, 2;
	add.s64 	%rd294, %rd290, %rd293;
	ld.global.u32 	%r2434, [%rd294+1664];
$L__BB8_290:
	cvt.u32.u64 	%r2077, %rd7;
	add.s32 	%r2078, %r2077, 448;
	setp.ge.s32 	%p337, %r2078, %r403;
	@%p337 bra 	$L__BB8_292;
	ld.param.u64 	%rd452, [_ZN3cub18CUB_300001_SM_10006detail10radix_sort29DeviceRadixSortOnesweepKernelINS1_5radix10policy_hubIfiyE10Policy1000ELNS0_9SortOrderE0EfiyiiNS1_21identity_decomposer_tEEEvPT5_SB_PT3_PKSC_PT1_PKSG_PT2_PKSK_T4_iiT6__param_7];
	cvta.to.global.u64 	%rd295, %rd452;
	mul.lo.s32 	%r2079, %r4, 6528;
	cvt.s64.s32 	%rd296, %r2079;
	add.s64 	%rd297, %rd7, %rd296;
	shl.b64 	%rd298, %rd297, 2;
	add.s64 	%rd299, %rd295, %rd298;
	ld.global.u32 	%r2435, [%rd299+1792];
$L__BB8_292:
	cvt.u32.u64 	%r2081, %rd7;
	add.s32 	%r2082, %r2081, 480;
	setp.ge.s32 	%p338, %r2082, %r403;
	@%p338 bra 	$L__BB8_294;
	ld.param.u64 	%rd453, [_ZN3cub18CUB_300001_SM_10006detail10radix_sort29DeviceRadixSortOnesweepKernelINS1_5radix10policy_hubIfiyE10Policy1000ELNS0_9SortOrderE0EfiyiiNS1_21identity_decomposer_tEEEvPT5_SB_PT3_PKSC_PT1_PKSG_PT2_PKSK_T4_iiT6__param_7];
	cvta.to.global.u64 	%rd300, %rd453;
	mul.lo.s32 	%r2083, %r4, 6528;
	cvt.s64.s32 	%rd301, %r2083;
	add.s64 	%rd302, %rd7, %rd301;
	shl.b64 	%rd303, %rd302, 2;
	add.s64 	%rd304, %rd300, %rd303;
	ld.global.u32 	%r2436, [%rd304+1920];
$L__BB8_294:
	cvt.u32.u64 	%r2085, %rd7;
	add.s32 	%r2086, %r2085, 512;
	setp.ge.s32 	%p339, %r2086, %r403;
	@%p339 bra 	$L__BB8_296;
	ld.param.u64 	%rd454, [_ZN3cub18CUB_300001_SM_10006detail10radix_sort29DeviceRadixSortOnesweepKernelINS1_5radix10policy_hubIfiyE10Policy1000ELNS0_9SortOrderE0EfiyiiNS1_21identity_decomposer_tEEEvPT5_SB_PT3_PKSC_PT1_PKSG_PT2_PKSK_T4_iiT6__param_7];
	cvta.to.global.u64 	%rd305, %rd454;
	mov.u32 	%r2087, %tid.x;
	and.b32  	%r2088, %r2087, 992;
	mul.lo.s32 	%r2089, %r2088, 17;
	and.b32  	%r2090, %r2087, 31;
	or.b32  	%r2091, %r2089, %r2090;
	cvt.u64.u32 	%rd306, %r2091;
	mul.lo.s32 	%r2092, %r4, 6528;
	cvt.s64.s32 	%rd307, %r2092;
	add.s64 	%rd308, %rd306, %rd307;
	shl.b64 	%rd309, %rd308, 2;
	add.s64 	%rd310, %rd305, %rd309;
	ld.global.u32 	%r2437, [%rd310+2048];
$L__BB8_296:
	ld.param.u32 	%r2247, [_ZN3cub18CUB_300001_SM_10006detail10radix_sort29DeviceRadixSortOnesweepKernelINS1_5radix10policy_hubIfiyE10Policy1000ELNS0_9SortOrderE0EfiyiiNS1_21identity_decomposer_tEEEvPT5_SB_PT3_PKSC_PT1_PKSG_PT2_PKSK_T4_iiT6__param_8];
	ld.param.u64 	%rd441, [_ZN3cub18CUB_300001_SM_10006detail10radix_sort29DeviceRadixSortOnesweepKernelINS1_5radix10policy_hubIfiyE10Policy1000ELNS0_9SortOrderE0EfiyiiNS1_21identity_decomposer_tEEEvPT5_SB_PT3_PKSC_PT1_PKSG_PT2_PKSK_T4_iiT6__param_6];
	cvta.to.global.u64 	%rd24, %rd441;
	mov.u32 	%r454, %tid.x;
	shl.b32 	%r2093, %r454, 2;
	mov.u32 	%r2094, _ZZN3cub18CUB_300001_SM_10006detail10radix_sort29DeviceRadixSortOnesweepKernelINS1_5radix10policy_hubIfiyE10Policy1000ELNS0_9SortOrderE0EfiyiiNS1_21identity_decomposer_tEEEvPT5_SB_PT3_PKSC_PT1_PKSG_PT2_PKSK_T4_iiT6_E1s;
	add.s32 	%r455, %r2094, %r2093;
	cvt.u64.u32 	%rd25, %r454;
	mad.lo.s32 	%r2095, %r4, 6528, 6528;
	setp.gt.s32 	%p340, %r2095, %r2247;
	bar.sync 	0;
	st.shared.u32 	[%r340+-4], %r2421;
	st.shared.u32 	[%r341+-4], %r2422;
	st.shared.u32 	[%r342+-4], %r2423;
	st.shared.u32 	[%r343+-4], %r2424;
	st.shared.u32 	[%r344+-4], %r2425;
	st.shared.u32 	[%r345+-4], %r2426;
	st.shared.u32 	[%r346+-4], %r2427;
	st.shared.u32 	[%r347+-4], %r2428;
	st.shared.u32 	[%r348+-4], %r2429;
	st.shared.u32 	[%r349+-4], %r2430;
	st.shared.u32 	[%r350+-4], %r2431;
	st.shared.u32 	[%r351+-4], %r2432;
	st.shared.u32 	[%r352+-4], %r2433;
	st.shared.u32 	[%r353+-4], %r2434;
	st.shared.u32 	[%r354+-4], %r2435;
	st.shared.u32 	[%r355+-4], %r2436;
	st.shared.u32 	[%r356+-4], %r2437;
	bar.sync 	0;
	@%p340 bra 	$L__BB8_298;
	ld.shared.u32 	%r2096, [%r455];
	shl.b32 	%r2097, %r369, 3;
	add.s32 	%r2099, %r2094, 26112;
	add.s32 	%r2100, %r2099, %r2097;
	ld.shared.u64 	%rd311, [%r2100];
	add.s64 	%rd312, %rd311, %rd25;
	shl.b64 	%rd313, %rd312, 2;
	add.s64 	%rd314, %rd24, %rd313;
	st.global.u32 	[%rd314], %r2096;
	bar.warp.sync 	-1;
	ld.shared.u32 	%r2101, [%r455+1536];
	shl.b32 	%r2102, %r370, 3;
	add.s32 	%r2103, %r2099, %r2102;
	ld.shared.u64 	%rd315, [%r2103];
	add.s64 	%rd316, %rd315, %rd25;
	shl.b64 	%rd317, %rd316, 2;
	add.s64 	%rd318, %rd24, %rd317;
	st.global.u32 	[%rd318+1536], %r2101;
	bar.warp.sync 	-1;
	ld.shared.u32 	%r2104, [%r455+3072];
	shl.b32 	%r2105, %r371, 3;
	add.s32 	%r2106, %r2099, %r2105;
	ld.shared.u64 	%rd319, [%r2106];
	add.s64 	%rd320, %rd319, %rd25;
	shl.b64 	%rd321, %rd320, 2;
	add.s64 	%rd322, %rd24, %rd321;
	st.global.u32 	[%rd322+3072], %r2104;
	bar.warp.sync 	-1;
	ld.shared.u32 	%r2107, [%r455+4608];
	shl.b32 	%r2108, %r372, 3;
	add.s32 	%r2109, %r2099, %r2108;
	ld.shared.u64 	%rd323, [%r2109];
	add.s64 	%rd324, %rd323, %rd25;
	shl.b64 	%rd325, %rd324, 2;
	add.s64 	%rd326, %rd24, %rd325;
	st.global.u32 	[%rd326+4608], %r2107;
	bar.warp.sync 	-1;
	ld.shared.u32 	%r2110, [%r455+6144];
	shl.b32 	%r2111, %r373, 3;
	add.s32 	%r2112, %r2099, %r2111;
	ld.shared.u64 	%rd327, [%r2112];
	add.s64 	%rd328, %rd327, %rd25;
	shl.b64 	%rd329, %rd328, 2;
	add.s64 	%rd330, %rd24, %rd329;
	st.global.u32 	[%rd330+6144], %r2110;
	bar.warp.sync 	-1;
	ld.shared.u32 	%r2113, [%r455+7680];
	shl.b32 	%r2114, %r374, 3;
	add.s32 	%r2115, %r2099, %r2114;
	ld.shared.u64 	%rd331, [%r2115];
	add.s64 	%rd332, %rd331, %rd25;
	shl.b64 	%rd333, %rd332, 2;
	add.s64 	%rd334, %rd24, %rd333;
	st.global.u32 	[%rd334+7680], %r2113;
	bar.warp.sync 	-1;
	ld.shared.u32 	%r2116, [%r455+9216];
	shl.b32 	%r2117, %r375, 3;
	add.s32 	%r2118, %r2099, %r2117;
	ld.shared.u64 	%rd335, [%r2118];
	add.s64 	%rd336, %rd335, %rd25;
	shl.b64 	%rd337, %rd336, 2;
	add.s64 	%rd338, %rd24, %rd337;
	st.global.u32 	[%rd338+9216], %r2116;
	bar.warp.sync 	-1;
	ld.shared.u32 	%r2119, [%r455+10752];
	shl.b32 	%r2120, %r376, 3;
	add.s32 	%r2121, %r2099, %r2120;
	ld.shared.u64 	%rd339, [%r2121];
	add.s64 	%rd340, %rd339, %rd25;
	shl.b64 	%rd341, %rd340, 2;
	add.s64 	%rd342, %rd24, %rd341;
	st.global.u32 	[%rd342+10752], %r2119;
	bar.warp.sync 	-1;
	ld.shared.u32 	%r2122, [%r455+12288];
	shl.b32 	%r2123, %r377, 3;
	add.s32 	%r2124, %r2099, %r2123;
	ld.shared.u64 	%rd343, [%r2124];
	add.s64 	%rd344, %rd343, %rd25;
	shl.b64 	%rd345, %rd344, 2;
	add.s64 	%rd346, %rd24, %rd345;
	st.global.u32 	[%rd346+12288], %r2122;
	bar.warp.sync 	-1;
	ld.shared.u32 	%r2125, [%r455+13824];
	shl.b32 	%r2126, %r378, 3;
	add.s32 	%r2127, %r2099, %r2126;
	ld.shared.u64 	%rd347, [%r2127];
	add.s64 	%rd348, %rd347, %rd25;
	shl.b64 	%rd349, %rd348, 2;
	add.s64 	%rd350, %rd24, %rd349;
	st.global.u32 	[%rd350+13824], %r2125;
	bar.warp.sync 	-1;
	ld.shared.u32 	%r2128, [%r455+15360];
	shl.b32 	%r2129, %r379, 3;
	add.s32 	%r2130, %r2099, %r2129;
	ld.shared.u64 	%rd351, [%r2130];
	add.s64 	%rd352, %rd351, %rd25;
	shl.b64 	%rd353, %rd352, 2;
	add.s64 	%rd354, %rd24, %rd353;
	st.global.u32 	[%rd354+15360], %r2128;
	bar.warp.sync 	-1;
	ld.shared.u32 	%r2131, [%r455+16896];
	shl.b32 	%r2132, %r380, 3;
	add.s32 	%r2133, %r2099, %r2132;
	ld.shared.u64 	%rd355, [%r2133];
	add.s64 	%rd356, %rd355, %rd25;
	shl.b64 	%rd357, %rd356, 2;
	add.s64 	%rd358, %rd24, %rd357;
	st.global.u32 	[%rd358+16896], %r2131;
	bar.warp.sync 	-1;
	ld.shared.u32 	%r2134, [%r455+18432];
	shl.b32 	%r2135, %r381, 3;
	add.s32 	%r2136, %r2099, %r2135;
	ld.shared.u64 	%rd359, [%r2136];
	add.s64 	%rd360, %rd359, %rd25;
	shl.b64 	%rd361, %rd360, 2;
	add.s64 	%rd362, %rd24, %rd361;
	st.global.u32 	[%rd362+18432], %r2134;
	bar.warp.sync 	-1;
	ld.shared.u32 	%r2137, [%r455+19968];
	shl.b32 	%r2138, %r382, 3;
	add.s32 	%r2139, %r2099, %r2138;
	ld.shared.u64 	%rd363, [%r2139];
	add.s64 	%rd364, %rd363, %rd25;
	shl.b64 	%rd365, %rd364, 2;
	add.s64 	%rd366, %rd24, %rd365;
	st.global.u32 	[%rd366+19968], %r2137;
	bar.warp.sync 	-1;
	ld.shared.u32 	%r2140, [%r455+21504];
	shl.b32 	%r2141, %r383, 3;
	add.s32 	%r2142, %r2099, %r2141;
	ld.shared.u64 	%rd367, [%r2142];
	add.s64 	%rd368, %rd367, %rd25;
	shl.b64 	%rd369, %rd368, 2;
	add.s64 	%rd370, %rd24, %rd369;
	st.global.u32 	[%rd370+21504], %r2140;
	bar.warp.sync 	-1;
	ld.shared.u32 	%r2143, [%r455+23040];
	shl.b32 	%r2144, %r384, 3;
	add.s32 	%r2145, %r2099, %r2144;
	ld.shared.u64 	%rd371, [%r2145];
	add.s64 	%rd372, %rd371, %rd25;
	shl.b64 	%rd373, %rd372, 2;
	add.s64 	%rd374, %rd24, %rd373;
	st.global.u32 	[%rd374+23040], %r2143;
	bar.warp.sync 	-1;
	ld.shared.u32 	%r2146, [%r455+24576];
	shl.b32 	%r2147, %r385, 3;
	add.s32 	%r2148, %r2099, %r2147;
	ld.shared.u64 	%rd375, [%r2148];
	add.s64 	%rd376, %rd375, %rd25;
	shl.b64 	%rd377, %rd376, 2;
	add.s64 	%rd378, %rd24, %rd377;
	st.global.u32 	[%rd378+24576], %r2146;
	bar.warp.sync 	-1;
	bra.uni 	$L__BB8_333;
$L__BB8_298:
	ld.param.u32 	%r2248, [_ZN3cub18CUB_300001_SM_10006detail10radix_sort29DeviceRadixSortOnesweepKernelINS1_5radix10policy_hubIfiyE10Policy1000ELNS0_9SortOrderE0EfiyiiNS1_21identity_decomposer_tEEEvPT5_SB_PT3_PKSC_PT1_PKSG_PT2_PKSK_T4_iiT6__param_8];
	mad.lo.s32 	%r456, %r4, -6528, %r2248;
	shl.b32 	%r2149, %r369, 3;
	add.s32 	%r2151, %r2094, %r2149;
	ld.shared.u64 	%rd26, [%r2151+26112];
	setp.ge.s32 	%p341, %r454, %r456;
	@%p341 bra 	$L__BB8_300;
	ld.shared.u32 	%r2152, [%r455];
	add.s64 	%rd379, %rd26, %rd25;
	shl.b64 	%rd380, %rd379, 2;
	add.s64 	%rd381, %rd24, %rd380;
	st.global.u32 	[%rd381], %r2152;
$L__BB8_300:
	bar.warp.sync 	-1;
	shl.b32 	%r2153, %r370, 3;
	add.s32 	%r2155, %r2094, %r2153;
	ld.shared.u64 	%rd27, [%r2155+26112];
	add.s32 	%r2156, %r454, 384;
	setp.ge.s32 	%p342, %r2156, %r456;
	@%p342 bra 	$L__BB8_302;
	ld.shared.u32 	%r2157, [%r455+1536];
	add.s64 	%rd382, %rd27, %rd25;
	shl.b64 	%rd383, %rd382, 2;
	add.s64 	%rd384, %rd24, %rd383;
	st.global.u32 	[%rd384+1536], %r2157;
$L__BB8_302:
	bar.warp.sync 	-1;
	shl.b32 	%r2158, %r371, 3;
	add.s32 	%r2160, %r2094, %r2158;
	ld.shared.u64 	%rd28, [%r2160+26112];
	add.s32 	%r2161, %r454, 768;
	setp.ge.s32 	%p343, %r2161, %r456;
	@%p343 bra 	$L__BB8_304;
	ld.shared.u32 	%r2162, [%r455+3072];
	add.s64 	%rd385, %rd28, %rd25;
	shl.b64 	%rd386, %rd385, 2;
	add.s64 	%rd387, %rd24, %rd386;
	st.global.u32 	[%rd387+3072], %r2162;
$L__BB8_304:
	bar.warp.sync 	-1;
	shl.b32 	%r2163, %r372, 3;
	add.s32 	%r2165, %r2094, %r2163;
	ld.shared.u64 	%rd29, [%r2165+26112];
	add.s32 	%r2166, %r454, 1152;
	setp.ge.s32 	%p344, %r2166, %r456;
	@%p344 bra 	$L__BB8_306;
	ld.shared.u32 	%r2167, [%r455+4608];
	add.s64 	%rd388, %rd29, %rd25;
	shl.b64 	%rd389, %rd388, 2;
	add.s64 	%rd390, %rd24, %rd389;
	st.global.u32 	[%rd390+4608], %r2167;
$L__BB8_306:
	bar.warp.sync 	-1;
	shl.b32 	%r2168, %r373, 3;
	add.s32 	%r2170, %r2094, %r2168;
	ld.shared.u64 	%rd30, [%r2170+26112];
	add.s32 	%r2171, %r454, 1536;
	setp.ge.s32 	%p345, %r2171, %r456;
	@%p345 bra 	$L__BB8_308;
	ld.shared.u32 	%r2172, [%r455+6144];
	add.s64 	%rd391, %rd30, %rd25;
	shl.b64 	%rd392, %rd391, 2;
	add.s64 	%rd393, %rd24, %rd392;
	st.global.u32 	[%rd393+6144], %r2172;
$L__BB8_308:
	bar.warp.sync 	-1;
	shl.b32 	%r2173, %r374, 3;
	add.s32 	%r2175, %r2094, %r2173;
	ld.shared.u64 	%rd31, [%r2175+26112];
	add.s32 	%r2176, %r454, 1920;
	setp.ge.s32 	%p346, %r2176, %r456;
	@%p346 bra 	$L__BB8_310;
	ld.shared.u32 	%r2177, [%r455+7680];
	add.s64 	%rd394, %rd31, %rd25;
	shl.b64 	%rd395, %rd394, 2;
	add.s64 	%rd396, %rd24, %rd395;
	st.global.u32 	[%rd396+7680], %r2177;
$L__BB8_310:
	bar.warp.sync 	-1;
	shl.b32 	%r2178, %r375, 3;
	add.s32 	%r2180, %r2094, %r2178;
	ld.shared.u64 	%rd32, [%r2180+26112];
	add.s32 	%r2181, %r454, 2304;
	setp.ge.s32 	%p347, %r2181, %r456;
	@%p347 bra 	$L__BB8_312;
	ld.shared.u32 	%r2182, [%r455+9216];
	add.s64 	%rd397, %rd32, %rd25;
	shl.b64 	%rd398, %rd397, 2;
	add.s64 	%rd399, %rd24, %rd398;
	st.global.u32 	[%rd399+9216], %r2182;
$L__BB8_312:
	bar.warp.sync 	-1;
	shl.b32 	%r2183, %r376, 3;
	add.s32 	%r2185, %r2094, %r2183;
	ld.shared.u64 	%rd33, [%r2185+26112];
	add.s32 	%r2186, %r454, 2688;
	setp.ge.s32 	%p348, %r2186, %r456;
	@%p348 bra 	$L__BB8_314;
	ld.shared.u32 	%r2187, [%r455+10752];
	add.s64 	%rd400, %rd33, %rd25;
	shl.b64 	%rd401, %rd400, 2;
	add.s64 	%rd402, %rd24, %rd401;
	st.global.u32 	[%rd402+10752], %r2187;
$L__BB8_314:
	bar.warp.sync 	-1;
	shl.b32 	%r2188, %r377, 3;
	add.s32 	%r2190, %r2094, %r2188;
	ld.shared.u64 	%rd34, [%r2190+26112];
	or.b32  	%r2191, %r454, 3072;
	setp.ge.s32 	%p349, %r2191, %r456;
	@%p349 bra 	$L__BB8_316;
	ld.shared.u32 	%r2192, [%r455+12288];
	add.s64 	%rd403, %rd34, %rd25;
	shl.b64 	%rd404, %rd403, 2;
	add.s64 	%rd405, %rd24, %rd404;
	st.global.u32 	[%rd405+12288], %r2192;
$L__BB8_316:
	bar.warp.sync 	-1;
	shl.b32 	%r2193, %r378, 3;
	add.s32 	%r2195, %r2094, %r2193;
	ld.shared.u64 	%rd35, [%r2195+26112];
	add.s32 	%r2196, %r454, 3456;
	setp.ge.s32 	%p350, %r2196, %r456;
	@%p350 bra 	$L__BB8_318;
	ld.shared.u32 	%r2197, [%r455+13824];
	add.s64 	%rd406, %rd35, %rd25;
	shl.b64 	%rd407, %rd406, 2;
	add.s64 	%rd408, %rd24, %rd407;
	st.global.u32 	[%rd408+13824], %r2197;
$L__BB8_318:
	bar.warp.sync 	-1;
	shl.b32 	%r2198, %r379, 3;
	add.s32 	%r2200, %r2094, %r2198;
	ld.shared.u64 	%rd36, [%r2200+26112];
	add.s32 	%r2201, %r454, 3840;
	setp.ge.s32 	%p351, %r2201, %r456;
	@%p351 bra 	$L__BB8_320;
	ld.shared.u32 	%r2202, [%r455+15360];
	add.s64 	%rd409, %rd36, %rd25;
	shl.b64 	%rd410, %rd409, 2;
	add.s64 	%rd411, %rd24, %rd410;
	st.global.u32 	[%rd411+15360], %r2202;
$L__BB8_320:
	bar.warp.sync 	-1;
	shl.b32 	%r2203, %r380, 3;
	add.s32 	%r2205, %r2094, %r2203;
	ld.shared.u64 	%rd37, [%r2205+26112];
	add.s32 	%r2206, %r454, 4224;
	setp.ge.s32 	%p352, %r2206, %r456;
	@%p352 bra 	$L__BB8_322;
	ld.shared.u32 	%r2207, [%r455+16896];
	add.s64 	%rd412, %rd37, %rd25;
	shl.b64 	%rd413, %rd412, 2;
	add.s64 	%rd414, %rd24, %rd413;
	st.global.u32 	[%rd414+16896], %r2207;
$L__BB8_322:
	bar.warp.sync 	-1;
	shl.b32 	%r2208, %r381, 3;
	add.s32 	%r2210, %r2094, %r2208;
	ld.shared.u64 	%rd38, [%r2210+26112];
	add.s32 	%r2211, %r454, 4608;
	setp.ge.s32 	%p353, %r2211, %r456;
	@%p353 bra 	$L__BB8_324;
	ld.shared.u32 	%r2212, [%r455+18432];
	add.s64 	%rd415, %rd38, %rd25;
	shl.b64 	%rd416, %rd415, 2;
	add.s64 	%rd417, %rd24, %rd416;
	st.global.u32 	[%rd417+18432], %r2212;
$L__BB8_324:
	bar.warp.sync 	-1;
	shl.b32 	%r2213, %r382, 3;
	add.s32 	%r2215, %r2094, %r2213;
	ld.shared.u64 	%rd39, [%r2215+26112];
	add.s32 	%r2216, %r454, 4992;
	setp.ge.s32 	%p354, %r2216, %r456;
	@%p354 bra 	$L__BB8_326;
	ld.shared.u32 	%r2217, [%r455+19968];
	add.s64 	%rd418, %rd39, %rd25;
	shl.b64 	%rd419, %rd418, 2;
	add.s64 	%rd420, %rd24, %rd419;
	st.global.u32 	[%rd420+19968], %r2217;
$L__BB8_326:
	bar.warp.sync 	-1;
	shl.b32 	%r2218, %r383, 3;
	add.s32 	%r2220, %r2094, %r2218;
	ld.shared.u64 	%rd40, [%r2220+26112];
	add.s32 	%r2221, %r454, 5376;
	setp.ge.s32 	%p355, %r2221, %r456;
	@%p355 bra 	$L__BB8_328;
	ld.shared.u32 	%r2222, [%r455+21504];
	add.s64 	%rd421, %rd40, %rd25;
	shl.b64 	%rd422, %rd421, 2;
	add.s64 	%rd423, %rd24, %rd422;
	st.global.u32 	[%rd423+21504], %r2222;
$L__BB8_328:
	bar.warp.sync 	-1;
	shl.b32 	%r2223, %r384, 3;
	add.s32 	%r2225, %r2094, %r2223;
	ld.shared.u64 	%rd41, [%r2225+26112];
	add.s32 	%r2226, %r454, 5760;
	setp.ge.s32 	%p356, %r2226, %r456;
	@%p356 bra 	$L__BB8_330;
	ld.shared.u32 	%r2227, [%r455+23040];
	add.s64 	%rd424, %rd41, %rd25;
	shl.b64 	%rd425, %rd424, 2;
	add.s64 	%rd426, %rd24, %rd425;
	st.global.u32 	[%rd426+23040], %r2227;
$L__BB8_330:
	bar.warp.sync 	-1;
	shl.b32 	%r2228, %r385, 3;
	add.s32 	%r2230, %r2094, %r2228;
	ld.shared.u64 	%rd427, [%r2230+26112];
	add.s64 	%rd42, %rd427, %rd25;
	or.b32  	%r2231, %r454, 6144;
	setp.ge.s32 	%p357, %r2231, %r456;
	@%p357 bra 	$L__BB8_332;
	ld.shared.u32 	%r2232, [%r455+24576];
	shl.b64 	%rd428, %rd42, 2;
	add.s64 	%rd429, %rd24, %rd428;
	st.global.u32 	[%rd429+24576], %r2232;
$L__BB8_332:
	bar.warp.sync 	-1;
$L__BB8_333:
	ret;

}
	// .globl	_ZN3cub18CUB_300001_SM_10006detail10radix_sort31DeviceRadixSortSingleTileKernelINS1_5radix10policy_hubIffyE10Policy1000ELNS0_9SortOrderE0EffyNS1_21identity_decomposer_tEEEvPKT1_PSA_PKT2_PSE_T3_iiT4_
.visible .entry _ZN3cub18CUB_300001_SM_10006detail10radix_sort31DeviceRadixSortSingleTileKernelINS1_5radix10policy_hubIffyE10Policy1000ELNS0_9SortOrderE0EffyNS1_21identity_decomposer_tEEEvPKT1_PSA_PKT2_PSE_T3_iiT4_(
	.param .u64 .ptr .align 1 _ZN3cub18CUB_300001_SM_10006detail10radix_sort31DeviceRadixSortSingleTileKernelINS1_5radix10policy_hubIffyE10Policy1000ELNS0_9SortOrderE0EffyNS1_21identity_decomposer_tEEEvPKT1_PSA_PKT2_PSE_T3_iiT4__param_0,
	.param .u64 .ptr .align 1 _ZN3cub18CUB_300001_SM_10006detail10radix_sort31DeviceRadixSortSingleTileKernelINS1_5radix10policy_hubIffyE10Policy1000ELNS0_9SortOrderE0EffyNS1_21identity_decomposer_tEEEvPKT1_PSA_PKT2_PSE_T3_iiT4__param_1,
	.param .u64 .ptr .align 1 _ZN3cub18CUB_300001_SM_10006detail10radix_sort31DeviceRadixSortSingleTileKernelINS1_5radix10policy_hubIffyE10Policy1000ELNS0_9SortOrderE0EffyNS1_21identity_decomposer_tEEEvPKT1_PSA_PKT2_PSE_T3_iiT4__param_2,
	.param .u64 .ptr .align 1 _ZN3cub18CUB_300001_SM_10006detail10radix_sort31DeviceRadixSortSingleTileKernelINS1_5radix10policy_hubIffyE10Policy1000ELNS0_9SortOrderE0EffyNS1_21identity_decomposer_tEEEvPKT1_PSA_PKT2_PSE_T3_iiT4__param_3,
	.param .u64 _ZN3cub18CUB_300001_SM_10006detail10radix_sort31DeviceRadixSortSingleTileKernelINS1_5radix10policy_hubIffyE10Policy1000ELNS0_9SortOrderE0EffyNS1_21identity_decomposer_tEEEvPKT1_PSA_PKT2_PSE_T3_iiT4__param_4,
	.param .u32 _ZN3cub18CUB_300001_SM_10006detail10radix_sort31DeviceRadixSortSingleTileKernelINS1_5radix10policy_hubIffyE10Policy1000ELNS0_9SortOrderE0EffyNS1_21identity_decomposer_tEEEvPKT1_PSA_PKT2_PSE_T3_iiT4__param_5,
	.param .u32 _ZN3cub18CUB_300001_SM_10006detail10radix_sort31DeviceRadixSortSingleTileKernelINS1_5radix10policy_hubIffyE10Policy1000ELNS0_9SortOrderE0EffyNS1_21identity_decomposer_tEEEvPKT1_PSA_PKT2_PSE_T3_iiT4__param_6,
	.param .align 1 .b8 _ZN3cub18CUB_300001_SM_10006detail10radix_sort31DeviceRadixSortSingleTileKernelINS1_5radix10policy_hubIffyE10Policy1000ELNS0_9SortOrderE0EffyNS1_21identity_decomposer_tEEEvPKT1_PSA_PKT2_PSE_T3_iiT4__param_7[1]
)
.maxntid 256
.minnctapersm 1
{
	.reg .pred 	%p<130>;
	.reg .b16 	%rs<39>;
	.reg .b32 	%r<786>;
	.reg .b32 	%f<153>;
	.reg .b64 	%rd<37>;
	// demoted variable
	.shared .align 16 .b8 _ZZN3cub18CUB_300001_SM_10006detail10radix_sort31DeviceRadixSortSingleTileKernelINS1_5radix10policy_hubIffyE10Policy1000ELNS0_9SortOrderE0EffyNS1_21identity_decomposer_tEEEvPKT1_PSA_PKT2_PSE_T3_iiT4_E12temp_storage[33856];
	ld.param.u64 	%rd10, [_ZN3cub18CUB_300001_SM_10006detail10radix_sort31DeviceRadixSortSingleTileKernelINS1_5radix10policy_hubIffyE10Policy1000ELNS0_9SortOrderE0EffyNS1_21identity_decomposer_tEEEvPKT1_PSA_PKT2_PSE_T3_iiT4__param_0];
	ld.param.u64 	%rd6, [_ZN3cub18CUB_300001_SM_10006detail10radix_sort31DeviceRadixSortSingleTileKernelINS1_5radix10policy_hubIffyE10Policy1000ELNS0_9SortOrderE0EffyNS1_21identity_decomposer_tEEEvPKT1_PSA_PKT2_PSE_T3_iiT4__param_1];
	ld.param.u64 	%rd7, [_ZN3cub18CUB_300001_SM_10006detail10radix_sort31DeviceRadixSortSingleTileKernelINS1_5radix10policy_hubIffyE10Policy1000ELNS0_9SortOrderE0EffyNS1_21identity_decomposer_tEEEvPKT1_PSA_PKT2_PSE_T3_iiT4__param_2];
	ld.param.u64 	%rd8, [_ZN3cub18CUB_300001_SM_10006detail10radix_sort31DeviceRadixSortSingleTileKernelINS1_5radix10policy_hubIffyE10Policy1000ELNS0_9SortOrderE0EffyNS1_21identity_decomposer_tEEEvPKT1_PSA_PKT2_PSE_T3_iiT4__param_3];
	ld.param.u64 	%rd9, [_ZN3cub18CUB_300001_SM_10006detail10radix_sort31DeviceRadixSortSingleTileKernelINS1_5radix10policy_hubIffyE10Policy1000ELNS0_9SortOrderE0EffyNS1_21identity_decomposer_tEEEvPKT1_PSA_PKT2_PSE_T3_iiT4__param_4];
	ld.param.u32 	%r228, [_ZN3cub18CUB_300001_SM_10006detail10radix_sort31DeviceRadixSortSingleTileKernelINS1_5radix10policy_hubIffyE10Policy1000ELNS0_9SortOrderE0EffyNS1_21identity_decomposer_tEEEvPKT1_PSA_PKT2_PSE_T3_iiT4__param_5];
	ld.param.u32 	%r229, [_ZN3cub18CUB_300001_SM_10006detail10radix_sort31DeviceRadixSortSingleTileKernelINS1_5radix10policy_hubIffyE10Policy1000ELNS0_9SortOrderE0EffyNS1_21identity_decomposer_tEEEvPKT1_PSA_PKT2_PSE_T3_iiT4__param_6];
	cvta.to.global.u64 	%rd11, %rd10;
	cvt.u32.u64 	%r1, %rd9;
	mov.u32 	%r2, %tid.x;
	mul.lo.s32 	%r3, %r2, 19;
	setp.ge.s32 	%p1, %r3, %r1;
	mul.wide.u32 	%rd12, %r3, 4;
	add.s64 	%rd1, %rd11, %rd12;
	mov.b32 	%r744, 2147483647;
	@%p1 bra 	$L__BB9_2;
	ld.global.u32 	%r744, [%rd1];
$L__BB9_2:
	add.s32 	%r6, %r3, 1;
	setp.ge.s32 	%p2, %r6, %r1;
	mov.b32 	%r745, 2147483647;
	@%p2 bra 	$L__BB9_4;
	ld.global.u32 	%r745, [%rd1+4];
$L__BB9_4:
	add.s32 	%r9, %r3, 2;
	setp.ge.s32 	%p3, %r9, %r1;
	mov.b32 	%r746, 2147483647;
	@%p3 bra 	$L__BB9_6;
	ld.global.u32 	%r746, [%rd1+8];
$L__BB9_6:
	add.s32 	%r12, %r3, 3;
	setp.ge.s32 	%p4, %r12, %r1;
	mov.b32 	%r747, 2147483647;
	@%p4 bra 	$L__BB9_8;
	ld.global.u32 	%r747, [%rd1+12];
$L__BB9_8:
	add.s32 	%r15, %r3, 4;
	setp.ge.s32 	%p5, %r15, %r1;
	mov.b32 	%r748, 2147483647;
	@%p5 bra 	$L__BB9_10;
	ld.global.u32 	%r748, [%rd1+16];
$L__BB9_10:
	add.s32 	%r18, %r3, 5;
	setp.ge.s32 	%p6, %r18, %r1;
	mov.b32 	%r749, 2147483647;
	@%p6 bra 	$L__BB9_12;
	ld.global.u32 	%r749, [%rd1+20];
$L__BB9_12:
	add.s32 	%r21, %r3, 6;
	setp.ge.s32 	%p7, %r21, %r1;
	mov.b32 	%r750, 2147483647;
	@%p7 bra 	$L__BB9_14;
	ld.global.u32 	%r750, [%rd1+24];
$L__BB9_14:
	add.s32 	%r24, %r3, 7;
	setp.ge.s32 	%p8, %r24, %r1;
	mov.b32 	%r751, 2147483647;
	@%p8 bra 	$L__BB9_16;
	ld.global.u32 	%r751, [%rd1+28];
$L__BB9_16:
	add.s32 	%r27, %r3, 8;
	setp.ge.s32 	%p9, %r27, %r1;
	mov.b32 	%r752, 2147483647;
	@%p9 bra 	$L__BB9_18;
	ld.global.u32 	%r752, [%rd1+32];
$L__BB9_18:
	add.s32 	%r30, %r3, 9;
	setp.ge.s32 	%p10, %r30, %r1;
	mov.b32 	%r753, 2147483647;
	@%p10 bra 	$L__BB9_20;
	ld.global.u32 	%r753, [%rd1+36];
$L__BB9_20:
	add.s32 	%r33, %r3, 10;
	setp.ge.s32 	%p11, %r33, %r1;
	mov.b32 	%r754, 2147483647;
	@%p11 bra 	$L__BB9_22;
	ld.global.u32 	%r754, [%rd1+40];
$L__BB9_22:
	add.s32 	%r36, %r3, 11;
	setp.ge.s32 	%p12, %r36, %r1;
	mov.b32 	%r755, 2147483647;
	@%p12 bra 	$L__BB9_24;
	ld.global.u32 	%r755, [%rd1+44];
$L__BB9_24:
	add.s32 	%r39, %r3, 12;
	setp.ge.s32 	%p13, %r39, %r1;
	mov.b32 	%r756, 2147483647;
	@%p13 bra 	$L__BB9_26;
	ld.global.u32 	%r756, [%rd1+48];
$L__BB9_26:
	add.s32 	%r42, %r3, 13;
	setp.ge.s32 	%p14, %r42, %r1;
	mov.b32 	%r757, 2147483647;
	@%p14 bra 	$L__BB9_28;
	ld.global.u32 	%r757, [%rd1+52];
$L__BB9_28:
	add.s32 	%r45, %r3, 14;
	setp.ge.s32 	%p15, %r45, %r1;
	mov.b32 	%r758, 2147483647;
	@%p15 bra 	$L__BB9_30;
	ld.global.u32 	%r758, [%rd1+56];
$L__BB9_30:
	add.s32 	%r48, %r3, 15;
	setp.ge.s32 	%p16, %r48, %r1;
	mov.b32 	%r759, 2147483647;
	@%p16 bra 	$L__BB9_32;
	ld.global.u32 	%r759, [%rd1+60];
$L__BB9_32:
	add.s32 	%r51, %r3, 16;
	setp.ge.s32 	%p17, %r51, %r1;
	mov.b32 	%r760, 2147483647;
	@%p17 bra 	$L__BB9_34;
	ld.global.u32 	%r760, [%rd1+64];
$L__BB9_34:
	add.s32 	%r54, %r3, 17;
	setp.ge.s32 	%p18, %r54, %r1;
	mov.b32 	%r761, 2147483647;
	@%p18 bra 	$L__BB9_36;
	ld.global.u32 	%r761, [%rd1+68];
$L__BB9_36:
	add.s32 	%r57, %r3, 18;
	setp.ge.s32 	%p19, %r57, %r1;
	mov.b32 	%r762, 2147483647;
	@%p19 bra 	$L__BB9_38;
	ld.global.u32 	%r762, [%rd1+72];
$L__BB9_38:
	bar.sync 	0;
	mov.b64 	{%r249, %r250}, %rd9;
	shfl.sync.idx.b32	%r60|%p20, %r249, 0, 31, -1;
	shfl.sync.idx.b32	%r251|%p21, %r250, 0, 31, -1;
	mov.b64 	%rd2, {%r60, %r251};
	setp.ge.s32 	%p22, %r3, %r60;
	cvta.to.global.u64 	%rd13, %rd7;
	add.s64 	%rd3, %rd13, %rd12;
	@%p22 bra 	$L__BB9_40;
	ld.global.f32 	%f152, [%rd3];
$L__BB9_40:
	setp.ge.s32 	%p23, %r6, %r60;
	@%p23 bra 	$L__BB9_42;
	ld.global.f32 	%f151, [%rd3+4];
$L__BB9_42:
	setp.ge.s32 	%p24, %r9, %r60;
	@%p24 bra 	$L__BB9_44;
	ld.global.f32 	%f150, [%rd3+8];
$L__BB9_44:
	setp.ge.s32 	%p25, %r12, %r60;
	@%p25 bra 	$L__BB9_46;
	ld.global.f32 	%f149, [%rd3+12];
$L__BB9_46:
	setp.ge.s32 	%p26, %r15, %r60;
	@%p26 bra 	$L__BB9_48;
	ld.global.f32 	%f148, [%rd3+16];
$L__BB9_48:
	setp.ge.s32 	%p27, %r18, %r60;
	@%p27 bra 	$L__BB9_50;
	ld.global.f32 	%f147, [%rd3+20];
$L__BB9_50:
	setp.ge.s32 	%p28, %r21, %r60;
	@%p28 bra 	$L__BB9_52;
	ld.global.f32 	%f146, [%rd3+24];
$L__BB9_52:
	setp.ge.s32 	%p29, %r24, %r60;
	@%p29 bra 	$L__BB9_54;
	ld.global.f32 	%f145, [%rd3+28];
$L__BB9_54:
	setp.ge.s32 	%p30, %r27, %r60;
	@%p30 bra 	$L__BB9_56;
	ld.global.f32 	%f144, [%rd3+32];
$L__BB9_56:
	setp.ge.s32 	%p31, %r30, %r60;
	@%p31 bra 	$L__BB9_58;
	ld.global.f32 	%f143, [%rd3+36];
$L__BB9_58:
	setp.ge.s32 	%p32, %r33, %r60;
	@%p32 bra 	$L__BB9_60;
	ld.global.f32 	%f142, [%rd3+40];
$L__BB9_60:
	setp.ge.s32 	%p33, %r36, %r60;
	@%p33 bra 	$L__BB9_62;
	ld.global.f32 	%f141, [%rd3+44];
$L__BB9_62:
	setp.ge.s32 	%p34, %r39, %r60;
	@%p34 bra 	$L__BB9_64;
	ld.global.f32 	%f140, [%rd3+48];
$L__BB9_64:
	setp.ge.s32 	%p35, %r42, %r60;
	@%p35 bra 	$L__BB9_66;
	ld.global.f32 	%f139, [%rd3+52];
$L__BB9_66:
	setp.ge.s32 	%p36, %r45, %r60;
	@%p36 bra 	$L__BB9_68;
	ld.global.f32 	%f138, [%rd3+56];
$L__BB9_68:
	setp.ge.s32 	%p37, %r48, %r60;
	@%p37 bra 	$L__BB9_70;
	ld.global.f32 	%f137, [%rd3+60];
$L__BB9_70:
	setp.ge.s32 	%p38, %r51, %r60;
	@%p38 bra 	$L__BB9_72;
	ld.global.f32 	%f136, [%rd3+64];
$L__BB9_72:
	setp.ge.s32 	%p39, %r54, %r60;
	@%p39 bra 	$L__BB9_74;
	ld.global.f32 	%f135, [%rd3+68];
$L__BB9_74:
	setp.ge.s32 	%p40, %r57, %r60;
	@%p40 bra 	$L__BB9_76;
	ld.global.f32 	%f134, [%rd3+72];
$L__BB9_76:
	bar.sync 	0;
	setp.gt.s32 	%p41, %r744, -1;
	selp.b32 	%r253, -2147483648, -1, %p41;
	xor.b32  	%r783, %r253, %r744;
	setp.gt.s32 	%p42, %r745, -1;
	selp.b32 	%r254, -2147483648, -1, %p42;
	xor.b32  	%r782, %r254, %r745;
	setp.gt.s32 	%p43, %r746, -1;
	selp.b32 	%r255, -2147483648, -1, %p43;
	xor.b32  	%r781, %r255, %r746;
	setp.gt.s32 	%p44, %r747, -1;
	selp.b32 	%r256, -2147483648, -1, %p44;
	xor.b32  	%r780, %r256, %r747;
	setp.gt.s32 	%p45, %r748, -1;
	selp.b32 	%r257, -2147483648, -1, %p45;
	xor.b32  	%r779, %r257, %r748;
	setp.gt.s32 	%p46, %r749, -1;
	selp.b32 	%r258, -2147483648, -1, %p46;
	xor.b32  	%r778, %r258, %r749;
	setp.gt.s32 	%p47, %r750, -1;
	selp.b32 	%r259, -2147483648, -1, %p47;
	xor.b32  	%r777, %r259, %r750;
	setp.gt.s32 	%p48, %r751, -1;
	selp.b32 	%r260, -2147483648, -1, %p48;
	xor.b32  	%r776, %r260, %r751;
	setp.gt.s32 	%p49, %r752, -1;
	selp.b32 	%r261, -2147483648, -1, %p49;
	xor.b32  	%r775, %r261, %r752;
	setp.gt.s32 	%p50, %r753, -1;
	selp.b32 	%r262, -2147483648, -1, %p50;
	xor.b32  	%r774, %r262, %r753;
	setp.gt.s32 	%p51, %r754, -1;
	selp.b32 	%r263, -2147483648, -1, %p51;
	xor.b32  	%r773, %r263, %r754;
	setp.gt.s32 	%p52, %r755, -1;
	selp.b32 	%r264, -2147483648, -1, %p52;
	xor.b32  	%r772, %r264, %r755;
	setp.gt.s32 	%p53, %r756, -1;
	selp.b32 	%r265, -2147483648, -1, %p53;
	xor.b32  	%r771, %r265, %r756;
	setp.gt.s32 	%p54, %r757, -1;
	selp.b32 	%r266, -2147483648, -1, %p54;
	xor.b32  	%r770, %r266, %r757;
	setp.gt.s32 	%p55, %r758, -1;
	selp.b32 	%r267, -2147483648, -1, %p55;
	xor.b32  	%r769, %r267, %r758;
	setp.gt.s32 	%p56, %r759, -1;
	selp.b32 	%r268, -2147483648, -1, %p56;
	xor.b32  	%r768, %r268, %r759;
	setp.gt.s32 	%p57, %r760, -1;
	selp.b32 	%r269, -2147483648, -1, %p57;
	xor.b32  	%r767, %r269, %r760;
	setp.gt.s32 	%p58, %r761, -1;
	selp.b32 	%r270, -2147483648, -1, %p58;
	xor.b32  	%r766, %r270, %r761;
	setp.gt.s32 	%p59, %r762, -1;
	selp.b32 	%r271, -2147483648, -1, %p59;
	xor.b32  	%r765, %r271, %r762;
	shr.u32 	%r80, %r2, 5;
	shl.b32 	%r272, %r2, 2;
	mov.u32 	%r273, _ZZN3cub18CUB_300001_SM_10006detail10radix_sort31DeviceRadixSortSingleTileKernelINS1_5radix10policy_hubIffyE10Policy1000ELNS0_9SortOrderE0EffyNS1_21identity_decomposer_tEEEvPKT1_PSA_PKT2_PSE_T3_iiT4_E12temp_storage;
	add.s32 	%r81, %r273, %r272;
	shl.b32 	%r274, %r2, 7;
	add.s32 	%r82, %r81, %r274;
	shl.b32 	%r275, %r80, 2;
	add.s32 	%r276, %r273, %r275;
	add.s32 	%r83, %r276, 33792;
	mad.lo.s32 	%r84, %r2, -56, %r82;
	add.s32 	%r764, %r228, 6;
	sub.s32 	%r763, %r229, %r228;
$L__BB9_77:
	add.s32 	%r336, %r764, -6;
	min.s32 	%r279, %r763, 6;
	mov.b32 	%r365, 0;
	st.shared.u32 	[%r81], %r365;
	st.shared.u32 	[%r81+1024], %r365;
	st.shared.u32 	[%r81+2048], %r365;
	st.shared.u32 	[%r81+3072], %r365;
	st.shared.u32 	[%r81+4096], %r365;
	st.shared.u32 	[%r81+5120], %r365;
	st.shared.u32 	[%r81+6144], %r365;
	st.shared.u32 	[%r81+7168], %r365;
	st.shared.u32 	[%r81+8192], %r365;
	st.shared.u32 	[%r81+9216], %r365;
	st.shared.u32 	[%r81+10240], %r365;
	st.shared.u32 	[%r81+11264], %r365;
	st.shared.u32 	[%r81+12288], %r365;
	st.shared.u32 	[%r81+13312], %r365;
	st.shared.u32 	[%r81+14336], %r365;
	st.shared.u32 	[%r81+15360], %r365;
	st.shared.u32 	[%r81+16384], %r365;
	st.shared.u32 	[%r81+17408], %r365;
	st.shared.u32 	[%r81+18432], %r365;
	st.shared.u32 	[%r81+19456], %r365;
	st.shared.u32 	[%r81+20480], %r365;
	st.shared.u32 	[%r81+21504], %r365;
	st.shared.u32 	[%r81+22528], %r365;
	st.shared.u32 	[%r81+23552], %r365;
	st.shared.u32 	[%r81+24576], %r365;
	st.shared.u32 	[%r81+25600], %r365;
	st.shared.u32 	[%r81+26624], %r365;
	st.shared.u32 	[%r81+27648], %r365;
	st.shared.u32 	[%r81+28672], %r365;
	st.shared.u32 	[%r81+29696], %r365;
	st.shared.u32 	[%r81+30720], %r365;
	st.shared.u32 	[%r81+31744], %r365;
	st.shared.u32 	[%r81+32768], %r365;
	// begin inline asm
	bmsk.clamp.b32 %r277, %r365, %r279;
	// end inline asm
	setp.eq.s32 	%p60, %r783, 2147483647;
	selp.b32 	%r281, -2147483648, %r783, %p60;
	// begin inline asm
	shr.b32 %r280, %r281, %r336;
	// end inline asm
	and.b32  	%r368, %r277, %r280;
	shl.b32 	%r369, %r368, 10;
	and.b32  	%r370, %r369, 31744;
	add.s32 	%r371, %r81, %r370;
	shr.u32 	%r372, %r368, 4;
	and.b32  	%r373, %r372, 268435454;
	add.s32 	%r109, %r371, %r373;
	ld.shared.u16 	%rs1, [%r109];
	add.s16 	%rs20, %rs1, 1;
	st.shared.u16 	[%r109], %rs20;
	setp.eq.s32 	%p61, %r782, 2147483647;
	selp.b32 	%r284, -2147483648, %r782, %p61;
	// begin inline asm
	shr.b32 %r283, %r284, %r336;
	// end inline asm
	and.b32  	%r374, %r277, %r283;
	shl.b32 	%r375, %r374, 10;
	and.b32  	%r376, %r375, 31744;
	add.s32 	%r377, %r81, %r376;
	shr.u32 	%r378, %r374, 4;
	and.b32  	%r379, %r378, 268435454;
	add.s32 	%r110, %r377, %r379;
	ld.shared.u16 	%rs2, [%r110];
	add.s16 	%rs21, %rs2, 1;
	st.shared.u16 	[%r110], %rs21;
	setp.eq.s32 	%p62, %r781, 2147483647;
	selp.b32 	%r287, -2147483648, %r781, %p62;
	// begin inline asm
	shr.b32 %r286, %r287, %r336;
	// end inline asm
	and.b32  	%r380, %r277, %r286;
	shl.b32 	%r381, %r380, 10;
	and.b32  	%r382, %r381, 31744;
	add.s32 	%r383, %r81, %r382;
	shr.u32 	%r384, %r380, 4;
	and.b32  	%r385, %r384, 268435454;
	add.s32 	%r111, %r383, %r385;
	ld.shared.u16 	%rs3, [%r111];
	add.s16 	%rs22, %rs3, 1;
	st.shared.u16 	[%r111], %rs22;
	setp.eq.s32 	%p63, %r780, 2147483647;
	selp.b32 	%r290, -2147483648, %r780, %p63;
	// begin inline asm
	shr.b32 %r289, %r290, %r336;
	// end inline asm
	and.b32  	%r386, %r277, %r289;
	shl.b32 	%r387, %r386, 10;
	and.b32  	%r388, %r387, 31744;
	add.s32 	%r389, %r81, %r388;
	shr.u32 	%r390, %r386, 4;
	and.b32  	%r391, %r390, 268435454;
	add.s32 	%r112, %r389, %r391;
	ld.shared.u16 	%rs4, [%r112];
	add.s16 	%rs23, %rs4, 1;
	st.shared.u16 	[%r112], %rs23;
	setp.eq.s32 	%p64, %r779, 2147483647;
	selp.b32 	%r293, -2147483648, %r779, %p64;
	// begin inline asm
	shr.b32 %r292, %r293, %r336;
	// end inline asm
	and.b32  	%r392, %r277, %r292;
	shl.b32 	%r393, %r392, 10;
	and.b32  	%r394, %r393, 31744;
	add.s32 	%r395, %r81, %r394;
	shr.u32 	%r396, %r392, 4;
	and.b32  	%r397, %r396, 268435454;
	add.s32 	%r113, %r395, %r397;
	ld.shared.u16 	%rs5, [%r113];
	add.s16 	%rs24, %rs5, 1;
	st.shared.u16 	[%r113], %rs24;
	setp.eq.s32 	%p65, %r778, 2147483647;
	selp.b32 	%r296, -2147483648, %r778, %p65;
	// begin inline asm
	shr.b32 %r295, %r296, %r336;
	// end inline asm
	and.b32  	%r398, %r277, %r295;
	shl.b32 	%r399, %r398, 10;
	and.b32  	%r400, %r399, 31744;
	add.s32 	%r401, %r81, %r400;
	shr.u32 	%r402, %r398, 4;
	and.b32  	%r403, %r402, 268435454;
	add.s32 	%r114, %r401, %r403;
	ld.shared.u16 	%rs6, [%r114];
	add.s16 	%rs25, %rs6, 1;
	st.shared.u16 	[%r114], %rs25;
	setp.eq.s32 	%p66, %r777, 2147483647;
	selp.b32 	%r299, -2147483648, %r777, %p66;
	// begin inline asm
	shr.b32 %r298, %r299, %r336;
	// end inline asm
	and.b32  	%r404, %r277, %r298;
	shl.b32 	%r405, %r404, 10;
	and.b32  	%r406, %r405, 31744;
	add.s32 	%r407, %r81, %r406;
	shr.u32 	%r408, %r404, 4;
	and.b32  	%r409, %r408, 268435454;
	add.s32 	%r115, %r407, %r409;
	ld.shared.u16 	%rs7, [%r115];
	add.s16 	%rs26, %rs7, 1;
	st.shared.u16 	[%r115], %rs26;
	setp.eq.s32 	%p67, %r776, 2147483647;
	selp.b32 	%r302, -2147483648, %r776, %p67;
	// begin inline asm
	shr.b32 %r301, %r302, %r336;
	// end inline asm
	and.b32  	%r410, %r277, %r301;
	shl.b32 	%r411, %r410, 10;
	and.b32  	%r412, %r411, 31744;
	add.s32 	%r413, %r81, %r412;
	shr.u32 	%r414, %r410, 4;
	and.b32  	%r415, %r414, 268435454;
	add.s32 	%r116, %r413, %r415;
	ld.shared.u16 	%rs8, [%r116];
	add.s16 	%rs27, %rs8, 1;
	st.shared.u16 	[%r116], %rs27;
	setp.eq.s32 	%p68, %r775, 2147483647;
	selp.b32 	%r305, -2147483648, %r775, %p68;
	// begin inline asm
	shr.b32 %r304, %r305, %r336;
	// end inline asm
	and.b32  	%r416, %r277, %r304;
	shl.b32 	%r417, %r416, 10;
	and.b32  	%r418, %r417, 31744;
	add.s32 	%r419, %r81, %r418;
	shr.u32 	%r420, %r416, 4;
	and.b32  	%r421, %r420, 268435454;
	add.s32 	%r117, %r419, %r421;
	ld.shared.u16 	%rs9, [%r117];
	add.s16 	%rs28, %rs9, 1;
	st.shared.u16 	[%r117], %rs28;
	setp.eq.s32 	%p69, %r774, 2147483647;
	selp.b32 	%r308, -2147483648, %r774, %p69;
	// begin inline asm
	shr.b32 %r307, %r308, %r336;
	// end inline asm
	and.b32  	%r422, %r277, %r307;
	shl.b32 	%r423, %r422, 10;
	and.b32  	%r424, %r423, 31744;
	add.s32 	%r425, %r81, %r424;
	shr.u32 	%r426, %r422, 4;
	and.b32  	%r427, %r426, 268435454;
	add.s32 	%r118, %r425, %r427;
	ld.shared.u16 	%rs10, [%r118];
	add.s16 	%rs29, %rs10, 1;
	st.shared.u16 	[%r118], %rs29;
	setp.eq.s32 	%p70, %r773, 2147483647;
	selp.b32 	%r311, -2147483648, %r773, %p70;
	// begin inline asm
	shr.b32 %r310, %r311, %r336;
	// end inline asm
	and.b32  	%r428, %r277, %r310;
	shl.b32 	%r429, %r428, 10;
	and.b32  	%r430, %r429, 31744;
	add.s32 	%r431, %r81, %r430;
	shr.u32 	%r432, %r428, 4;
	and.b32  	%r433, %r432, 268435454;
	add.s32 	%r119, %r431, %r433;
	ld.shared.u16 	%rs11, [%r119];
	add.s16 	%rs30, %rs11, 1;
	st.shared.u16 	[%r119], %rs30;
	setp.eq.s32 	%p71, %r772, 2147483647;
	selp.b32 	%r314, -2147483648, %r772, %p71;
	// begin inline asm
	shr.b32 %r313, %r314, %r336;
	// end inline asm
	and.b32  	%r434, %r277, %r313;
	shl.b32 	%r435, %r434, 10;
	and.b32  	%r436, %r435, 31744;
	add.s32 	%r437, %r81, %r436;
	shr.u32 	%r438, %r434, 4;
	and.b32  	%r439, %r438, 268435454;
	add.s32 	%r120, %r437, %r439;
	ld.shared.u16 	%rs12, [%r120];
	add.s16 	%rs31, %rs12, 1;
	st.shared.u16 	[%r120], %rs31;
	setp.eq.s32 	%p72, %r771, 2147483647;
	selp.b32 	%r317, -2147483648, %r771, %p72;
	// begin inline asm
	shr.b32 %r316, %r317, %r336;
	// end inline asm
	and.b32  	%r440, %r277, %r316;
	shl.b32 	%r441, %r440, 10;
	and.b32  	%r442, %r441, 31744;
	add.s32 	%r443, %r81, %r442;
	shr.u32 	%r444, %r440, 4;
	and.b32  	%r445, %r444, 268435454;
	add.s32 	%r121, %r443, %r445;
	ld.shared.u16 	%rs13, [%r121];
	add.s16 	%rs32, %rs13, 1;
	st.shared.u16 	[%r121], %rs32;
	setp.eq.s32 	%p73, %r770, 2147483647;
	selp.b32 	%r320, -2147483648, %r770, %p73;
	// begin inline asm
	shr.b32 %r319, %r320, %r336;
	// end inline asm
	and.b32  	%r446, %r277, %r319;
	shl.b32 	%r447, %r446, 10;
	and.b32  	%r448, %r447, 31744;
	add.s32 	%r449, %r81, %r448;
	shr.u32 	%r450, %r446, 4;
	and.b32  	%r451, %r450, 268435454;
	add.s32 	%r122, %r449, %r451;
	ld.shared.u16 	%rs14, [%r122];
	add.s16 	%rs33, %rs14, 1;
	st.shared.u16 	[%r122], %rs33;
	setp.eq.s32 	%p74, %r769, 2147483647;
	selp.b32 	%r323, -2147483648, %r769, %p74;
	// begin inline asm
	shr.b32 %r322, %r323, %r336;
	// end inline asm
	and.b32  	%r452, %r277, %r322;
	shl.b32 	%r453, %r452, 10;
	and.b32  	%r454, %r453, 31744;
	add.s32 	%r455, %r81, %r454;
	shr.u32 	%r456, %r452, 4;
	and.b32  	%r457, %r456, 268435454;
	add.s32 	%r123, %r455, %r457;
	ld.shared.u16 	%rs15, [%r123];
	add.s16 	%rs34, %rs15, 1;
	st.shared.u16 	[%r123], %rs34;
	setp.eq.s32 	%p75, %r768, 2147483647;
	selp.b32 	%r326, -2147483648, %r768, %p75;
	// begin inline asm
	shr.b32 %r325, %r326, %r336;
	// end inline asm
	and.b32  	%r458, %r277, %r325;
	shl.b32 	%r459, %r458, 10;
	and.b32  	%r460, %r459, 31744;
	add.s32 	%r461, %r81, %r460;
	shr.u32 	%r462, %r458, 4;
	and.b32  	%r463, %r462, 268435454;
	add.s32 	%r124, %r461, %r463;
	ld.shared.u16 	%rs16, [%r124];
	add.s16 	%rs35, %rs16, 1;
	st.shared.u16 	[%r124], %rs35;
	setp.eq.s32 	%p76, %r767, 2147483647;
	selp.b32 	%r329, -2147483648, %r767, %p76;
	// begin inline asm
	shr.b32 %r328, %r329, %r336;
	// end inline asm
	and.b32  	%r464, %r277, %r328;
	shl.b32 	%r465, %r464, 10;
	and.b32  	%r466, %r465, 31744;
	add.s32 	%r467, %r81, %r466;
	shr.u32 	%r468, %r464, 4;
	and.b32  	%r469, %r468, 268435454;
	add.s32 	%r125, %r467, %r469;
	ld.shared.u16 	%rs17, [%r125];
	add.s16 	%rs36, %rs17, 1;
	st.shared.u16 	[%r125], %rs36;
	setp.eq.s32 	%p77, %r766, 2147483647;
	selp.b32 	%r332, -2147483648, %r766, %p77;
	// begin inline asm
	shr.b32 %r331, %r332, %r336;
	// end inline asm
	and.b32  	%r470, %r277, %r331;
	shl.b32 	%r471, %r470, 10;
	and.b32  	%r472, %r471, 31744;
	add.s32 	%r473, %r81, %r472;
	shr.u32 	%r474, %r470, 4;
	and.b32  	%r475, %r474, 268435454;
	add.s32 	%r126, %r473, %r475;
	ld.shared.u16 	%rs18, [%r126];
	add.s16 	%rs37, %rs18, 1;
	st.shared.u16 	[%r126], %rs37;
	setp.eq.s32 	%p78, %r765, 2147483647;
	selp.b32 	%r335, -2147483648, %r765, %p78;
	// begin inline asm
	shr.b32 %r334, %r335, %r336;
	// end inline asm
	and.b32  	%r476, %r277, %r334;
	shl.b32 	%r477, %r476, 10;
	and.b32  	%r478, %r477, 31744;
	add.s32 	%r479, %r81, %r478;
	shr.u32 	%r480, %r476, 4;
	and.b32  	%r481, %r480, 268435454;
	add.s32 	%r127, %r479, %r481;
	ld.shared.u16 	%rs19, [%r127];
	add.s16 	%rs38, %rs19, 1;
	st.shared.u16 	[%r127], %rs38;
	bar.sync 	0;
	ld.shared.u32 	%r128, [%r82];
	ld.shared.u32 	%r482, [%r82+4];
	ld.shared.u32 	%r483, [%r82+8];
	ld.shared.u32 	%r484, [%r82+12];
	ld.shared.u32 	%r485, [%r82+16];
	ld.shared.u32 	%r486, [%r82+20];
	ld.shared.u32 	%r487, [%r82+24];
	ld.shared.u32 	%r488, [%r82+28];
	ld.shared.u32 	%r489, [%r82+32];
	ld.shared.u32 	%r490, [%r82+36];
	ld.shared.u32 	%r491, [%r82+40];
	ld.shared.u32 	%r492, [%r82+44];
	ld.shared.u32 	%r493, [%r82+48];
	ld.shared.u32 	%r494, [%r82+52];
	ld.shared.u32 	%r495, [%r82+56];
	ld.shared.u32 	%r496, [%r82+60];
	ld.shared.u32 	%r497, [%r82+64];
	ld.shared.u32 	%r498, [%r82+68];
	ld.shared.u32 	%r499, [%r82+72];
	ld.shared.u32 	%r500, [%r82+76];
	ld.shared.u32 	%r501, [%r82+80];
	ld.shared.u32 	%r502, [%r82+84];
	ld.shared.u32 	%r503, [%r82+88];
	ld.shared.u32 	%r504, [%r82+92];
	ld.shared.u32 	%r505, [%r82+96];
	ld.shared.u32 	%r506, [%r82+100];
	ld.shared.u32 	%r507, [%r82+104];
	ld.shared.u32 	%r508, [%r82+108];
	ld.shared.u32 	%r509, [%r82+112];
	ld.shared.u32 	%r510, [%r82+116];
	ld.shared.u32 	%r511, [%r82+120];
	ld.shared.u32 	%r512, [%r82+124];
	ld.shared.u32 	%r513, [%r82+128];
	add.s32 	%r129, %r482, %r128;
	add.s32 	%r130, %r483, %r129;
	add.s32 	%r131, %r484, %r130;
	add.s32 	%r132, %r485, %r131;
	add.s32 	%r133, %r486, %r132;
	add.s32 	%r134, %r487, %r133;
	add.s32 	%r135, %r488, %r134;
	add.s32 	%r136, %r489, %r135;
	add.s32 	%r137, %r490, %r136;
	add.s32 	%r138, %r491, %r137;
	add.s32 	%r139, %r492, %r138;
	add.s32 	%r140, %r493, %r139;
	add.s32 	%r141, %r494, %r140;
	add.s32 	%r142, %r495, %r141;
	add.s32 	%r143, %r496, %r142;
	add.s32 	%r144, %r497, %r143;
	add.s32 	%r145, %r498, %r144;
	add.s32 	%r146, %r499, %r145;
	add.s32 	%r147, %r500, %r146;
	add.s32 	%r148, %r501, %r147;
	add.s32 	%r149, %r502, %r148;
	add.s32 	%r150, %r503, %r149;
	add.s32 	%r151, %r504, %r150;
	add.s32 	%r152, %r505, %r151;
	add.s32 	%r153, %r506, %r152;
	add.s32 	%r154, %r507, %r153;
	add.s32 	%r155, %r508, %r154;
	add.s32 	%r156, %r509, %r155;
	add.s32 	%r157, %r510, %r156;
	add.s32 	%r158, %r511, %r157;
	add.s32 	%r159, %r512, %r158;
	add.s32 	%r342, %r513, %r159;
	// begin inline asm
	mov.u32 %r337, %laneid;
	// end inline asm
	mov.b32 	%r340, 1;
	mov.b32 	%r367, -1;
	// begin inline asm
	{  .reg .u32 r0;  .reg .pred p;  shfl.sync.up.b32 r0|p, %r342, %r340, %r365, %r367;  @p add.u32 r0, r0, %r342;  mov.u32 %r338, r0;}
	// end inline asm
	mov.b32 	%r346, 2;
	// begin inline asm
	{  .reg .u32 r0;  .reg .pred p;  shfl.sync.up.b32 r0|p, %r338, %r346, %r365, %r367;  @p add.u32 r0, r0, %r338;  mov.u32 %r344, r0;}
	// end inline asm
	mov.b32 	%r352, 4;
	// begin inline asm
	{  .reg .u32 r0;  .reg .pred p;  shfl.sync.up.b32 r0|p, %r344, %r352, %r365, %r367;  @p add.u32 r0, r0, %r344;  mov.u32 %r350, r0;}
	// end inline asm
	mov.b32 	%r358, 8;
	// begin inline asm
	{  .reg .u32 r0;  .reg .pred p;  shfl.sync.up.b32 r0|p, %r350, %r358, %r365, %r367;  @p add.u32 r0, r0, %r350;  mov.u32 %r356, r0;}
	// end inline asm
	mov.b32 	%r364, 16;
	// begin inline asm
	{  .reg .u32 r0;  .reg .pred p;  shfl.sync.up.b32 r0|p, %r356, %r364, %r365, %r367;  @p add.u32 r0, r0, %r356;  mov.u32 %r362, r0;}
	// end inline asm
	setp.ne.s32 	%p79, %r337, 31;
	@%p79 bra 	$L__BB9_79;
	st.shared.u32 	[%r83], %r362;
$L__BB9_79:
	sub.s32 	%r514, %r362, %r342;
	setp.gt.u32 	%p80, %r2, 31;
	setp.eq.s32 	%p81, %r80, 7;
	setp.eq.s32 	%p82, %r80, 6;
	setp.eq.s32 	%p83, %r80, 5;
	setp.eq.s32 	%p84, %r80, 4;
	setp.eq.s32 	%p85, %r80, 3;
	setp.eq.s32 	%p86, %r80, 2;
	setp.eq.s32 	%p87, %r80, 1;
	bar.sync 	0;
	ld.shared.v4.u32 	{%r515, %r516, %r517, %r518}, [_ZZN3cub18CUB_300001_SM_10006detail10radix_sort31DeviceRadixSortSingleTileKernelINS1_5radix10policy_hubIffyE10Policy1000ELNS0_9SortOrderE0EffyNS1_21identity_decomposer_tEEEvPKT1_PSA_PKT2_PSE_T3_iiT4_E12temp_storage+33792];
	selp.b32 	%r519, %r515, %r784, %p87;
	add.s32 	%r520, %r516, %r515;
	selp.b32 	%r521, %r520, %r519, %p86;
	add.s32 	%r522, %r520, %r517;
	selp.b32 	%r523, %r522, %r521, %p85;
	add.s32 	%r524, %r522, %r518;
	selp.b32 	%r525, %r524, %r523, %p84;
	ld.shared.v4.u32 	{%r526, %r527, %r528, %r529}, [_ZZN3cub18CUB_300001_SM_10006detail10radix_sort31DeviceRadixSortSingleTileKernelINS1_5radix10policy_hubIffyE10Policy1000ELNS0_9SortOrderE0EffyNS1_21identity_decomposer_tEEEvPKT1_PSA_PKT2_PSE_T3_iiT4_E12temp_storage+33808];
	add.s32 	%r530, %r524, %r526;
	selp.b32 	%r531, %r530, %r525, %p83;
	add.s32 	%r532, %r530, %r527;
	selp.b32 	%r533, %r532, %r531, %p82;
	add.s32 	%r534, %r532, %r528;
	selp.b32 	%r784, %r534, %r533, %p81;
	add.s32 	%r164, %r534, %r529;
	setp.ne.s32 	%p88, %r337, 0;
	selp.b32 	%r535, %r514, 0, %p88;
	add.s32 	%r536, %r784, %r535;
	or.pred  	%p89, %p80, %p88;
	selp.b32 	%r785, %r536, %r514, %p80;
	@%p89 bra 	$L__BB9_81;
	shl.b32 	%r785, %r164, 16;
	st.shared.u32 	[_ZZN3cub18CUB_300001_SM_10006detail10radix_sort31DeviceRadixSortSingleTileKernelINS1_5radix10policy_hubIffyE10Policy1000ELNS0_9SortOrderE0EffyNS1_21identity_decomposer_tEEEvPKT1_PSA_PKT2_PSE_T3_iiT4_E12temp_storage+33832], %r785;
$L__BB9_81:
	setp.eq.s32 	%p90, %r2, 0;
	bar.sync 	0;
	ld.shared.u32 	%r537, [_ZZN3cub18CUB_300001_SM_10006detail10radix_sort31DeviceRadixSortSingleTileKernelINS1_5radix10policy_hubIffyE10Policy1000ELNS0_9SortOrderE0EffyNS1_21identity_decomposer_tEEEvPKT1_PSA_PKT2_PSE_T3_iiT4_E12temp_storage+33832];
	selp.b32 	%r538, 0, %r537, %p90;
	add.s32 	%r539, %r785, %r538;
	add.s32 	%r540, %r128, %r539;
	add.s32 	%r541, %r129, %r539;
	add.s32 	%r542, %r130, %r539;
	add.s32 	%r543, %r131, %r539;
	add.s32 	%r544, %r132, %r539;
	add.s32 	%r545, %r133, %r539;
	add.s32 	%r546, %r134, %r539;
	add.s32 	%r547, %r135, %r539;
	add.s32 	%r548, %r136, %r539;
	add.s32 	%r549, %r137, %r539;
	add.s32 	%r550, %r138, %r539;
	add.s32 	%r551, %r139, %r539;
	add.s32 	%r552, %r140, %r539;
	add.s32 	%r553, %r141, %r539;
	add.s32 	%r554, %r142, %r539;
	add.s32 	%r555, %r143, %r539;
	add.s32 	%r556, %r144, %r539;
	add.s32 	%r557, %r145, %r539;
	add.s32 	%r558, %r146, %r539;
	add.s32 	%r559, %r147, %r539;
	add.s32 	%r560, %r148, %r539;
	add.s32 	%r561, %r149, %r539;
	add.s32 	%r562, %r150, %r539;
	add.s32 	%r563, %r151, %r539;
	add.s32 	%r564, %r152, %r539;
	add.s32 	%r565, %r153, %r539;
	add.s32 	%r566, %r154, %r539;
	add.s32 	%r567, %r155, %r539;
	add.s32 	%r568, %r156, %r539;
	add.s32 	%r569, %r157, %r539;
	add.s32 	%r570, %r158, %r539;
	add.s32 	%r571, %r159, %r539;
	st.shared.u32 	[%r82], %r539;
	st.shared.u32 	[%r82+4], %r540;
	st.shared.u32 	[%r82+8], %r541;
	st.shared.u32 	[%r82+12], %r542;
	st.shared.u32 	[%r82+16], %r543;
	st.shared.u32 	[%r82+20], %r544;
	st.shared.u32 	[%r82+24], %r545;
	st.shared.u32 	[%r82+28], %r546;
	st.shared.u32 	[%r82+32], %r547;
	st.shared.u32 	[%r82+36], %r548;
	st.shared.u32 	[%r82+40], %r549;
	st.shared.u32 	[%r82+44], %r550;
	st.shared.u32 	[%r82+48], %r551;
	st.shared.u32 	[%r82+52], %r552;
	st.shared.u32 	[%r82+56], %r553;
	st.shared.u32 	[%r82+60], %r554;
	st.shared.u32 	[%r82+64], %r555;
	st.shared.u32 	[%r82+68], %r556;
	st.shared.u32 	[%r82+72], %r557;
	st.shared.u32 	[%r82+76], %r558;
	st.shared.u32 	[%r82+80], %r559;
	st.shared.u32 	[%r82+84], %r560;
	st.shared.u32 	[%r82+88], %r561;
	st.shared.u32 	[%r82+92], %r562;
	st.shared.u32 	[%r82+96], %r563;
	st.shared.u32 	[%r82+100], %r564;
	st.shared.u32 	[%r82+104], %r565;
	st.shared.u32 	[%r82+108], %r566;
	st.shared.u32 	[%r82+112], %r567;
	st.shared.u32 	[%r82+116], %r568;
	st.shared.u32 	[%r82+120], %r569;
	st.shared.u32 	[%r82+124], %r570;
	st.shared.u32 	[%r82+128], %r571;
	bar.sync 	0;
	cvt.u32.u16 	%r572, %rs1;
	ld.shared.u16 	%r573, [%r109];
	add.s32 	%r168, %r573, %r572;
	cvt.u32.u16 	%r574, %rs2;
	ld.shared.u16 	%r575, [%r110];
	add.s32 	%r169, %r575, %r574;
	cvt.u32.u16 	%r576, %rs3;
	ld.shared.u16 	%r577, [%r111];
	add.s32 	%r170, %r577, %r576;
	cvt.u32.u16 	%r578, %rs4;
	ld.shared.u16 	%r579, [%r112];
	add.s32 	%r171, %r579, %r578;
	cvt.u32.u16 	%r580, %rs5;
	ld.shared.u16 	%r581, [%r113];
	add.s32 	%r172, %r581, %r580;
	cvt.u32.u16 	%r582, %rs6;
	ld.shared.u16 	%r583, [%r114];
	add.s32 	%r173, %r583, %r582;
	cvt.u32.u16 	%r584, %rs7;
	ld.shared.u16 	%r585, [%r115];
	add.s32 	%r174, %r585, %r584;
	cvt.u32.u16 	%r586, %rs8;
	ld.shared.u16 	%r587, [%r116];
	add.s32 	%r175, %r587, %r586;
	cvt.u32.u16 	%r588, %rs9;
	ld.shared.u16 	%r589, [%r117];
	add.s32 	%r176, %r589, %r588;
	cvt.u32.u16 	%r590, %rs10;
	ld.shared.u16 	%r591, [%r118];
	add.s32 	%r177, %r591, %r590;
	cvt.u32.u16 	%r592, %rs11;
	ld.shared.u16 	%r593, [%r119];
	add.s32 	%r178, %r593, %r592;
	cvt.u32.u16 	%r594, %rs12;
	ld.shared.u16 	%r595, [%r120];
	add.s32 	%r179, %r595, %r594;
	cvt.u32.u16 	%r596, %rs13;
	ld.shared.u16 	%r597, [%r121];
	add.s32 	%r180, %r597, %r596;
	cvt.u32.u16 	%r598, %rs14;
	ld.shared.u16 	%r599, [%r122];
	add.s32 	%r181, %r599, %r598;
	cvt.u32.u16 	%r600, %rs15;
	ld.shared.u16 	%r601, [%r123];
	add.s32 	%r182, %r601, %r600;
	cvt.u32.u16 	%r602, %rs16;
	ld.shared.u16 	%r603, [%r124];
	add.s32 	%r183, %r603, %r602;
	cvt.u32.u16 	%r604, %rs17;
	ld.shared.u16 	%r605, [%r125];
	add.s32 	%r184, %r605, %r604;
	cvt.u32.u16 	%r606, %rs18;
	ld.shared.u16 	%r607, [%r126];
	add.s32 	%r185, %r607, %r606;
	cvt.u32.u16 	%r608, %rs19;
	ld.shared.u16 	%r609, [%r127];
	add.s32 	%r186, %r609, %r608;
	bar.sync 	0;
	setp.lt.s32 	%p91, %r764, %r229;
	@%p91 bra 	$L__BB9_121;
	cvt.u64.u32 	%rd15, %r2;
	shl.b32 	%r610, %r168, 2;
	mov.u32 	%r611, _ZZN3cub18CUB_300001_SM_10006detail10radix_sort31DeviceRadixSortSingleTileKernelINS1_5radix10policy_hubIffyE10Policy1000ELNS0_9SortOrderE0EffyNS1_21identity_decomposer_tEEEvPKT1_PSA_PKT2_PSE_T3_iiT4_E12temp_storage;
	add.s32 	%r612, %r611, %r610;
	st.shared.u32 	[%r612], %r783;
	shl.b32 	%r613, %r169, 2;
	add.s32 	%r614, %r611, %r613;
	st.shared.u32 	[%r614], %r782;
	shl.b32 	%r615, %r170, 2;
	add.s32 	%r616, %r611, %r615;
	st.shared.u32 	[%r616], %r781;
	shl.b32 	%r617, %r171, 2;
	add.s32 	%r618, %r611, %r617;
	st.shared.u32 	[%r618], %r780;
	shl.b32 	%r619, %r172, 2;
	add.s32 	%r620, %r611, %r619;
	st.shared.u32 	[%r620], %r779;
	shl.b32 	%r621, %r173, 2;
	add.s32 	%r622, %r611, %r621;
	st.shared.u32 	[%r622], %r778;
	shl.b32 	%r623, %r174, 2;
	add.s32 	%r624, %r611, %r623;
	st.shared.u32 	[%r624], %r777;
	shl.b32 	%r625, %r175, 2;
	add.s32 	%r626, %r611, %r625;
	st.shared.u32 	[%r626], %r776;
	shl.b32 	%r627, %r176, 2;
	add.s32 	%r628, %r611, %r627;
	st.shared.u32 	[%r628], %r775;
	shl.b32 	%r629, %r177, 2;
	add.s32 	%r630, %r611, %r629;
	st.shared.u32 	[%r630], %r774;
	shl.b32 	%r631, %r178, 2;
	add.s32 	%r632, %r611, %r631;
	st.shared.u32 	[%r632], %r773;
	shl.b32 	%r633, %r179, 2;
	add.s32 	%r634, %r611, %r633;
	st.shared.u32 	[%r634], %r772;
	shl.b32 	%r635, %r180, 2;
	add.s32 	%r636, %r611, %r635;
	st.shared.u32 	[%r636], %r771;
	shl.b32 	%r637, %r181, 2;
	add.s32 	%r638, %r611, %r637;
	st.shared.u32 	[%r638], %r770;
	shl.b32 	%r639, %r182, 2;
	add.s32 	%r640, %r611, %r639;
	st.shared.u32 	[%r640], %r769;
	shl.b32 	%r641, %r183, 2;
	add.s32 	%r642, %r611, %r641;
	st.shared.u32 	[%r642], %r768;
	shl.b32 	%r643, %r184, 2;
	add.s32 	%r644, %r611, %r643;
	st.shared.u32 	[%r644], %r767;
	shl.b32 	%r645, %r185, 2;
	add.s32 	%r646, %r611, %r645;
	st.shared.u32 	[%r646], %r766;
	shl.b32 	%r647, %r186, 2;
	add.s32 	%r648, %r611, %r647;
	st.shared.u32 	[%r648], %r765;
	bar.sync 	0;
	mad.lo.s32 	%r187, %r2, -72, %r84;
	ld.shared.u32 	%r188, [%r187];
	ld.shared.u32 	%r189, [%r187+1024];
	ld.shared.u32 	%r190, [%r187+2048];
	ld.shared.u32 	%r191, [%r187+3072];
	ld.shared.u32 	%r192, [%r187+4096];
	ld.shared.u32 	%r193, [%r187+5120];
	ld.shared.u32 	%r194, [%r187+6144];
	ld.shared.u32 	%r195, [%r187+7168];
	ld.shared.u32 	%r196, [%r187+8192];
	ld.shared.u32 	%r197, [%r187+9216];
	ld.shared.u32 	%r198, [%r187+10240];
	ld.shared.u32 	%r199, [%r187+11264];
	ld.shared.u32 	%r200, [%r187+12288];
	ld.shared.u32 	%r201, [%r187+13312];
	ld.shared.u32 	%r202, [%r187+14336];
	ld.shared.u32 	%r203, [%r187+15360];
	ld.shared.u32 	%r204, [%r187+16384];
	ld.shared.u32 	%r205, [%r187+17408];
	ld.shared.u32 	%r206, [%r187+18432];
	bar.sync 	0;
	st.shared.f32 	[%r612], %f152;
	st.shared.f32 	[%r614], %f151;
	st.shared.f32 	[%r616], %f150;
	st.shared.f32 	[%r618], %f149;
	st.shared.f32 	[%r620], %f148;
	st.shared.f32 	[%r622], %f147;
	st.shared.f32 	[%r624], %f146;
	st.shared.f32 	[%r626], %f145;
	st.shared.f32 	[%r628], %f144;
	st.shared.f32 	[%r630], %f143;
	st.shared.f32 	[%r632], %f142;
	st.shared.f32 	[%r634], %f141;
	st.shared.f32 	[%r636], %f140;
	st.shared.f32 	[%r638], %f139;
	st.shared.f32 	[%r640], %f138;
	st.shared.f32 	[%r642], %f137;
	st.shared.f32 	[%r644], %f136;
	st.shared.f32 	[%r646], %f135;
	st.shared.f32 	[%r648], %f134;
	bar.sync 	0;
	ld.shared.f32 	%f58, [%r187+1024];
	ld.shared.f32 	%f59, [%r187+2048];
	ld.shared.f32 	%f60, [%r187+3072];
	ld.shared.f32 	%f61, [%r187+4096];
	ld.shared.f32 	%f62, [%r187+5120];
	ld.shared.f32 	%f63, [%r187+6144];
	ld.shared.f32 	%f64, [%r187+7168];
	ld.shared.f32 	%f65, [%r187+8192];
	ld.shared.f32 	%f66, [%r187+9216];
	ld.shared.f32 	%f67, [%r187+10240];
	ld.shared.f32 	%f68, [%r187+11264];
	ld.shared.f32 	%f69, [%r187+12288];
	ld.shared.f32 	%f70, [%r187+13312];
	ld.shared.f32 	%f71, [%r187+14336];
	ld.shared.f32 	%f72, [%r187+15360];
	ld.shared.f32 	%f73, [%r187+16384];
	ld.shared.f32 	%f74, [%r187+17408];
	ld.shared.f32 	%f75, [%r187+18432];
	setp.gt.u64 	%p92, %rd2, %rd15;
	cvta.to.global.u64 	%rd16, %rd6;
	mul.wide.u32 	%rd17, %r2, 4;
	add.s64 	%rd4, %rd16, %rd17;
	cvta.to.global.u64 	%rd18, %rd8;
	add.s64 	%rd5, %rd18, %rd17;
	@%p92 bra 	$L__BB9_83;
	bra.uni 	$L__BB9_84;
$L__BB9_83:
	ld.shared.f32 	%f114, [%r187];
	setp.gt.s32 	%p93, %r188, -1;
	selp.b32 	%r649, -1, -2147483648, %p93;
	xor.b32  	%r650, %r649, %r188;
	st.global.u32 	[%rd4], %r650;
	st.global.f32 	[%rd5], %f114;
$L__BB9_84:
	add.s32 	%r651, %r2, 256;
	cvt.u64.u32 	%rd19, %r651;
	setp.le.u64 	%p94, %rd2, %rd19;
	@%p94 bra 	$L__BB9_86;
	setp.gt.s32 	%p95, %r189, -1;
	selp.b32 	%r652, -1, -2147483648, %p95;
	xor.b32  	%r653, %r652, %r189;
	st.global.u32 	[%rd4+1024], %r653;
	st.global.f32 	[%rd5+1024], %f58;
$L__BB9_86:
	add.s32 	%r654, %r2, 512;
	cvt.u64.u32 	%rd20, %r654;
	setp.le.u64 	%p96, %rd2, %rd20;
	@%p96 bra 	$L__BB9_88;
	setp.gt.s32 	%p97, %r190, -1;
	selp.b32 	%r655, -1, -2147483648, %p97;
	xor.b32  	%r656, %r655, %r190;
	st.global.u32 	[%rd4+2048], %r656;
	st.global.f32 	[%rd5+2048], %f59;
$L__BB9_88:
	add.s32 	%r657, %r2, 768;
	cvt.u64.u32 	%rd21, %r657;
	setp.le.u64 	%p98, %rd2, %rd21;
	@%p98 bra 	$L__BB9_90;
	setp.gt.s32 	%p99, %r191, -1;
	selp.b32 	%r658, -1, -2147483648, %p99;
	xor.b32  	%r659, %r658, %r191;
	st.global.u32 	[%rd4+3072], %r659;
	st.global.f32 	[%rd5+3072], %f60;
$L__BB9_90:
	or.b32  	%r660, %r2, 1024;
	cvt.u64.u32 	%rd22, %r660;
	setp.le.u64 	%p100, %rd2, %rd22;
	@%p100 bra 	$L__BB9_92;
	setp.gt.s32 	%p101, %r192, -1;
	selp.b32 	%r661, -1, -2147483648, %p101;
	xor.b32  	%r662, %r661, %r192;
	st.global.u32 	[%rd4+4096], %r662;
	st.global.f32 	[%rd5+4096], %f61;
$L__BB9_92:
	add.s32 	%r663, %r2, 1280;
	cvt.u64.u32 	%rd23, %r663;
	setp.le.u64 	%p102, %rd2, %rd23;
	@%p102 bra 	$L__BB9_94;
	setp.gt.s32 	%p103, %r193, -1;
	selp.b32 	%r664, -1, -2147483648, %p103;
	xor.b32  	%r665, %r664, %r193;
	st.global.u32 	[%rd4+5120], %r665;
	st.global.f32 	[%rd5+5120], %f62;
$L__BB9_94:
	add.s32 	%r666, %r2, 1536;
	cvt.u64.u32 	%rd24, %r666;
	setp.le.u64 	%p104, %rd2, %rd24;
	@%p104 bra 	$L__BB9_96;
	setp.gt.s32 	%p105, %r194, -1;
	selp.b32 	%r667, -1, -2147483648, %p105;
	xor.b32  	%r668, %r667, %r194;
	st.global.u32 	[%rd4+6144], %r668;
	st.global.f32 	[%rd5+6144], %f63;
$L__BB9_96:
	add.s32 	%r669, %r2, 1792;
	cvt.u64.u32 	%rd25, %r669;
	setp.le.u64 	%p106, %rd2, %rd25;
	@%p106 bra 	$L__BB9_98;
	setp.gt.s32 	%p107, %r195, -1;
	selp.b32 	%r670, -1, -2147483648, %p107;
	xor.b32  	%r671, %r670, %r195;
	st.global.u32 	[%rd4+7168], %r671;
	st.global.f32 	[%rd5+7168], %f64;
$L__BB9_98:
	or.b32  	%r672, %r2, 2048;
	cvt.u64.u32 	%rd26, %r672;
	setp.le.u64 	%p108, %rd2, %rd26;
	@%p108 bra 	$L__BB9_100;
	setp.gt.s32 	%p109, %r196, -1;
	selp.b32 	%r673, -1, -2147483648, %p109;
	xor.b32  	%r674, %r673, %r196;
	st.global.u32 	[%rd4+8192], %r674;
	st.global.f32 	[%rd5+8192], %f65;
$L__BB9_100:
	add.s32 	%r675, %r2, 2304;
	cvt.u64.u32 	%rd27, %r675;
	setp.le.u64 	%p110, %rd2, %rd27;
	@%p110 bra 	$L__BB9_102;
	setp.gt.s32 	%p111, %r197, -1;
	selp.b32 	%r676, -1, -2147483648, %p111;
	xor.b32  	%r677, %r676, %r197;
	st.global.u32 	[%rd4+9216], %r677;
	st.global.f32 	[%rd5+9216], %f66;
$L__BB9_102:
	add.s32 	%r678, %r2, 2560;
	cvt.u64.u32 	%rd28, %r678;
	setp.le.u64 	%p112, %rd2, %rd28;
	@%p112 bra 	$L__BB9_104;
	setp.gt.s32 	%p113, %r198, -1;
	selp.b32 	%r679, -1, -2147483648, %p113;
	xor.b32  	%r680, %r679, %r198;
	st.global.u32 	[%rd4+10240], %r680;
	st.global.f32 	[%rd5+10240], %f67;
$L__BB9_104:
	add.s32 	%r681, %r2, 2816;
	cvt.u64.u32 	%rd29, %r681;
	setp.le.u64 	%p114, %rd2, %rd29;
	@%p114 bra 	$L__BB9_106;
	setp.gt.s32 	%p115, %r199, -1;
	selp.b32 	%r682, -1, -2147483648, %p115;
	xor.b32  	%r683, %r682, %r199;
	st.global.u32 	[%rd4+11264], %r683;
	st.global.f32 	[%rd5+11264], %f68;
$L__BB9_106:
	or.b32  	%r684, %r2, 3072;
	cvt.u64.u32 	%rd30, %r684;
	setp.le.u64 	%p116, %rd2, %rd30;
	@%p116 bra 	$L__BB9_108;
	setp.gt.s32 	%p117, %r200, -1;
	selp.b32 	%r685, -1, -2147483648, %p117;
	xor.b32  	%r686, %r685, %r200;
	st.global.u32 	[%rd4+12288], %r686;
	st.global.f32 	[%rd5+12288], %f69;
$L__BB9_108:
	add.s32 	%r687, %r2, 3328;
	cvt.u64.u32 	%rd31, %r687;
	setp.le.u64 	%p118, %rd2, %rd31;
	@%p118 bra 	$L__BB9_110;
	setp.gt.s32 	%p119, %r201, -1;
	selp.b32 	%r688, -1, -2147483648, %p119;
	xor.b32  	%r689, %r688, %r201;
	st.global.u32 	[%rd4+13312], %r689;
	st.global.f32 	[%rd5+13312], %f70;
$L__BB9_110:
	add.s32 	%r690, %r2, 3584;
	cvt.u64.u32 	%rd32, %r690;
	setp.le.u64 	%p120, %rd2, %rd32;
	@%p120 bra 	$L__BB9_112;
	setp.gt.s32 	%p121, %r202, -1;
	selp.b32 	%r691, -1, -2147483648, %p121;
	xor.b32  	%r692, %r691, %r202;
	st.global.u32 	[%rd4+14336], %r692;
	st.global.f32 	[%rd5+14336], %f71;
$L__BB9_112:
	add.s32 	%r693, %r2, 3840;
	cvt.u64.u32 	%rd33, %r693;
	setp.le.u64 	%p122, %rd2, %rd33;
	@%p122 bra 	$L__BB9_114;
	setp.gt.s32 	%p123, %r203, -1;
	selp.b32 	%r694, -1, -2147483648, %p123;
	xor.b32  	%r695, %r694, %r203;
	st.global.u32 	[%rd4+15360], %r695;
	st.global.f32 	[%rd5+15360], %f72;
$L__BB9_114:
	or.b32  	%r696, %r2, 4096;
	cvt.u64.u32 	%rd34, %r696;
	setp.le.u64 	%p124, %rd2, %rd34;
	@%p124 bra 	$L__BB9_116;
	setp.gt.s32 	%p125, %r204, -1;
	selp.b32 	%r697, -1, -2147483648, %p125;
	xor.b32  	%r698, %r697, %r204;
	st.global.u32 	[%rd4+16384], %r698;
	st.global.f32 	[%rd5+16384], %f73;
$L__BB9_116:
	add.s32 	%r699, %r2, 4352;
	cvt.u64.u32 	%rd35, %r699;
	setp.le.u64 	%p126, %rd2, %rd35;
	@%p126 bra 	$L__BB9_118;
	setp.gt.s32 	%p127, %r205, -1;
	selp.b32 	%r700, -1, -2147483648, %p127;
	xor.b32  	%r701, %r700, %r205;
	st.global.u32 	[%rd4+17408], %r701;
	st.global.f32 	[%rd5+17408], %f74;
$L__BB9_118:
	add.s32 	%r702, %r2, 4608;
	cvt.u64.u32 	%rd36, %r702;
	setp.le.u64 	%p128, %rd2, %rd36;
	@%p128 bra 	$L__BB9_120;
	setp.gt.s32 	%p129, %r206, -1;
	selp.b32 	%r703, -1, -2147483648, %p129;
	xor.b32  	%r704, %r703, %r206;
	st.global.u32 	[%rd4+18432], %r704;
	st.global.f32 	[%rd5+18432], %f75;
$L__BB9_120:
	ret;
$L__BB9_121:
	shl.b32 	%r705, %r168, 2;
	mov.u32 	%r706, _ZZN3cub18CUB_300001_SM_10006detail10radix_sort31DeviceRadixSortSingleTileKernelINS1_5radix10policy_hubIffyE10Policy1000ELNS0_9SortOrderE0EffyNS1_21identity_decomposer_tEEEvPKT1_PSA_PKT2_PSE_T3_iiT4_E12temp_storage;
	add.s32 	%r707, %r706, %r705;
	st.shared.u32 	[%r707], %r783;
	shl.b32 	%r708, %r169, 2;
	add.s32 	%r709, %r706, %r708;
	st.shared.u32 	[%r709], %r782;
	shl.b32 	%r710, %r170, 2;
	add.s32 	%r711, %r706, %r710;
	st.shared.u32 	[%r711], %r781;
	shl.b32 	%r712, %r171, 2;
	add.s32 	%r713, %r706, %r712;
	st.shared.u32 	[%r713], %r780;
	shl.b32 	%r714, %r172, 2;
	add.s32 	%r715, %r706, %r714;
	st.shared.u32 	[%r715], %r779;
	shl.b32 	%r716, %r173, 2;
	add.s32 	%r717, %r706, %r716;
	st.shared.u32 	[%r717], %r778;
	shl.b32 	%r718, %r174, 2;
	add.s32 	%r719, %r706, %r718;
	st.shared.u32 	[%r719], %r777;
	shl.b32 	%r720, %r175, 2;
	add.s32 	%r721, %r706, %r720;
	st.shared.u32 	[%r721], %r776;
	shl.b32 	%r722, %r176, 2;
	add.s32 	%r723, %r706, %r722;
	st.shared.u32 	[%r723], %r775;
	shl.b32 	%r724, %r177, 2;
	add.s32 	%r725, %r706, %r724;
	st.shared.u32 	[%r725], %r774;
	shl.b32 	%r726, %r178, 2;
	add.s32 	%r727, %r706, %r726;
	st.shared.u32 	[%r727], %r773;
	shl.b32 	%r728, %r179, 2;
	add.s32 	%r729, %r706, %r728;
	st.shared.u32 	[%r729], %r772;
	shl.b32 	%r730, %r180, 2;
	add.s32 	%r731, %r706, %r730;
	st.shared.u32 	[%r731], %r771;
	shl.b32 	%r732, %r181, 2;
	add.s32 	%r733, %r706, %r732;
	st.shared.u32 	[%r733], %r770;
	shl.b32 	%r734, %r182, 2;
	add.s32 	%r735, %r706, %r734;
	st.shared.u32 	[%r735], %r769;
	shl.b32 	%r736, %r183, 2;
	add.s32 	%r737, %r706, %r736;
	st.shared.u32 	[%r737], %r768;
	shl.b32 	%r738, %r184, 2;
	add.s32 	%r739, %r706, %r738;
	st.shared.u32 	[%r739], %r767;
	shl.b32 	%r740, %r185, 2;
	add.s32 	%r741, %r706, %r740;
	st.shared.u32 	[%r741], %r766;
	shl.b32 	%r742, %r186, 2;
	add.s32 	%r743, %r706, %r742;
	st.shared.u32 	[%r743], %r765;
	bar.sync 	0;
	ld.shared.u32 	%r783, [%r84];
	ld.shared.u32 	%r782, [%r84+4];
	ld.shared.u32 	%r781, [%r84+8];
	ld.shared.u32 	%r780, [%r84+12];
	ld.shared.u32 	%r779, [%r84+16];
	ld.shared.u32 	%r778, [%r84+20];
	ld.shared.u32 	%r777, [%r84+24];
	ld.shared.u32 	%r776, [%r84+28];
	ld.shared.u32 	%r775, [%r84+32];
	ld.shared.u32 	%r774, [%r84+36];
	ld.shared.u32 	%r773, [%r84+40];
	ld.shared.u32 	%r772, [%r84+44];
	ld.shared.u32 	%r771, [%r84+48];
	ld.shared.u32 	%r770, [%r84+52];
	ld.shared.u32 	%r769, [%r84+56];
	ld.shared.u32 	%r768, [%r84+60];
	ld.shared.u32 	%r767, [%r84+64];
	ld.shared.u32 	%r766, [%r84+68];
	ld.shared.u32 	%r765, [%r84+72];
	bar.sync 	0;
	st.shared.f32 	[%r707], %f152;
	st.shared.f32 	[%r709], %f151;
	st.shared.f32 	[%r711], %f150;
	st.shared.f32 	[%r713], %f149;
	st.shared.f32 	[%r715], %f148;
	st.shared.f32 	[%r717], %f147;
	st.shared.f32 	[%r719], %f146;
	st.shared.f32 	[%r721], %f145;
	st.shared.f32 	[%r723], %f144;
	st.shared.f32 	[%r725], %f143;
	st.shared.f32 	[%r727], %f142;
	st.shared.f32 	[%r729], %f141;
	st.shared.f32 	[%r731], %f140;
	st.shared.f32 	[%r733], %f139;
	st.shared.f32 	[%r735], %f138;
	st.shared.f32 	[%r737], %f137;
	st.shared.f32 	[%r739], %f136;
	st.shared.f32 	[%r741], %f135;
	st.shared.f32 	[%r743], %f134;
	bar.sync 	0;
	ld.shared.f32 	%f152, [%r84];
	ld.shared.f32 	%f151, [%r84+4];
	ld.shared.f32 	%f150, [%r84+8];
	ld.shared.f32 	%f149, [%r84+12];
	ld.shared.f32 	%f148, [%r84+16];
	ld.shared.f32 	%f147, [%r84+20];
	ld.shared.f32 	%f146, [%r84+24];
	ld.shared.f32 	%f145, [%r84+28];
	ld.shared.f32 	%f144, [%r84+32];
	ld.shared.f32 	%f143, [%r84+36];
	ld.shared.f32 	%f142, [%r84+40];
	ld.shared.f32 	%f141, [%r84+44];
	ld.shared.f32 	%f140, [%r84+48];
	ld.shared.f32 	%f139, [%r84+52];
	ld.shared.f32 	%f138, [%r84+56];
	ld.shared.f32 	%f137, [%r84+60];
	ld.shared.f32 	%f136, [%r84+64];
	ld.shared.f32 	%f135, [%r84+68];
	ld.shared.f32 	%f134, [%r84+72];
	bar.sync 	0;
	add.s32 	%r764, %r764, 6;
	add.s32 	%r763, %r763, -6;
	bra.uni 	$L__BB9_77;

}
	// .globl	_ZN3cub18CUB_300001_SM_10006detail10radix_sort30DeviceRadixSortHistogramKernelINS1_5radix10policy_hubIffyE10Policy1000ELNS0_9SortOrderE0EfyNS1_21identity_decomposer_tEEEvPT2_PKT1_SA_iiT3_
.visible .entry _ZN3cub18CUB_300001_SM_10006detail10radix_sort30DeviceRadixSortHistogramKernelINS1_5radix10policy_hubIffyE10Policy1000ELNS0_9SortOrderE0EfyNS1_21identity_decomposer_tEEEvPT2_PKT1_SA_iiT3_(
	.param .u64 .ptr .align 1 _ZN3cub18CUB_300001_SM_10006detail10radix_sort30DeviceRadixSortHistogramKernelINS1_5radix10policy_hubIffyE10Policy1000ELNS0_9SortOrderE0EfyNS1_21identity_decomposer_tEEEvPT2_PKT1_SA_iiT3__param_0,
	.param .u64 .ptr .align 1 _ZN3cub18CUB_300001_SM_10006detail10radix_sort30DeviceRadixSortHistogramKernelINS1_5radix10policy_hubIffyE10Policy1000ELNS0_9SortOrderE0EfyNS1_21identity_decomposer_tEEEvPT2_PKT1_SA_iiT3__param_1,
	.param .u64 _ZN3cub18CUB_300001_SM_10006detail10radix_sort30DeviceRadixSortHistogramKernelINS1_5radix10policy_hubIffyE10Policy1000ELNS0_9SortOrderE0EfyNS1_21identity_decomposer_tEEEvPT2_PKT1_SA_iiT3__param_2,
	.param .u32 _ZN3cub18CUB_300001_SM_10006detail10radix_sort30DeviceRadixSortHistogramKernelINS1_5radix10policy_hubIffyE10Policy1000ELNS0_9SortOrderE0EfyNS1_21identity_decomposer_tEEEvPT2_PKT1_SA_iiT3__param_3,
	.param .u32 _ZN3cub18CUB_300001_SM_10006detail10radix_sort30DeviceRadixSortHistogramKernelINS1_5radix10policy_hubIffyE10Policy1000ELNS0_9SortOrderE0EfyNS1_21identity_decomposer_tEEEvPT2_PKT1_SA_iiT3__param_4,
	.param .align 1 .b8 _ZN3cub18CUB_300001_SM_10006detail10radix_sort30DeviceRadixSortHistogramKernelINS1_5radix10policy_hubIffyE10Policy1000ELNS0_9SortOrderE0EfyNS1_21identity_decomposer_tEEEvPT2_PKT1_SA_iiT3__param_5[1]
)
.maxntid 128
{
	.reg .pred 	%p<123>;
	.reg .b32 	%r<518>;
	.reg .b64 	%rd<137>;
	// demoted variable
	.shared .align 4 .b8 _ZZN3cub18CUB_300001_SM_10006detail10radix_sort30DeviceRadixSortHistogramKernelINS1_5radix10policy_hubIffyE10Policy1000ELNS0_9SortOrderE0EfyNS1_21identity_decomposer_tEEEvPT2_PKT1_SA_iiT3_E12temp_storage[4096];
	ld.param.u64 	%rd18, [_ZN3cub18CUB_300001_SM_10006detail10radix_sort30DeviceRadixSortHistogramKernelINS1_5radix10policy_hubIffyE10Policy1000ELNS0_9SortOrderE0EfyNS1_21identity_decomposer_tEEEvPT2_PKT1_SA_iiT3__param_0];
	ld.param.u64 	%rd19, [_ZN3cub18CUB_300001_SM_10006detail10radix_sort30DeviceRadixSortHistogramKernelINS1_5radix10policy_hubIffyE10Policy1000ELNS0_9SortOrderE0EfyNS1_21identity_decomposer_tEEEvPT2_PKT1_SA_iiT3__param_1];
	ld.param.u64 	%rd17, [_ZN3cub18CUB_300001_SM_10006detail10radix_sort30DeviceRadixSortHistogramKernelINS1_5radix10policy_hubIffyE10Policy1000ELNS0_9SortOrderE0EfyNS1_21identity_decomposer_tEEEvPT2_PKT1_SA_iiT3__param_2];
	ld.param.u32 	%r174, [_ZN3cub18CUB_300001_SM_10006detail10radix_sort30DeviceRadixSortHistogramKernelINS1_5radix10policy_hubIffyE10Policy1000ELNS0_9SortOrderE0EfyNS1_21identity_decomposer_tEEEvPT2_PKT1_SA_iiT3__param_3];
	ld.param.u32 	%r175, [_ZN3cub18CUB_300001_SM_10006detail10radix_sort30DeviceRadixSortHistogramKernelINS1_5radix10policy_hubIffyE10Policy1000ELNS0_9SortOrderE0EfyNS1_21identity_decomposer_tEEEvPT2_PKT1_SA_iiT3__param_4];
	cvta.to.global.u64 	%rd1, %rd19;
	cvta.to.global.u64 	%rd2, %rd18;
	setp.eq.s64 	%p2, %rd17, 0;
	@%p2 bra 	$L__BB10_153;
	sub.s32 	%r176, %r175, %r174;
	add.s32 	%r177, %r176, 7;
	shr.s32 	%r178, %r177, 31;
	shr.u32 	%r179, %r178, 29;
	add.s32 	%r180, %r177, %r179;
	shr.s32 	%r181, %r180, 3;
	mov.u32 	%r182, %tid.x;
	setp.gt.u32 	%p3, %r182, 255;
	setp.lt.s32 	%p4, %r177, 8;
	mov.u32 	%r183, %ctaid.x;
	shl.b32 	%r184, %r183, 11;
	cvt.u64.u32 	%rd3, %r184;
	mov.u32 	%r185, %nctaid.x;
	shl.b32 	%r186, %r185, 11;
	cvt.u64.u32 	%rd4, %r186;
	add.s32 	%r1, %r181, -1;
	and.b32  	%r2, %r181, 15;
	and.b32  	%r3, %r181, 7;
	add.s32 	%r4, %r3, -1;
	and.b32  	%r5, %r181, 3;
	or.pred  	%p1, %p3, %p4;
	shl.b32 	%r187, %r182, 2;
	mov.u32 	%r188, _ZZN3cub18CUB_300001_SM_10006detail10radix_sort30DeviceRadixSortHistogramKernelINS1_5radix10policy_hubIffyE10Policy1000ELNS0_9SortOrderE0EfyNS1_21identity_decomposer_tEEEvPT2_PKT1_SA_iiT3_E12temp_storage;
	add.s32 	%r6, %r188, %r187;
	and.b32  	%r7, %r181, 268435440;
	cvt.u64.u32 	%rd5, %r182;
	add.s32 	%r8, %r182, 128;
	add.s32 	%r9, %r182, 256;
	add.s32 	%r10, %r182, 384;
	add.s32 	%r11, %r182, 512;
	add.s32 	%r12, %r182, 640;
	add.s32 	%r13, %r182, 768;
	or.b32  	%r14, %r182, 1024;
	add.s32 	%r15, %r182, 1920;
	and.b32  	%r16, %r181, 268435448;
	and.b32  	%r17, %r181, 1;
	neg.s32 	%r18, %r7;
	add.s32 	%r19, %r6, 8192;
	add.s64 	%rd21, %rd17, -1;
	shr.u64 	%rd22, %rd21, 30;
	add.s64 	%rd23, %rd22, 1;
	min.u64 	%rd6, %rd23, %rd17;
	mov.b64 	%rd135, 0;
$L__BB10_2:
	@%p1 bra 	$L__BB10_30;
	setp.lt.u32 	%p5, %r1, 15;
	mov.b32 	%r471, 0;
	@%p5 bra 	$L__BB10_6;
	mov.u32 	%r468, %r19;
	mov.u32 	%r469, %r18;
$L__BB10_5:
	.pragma "nounroll";
	mov.b32 	%r190, 0;
	st.shared.u32 	[%r468+-8192], %r190;
	st.shared.u32 	[%r468+-7168], %r190;
	st.shared.u32 	[%r468+-6144], %r190;
	st.shared.u32 	[%r468+-5120], %r190;
	st.shared.u32 	[%r468+-4096], %r190;
	st.shared.u32 	[%r468+-3072], %r190;
	st.shared.u32 	[%r468+-2048], %r190;
	st.shared.u32 	[%r468+-1024], %r190;
	st.shared.u32 	[%r468], %r190;
	st.shared.u32 	[%r468+1024], %r190;
	st.shared.u32 	[%r468+2048], %r190;
	st.shared.u32 	[%r468+3072], %r190;
	st.shared.u32 	[%r468+4096], %r190;
	st.shared.u32 	[%r468+5120], %r190;
	st.shared.u32 	[%r468+6144], %r190;
	st.shared.u32 	[%r468+7168], %r190;
	add.s32 	%r469, %r469, 16;
	add.s32 	%r468, %r468, 16384;
	setp.ne.s32 	%p6, %r469, 0;
	mov.u32 	%r471, %r7;
	@%p6 bra 	$L__BB10_5;
$L__BB10_6:
	add.s32 	%r25, %r2, -1;
	setp.eq.s32 	%p7, %r2, 0;
	@%p7 bra 	$L__BB10_16;
	setp.lt.u32 	%p8, %r25, 7;
	@%p8 bra 	$L__BB10_9;
	shl.b32 	%r191, %r471, 10;
	add.s32 	%r192, %r6, %r191;
	mov.b32 	%r193, 0;
	st.shared.u32 	[%r192], %r193;
	st.shared.u32 	[%r192+1024], %r193;
	st.shared.u32 	[%r192+2048], %r193;
	st.shared.u32 	[%r192+3072], %r193;
	st.shared.u32 	[%r192+4096], %r193;
	st.shared.u32 	[%r192+5120], %r193;
	st.shared.u32 	[%r192+6144], %r193;
	st.shared.u32 	[%r192+7168], %r193;
	add.s32 	%r471, %r471, 8;
$L__BB10_9:
	setp.eq.s32 	%p9, %r3, 0;
	@%p9 bra 	$L__BB10_16;
	setp.lt.u32 	%p10, %r4, 3;
	@%p10 bra 	$L__BB10_12;
	shl.b32 	%r194, %r471, 10;
	add.s32 	%r195, %r6, %r194;
	mov.b32 	%r196, 0;
	st.shared.u32 	[%r195], %r196;
	st.shared.u32 	[%r195+1024], %r196;
	st.shared.u32 	[%r195+2048], %r196;
	st.shared.u32 	[%r195+3072], %r196;
	add.s32 	%r471, %r471, 4;
$L__BB10_12:
	setp.eq.s32 	%p11, %r5, 0;
	@%p11 bra 	$L__BB10_16;
	setp.eq.s32 	%p12, %r5, 1;
	shl.b32 	%r197, %r471, 10;
	add.s32 	%r30, %r6, %r197;
	mov.b32 	%r198, 0;
	st.shared.u32 	[%r30], %r198;
	@%p12 bra 	$L__BB10_16;
	setp.eq.s32 	%p13, %r5, 2;
	mov.b32 	%r199, 0;
	st.shared.u32 	[%r30+1024], %r199;
	@%p13 bra 	$L__BB10_16;
	mov.b32 	%r200, 0;
	st.shared.u32 	[%r30+2048], %r200;
$L__BB10_16:
	cvt.u32.u64 	%r201, %rd5;
	setp.gt.u32 	%p14, %r201, 127;
	@%p14 bra 	$L__BB10_30;
	setp.lt.u32 	%p15, %r1, 15;
	mov.b32 	%r475, 0;
	@%p15 bra 	$L__BB10_20;
	mov.b32 	%r473, 0;
$L__BB10_19:
	.pragma "nounroll";
	shl.b32 	%r204, %r473, 10;
	add.s32 	%r205, %r6, %r204;
	mov.b32 	%r206, 0;
	st.shared.u32 	[%r205+512], %r206;
	st.shared.u32 	[%r205+1536], %r206;
	st.shared.u32 	[%r205+2560], %r206;
	st.shared.u32 	[%r205+3584], %r206;
	st.shared.u32 	[%r205+4608], %r206;
	st.shared.u32 	[%r205+5632], %r206;
	st.shared.u32 	[%r205+6656], %r206;
	st.shared.u32 	[%r205+7680], %r206;
	st.shared.u32 	[%r205+8704], %r206;
	st.shared.u32 	[%r205+9728], %r206;
	st.shared.u32 	[%r205+10752], %r206;
	st.shared.u32 	[%r205+11776], %r206;
	st.shared.u32 	[%r205+12800], %r206;
	st.shared.u32 	[%r205+13824], %r206;
	st.shared.u32 	[%r205+14848], %r206;
	st.shared.u32 	[%r205+15872], %r206;
	add.s32 	%r473, %r473, 16;
	setp.ne.s32 	%p16, %r473, %r7;
	mov.u32 	%r475, %r7;
	@%p16 bra 	$L__BB10_19;
$L__BB10_20:
	setp.eq.s32 	%p17, %r2, 0;
	@%p17 bra 	$L__BB10_30;
	setp.lt.u32 	%p18, %r25, 7;
	@%p18 bra 	$L__BB10_23;
	shl.b32 	%r207, %r475, 10;
	add.s32 	%r208, %r6, %r207;
	mov.b32 	%r209, 0;
	st.shared.u32 	[%r208+512], %r209;
	st.shared.u32 	[%r208+1536], %r209;
	st.shared.u32 	[%r208+2560], %r209;
	st.shared.u32 	[%r208+3584], %r209;
	st.shared.u32 	[%r208+4608], %r209;
	st.shared.u32 	[%r208+5632], %r209;
	st.shared.u32 	[%r208+6656], %r209;
	st.shared.u32 	[%r208+7680], %r209;
	add.s32 	%r475, %r475, 8;
$L__BB10_23:
	setp.eq.s32 	%p19, %r3, 0;
	@%p19 bra 	$L__BB10_30;
	setp.lt.u32 	%p20, %r4, 3;
	@%p20 bra 	$L__BB10_26;
	shl.b32 	%r210, %r475, 10;
	add.s32 	%r211, %r6, %r210;
	mov.b32 	%r212, 0;
	st.shared.u32 	[%r211+512], %r212;
	st.shared.u32 	[%r211+1536], %r212;
	st.shared.u32 	[%r211+2560], %r212;
	st.shared.u32 	[%r211+3584], %r212;
	add.s32 	%r475, %r475, 4;
$L__BB10_26:
	setp.eq.s32 	%p21, %r5, 0;
	@%p21 bra 	$L__BB10_30;
	setp.eq.s32 	%p22, %r5, 1;
	shl.b32 	%r213, %r475, 10;
	add.s32 	%r38, %r6, %r213;
	mov.b32 	%r214, 0;
	st.shared.u32 	[%r38+512], %r214;
	@%p22 bra 	$L__BB10_30;
	setp.eq.s32 	%p23, %r5, 2;
	mov.b32 	%r215, 0;
	st.shared.u32 	[%r38+1536], %r215;
	@%p23 bra 	$L__BB10_30;
	mov.b32 	%r216, 0;
	st.shared.u32 	[%r38+2560], %r216;
$L__BB10_30:
	bar.sync 	0;
	bar.sync 	0;
	shl.b64 	%rd8, %rd135, 30;
	sub.s64 	%rd24, %rd17, %rd8;
	min.u64 	%rd9, %rd24, 1073741824;
	setp.le.u64 	%p24, %rd9, %rd3;
	@%p24 bra 	$L__BB10_70;
	mov.u64 	%rd136, %rd3;
$L__BB10_32:
	add.s64 	%rd11, %rd136, %rd8;
	sub.s64 	%rd12, %rd17, %rd11;
	setp.lt.u64 	%p25, %rd12, 2048;
	@%p25 bra 	$L__BB10_34;
	add.s64 	%rd27, %rd11, %rd5;
	shl.b64 	%rd28, %rd27, 2;
	add.s64 	%rd29, %rd1, %rd28;
	ld.global.u32 	%r507, [%rd29];
	ld.global.u32 	%r506, [%rd29+512];
	ld.global.u32 	%r505, [%rd29+1024];
	ld.global.u32 	%r504, [%rd29+1536];
	ld.global.u32 	%r503, [%rd29+2048];
	ld.global.u32 	%r502, [%rd29+2560];
	ld.global.u32 	%r501, [%rd29+3072];
	ld.global.u32 	%r500, [%rd29+3584];
	ld.global.u32 	%r499, [%rd29+4096];
	ld.global.u32 	%r498, [%rd29+4608];
	ld.global.u32 	%r497, [%rd29+5120];
	ld.global.u32 	%r496, [%rd29+5632];
	ld.global.u32 	%r495, [%rd29+6144];
	ld.global.u32 	%r494, [%rd29+6656];
	ld.global.u32 	%r493, [%rd29+7168];
	ld.global.u32 	%r492, [%rd29+7680];
	bra.uni 	$L__BB10_66;
$L__BB10_34:
	cvt.u32.u64 	%r218, %rd5;
	cvt.u32.u64 	%r55, %rd12;
	setp.ge.s32 	%p26, %r218, %r55;
	add.s64 	%rd25, %rd11, %rd5;
	shl.b64 	%rd26, %rd25, 2;
	add.s64 	%rd13, %rd1, %rd26;
	mov.b32 	%r507, 2147483647;
	@%p26 bra 	$L__BB10_36;
	ld.global.u32 	%r507, [%rd13];
$L__BB10_36:
	setp.ge.s32 	%p27, %r8, %r55;
	mov.b32 	%r506, 2147483647;
	@%p27 bra 	$L__BB10_38;
	ld.global.u32 	%r506, [%rd13+512];
$L__BB10_38:
	setp.ge.s32 	%p28, %r9, %r55;
	mov.b32 	%r505, 2147483647;
	@%p28 bra 	$L__BB10_40;
	ld.global.u32 	%r505, [%rd13+1024];
$L__BB10_40:
	setp.ge.s32 	%p29, %r10, %r55;
	mov.b32 	%r504, 2147483647;
	@%p29 bra 	$L__BB10_42;
	ld.global.u32 	%r504, [%rd13+1536];
$L__BB10_42:
	setp.ge.s32 	%p30, %r11, %r55;
	mov.b32 	%r503, 2147483647;
	@%p30 bra 	$L__BB10_44;
	ld.global.u32 	%r503, [%rd13+2048];
$L__BB10_44:
	setp.ge.s32 	%p31, %r12, %r55;
	mov.b32 	%r502, 2147483647;
	@%p31 bra 	$L__BB10_46;
	ld.global.u32 	%r502, [%rd13+2560];
$L__BB10_46:
	setp.ge.s32 	%p32, %r13, %r55;
	mov.b32 	%r501, 2147483647;
	@%p32 bra 	$L__BB10_48;
	ld.global.u32 	%r501, [%rd13+3072];
$L__BB10_48:
	mov.u32 	%r226, %tid.x;
	add.s32 	%r227, %r226, 896;
	setp.ge.s32 	%p33, %r227, %r55;
	mov.b32 	%r500, 2147483647;
	@%p33 bra 	$L__BB10_50;
	ld.global.u32 	%r500, [%rd13+3584];
$L__BB10_50:
	setp.ge.s32 	%p34, %r14, %r55;
	mov.b32 	%r499, 2147483647;
	@%p34 bra 	$L__BB10_52;
	ld.global.u32 	%r499, [%rd13+4096];
$L__BB10_52:
	add.s32 	%r231, %r226, 1152;
	setp.ge.s32 	%p35, %r231, %r55;
	mov.b32 	%r498, 2147483647;
	@%p35 bra 	$L__BB10_54;
	ld.global.u32 	%r498, [%rd13+4608];
$L__BB10_54:
	add.s32 	%r234, %r226, 1280;
	setp.ge.s32 	%p36, %r234, %r55;
	mov.b32 	%r497, 2147483647;
	@%p36 bra 	$L__BB10_56;
	ld.global.u32 	%r497, [%rd13+5120];
$L__BB10_56:
	add.s32 	%r237, %r226, 1408;
	setp.ge.s32 	%p37, %r237, %r55;
	mov.b32 	%r496, 2147483647;
	@%p37 bra 	$L__BB10_58;
	ld.global.u32 	%r496, [%rd13+5632];
$L__BB10_58:
	add.s32 	%r240, %r226, 1536;
	setp.ge.s32 	%p38, %r240, %r55;
	mov.b32 	%r495, 2147483647;
	@%p38 bra 	$L__BB10_60;
	ld.global.u32 	%r495, [%rd13+6144];
$L__BB10_60:
	add.s32 	%r243, %r226, 1664;
	setp.ge.s32 	%p39, %r243, %r55;
	mov.b32 	%r494, 2147483647;
	@%p39 bra 	$L__BB10_62;
	ld.global.u32 	%r494, [%rd13+6656];
$L__BB10_62:
	add.s32 	%r246, %r226, 1792;
	setp.ge.s32 	%p40, %r246, %r55;
	mov.b32 	%r493, 2147483647;
	@%p40 bra 	$L__BB10_64;
	ld.global.u32 	%r493, [%rd13+7168];
$L__BB10_64:
	setp.ge.s32 	%p41, %r15, %r55;
	mov.b32 	%r492, 2147483647;
	@%p41 bra 	$L__BB10_66;
	ld.global.u32 	%r492, [%rd13+7680];
$L__BB10_66:
	setp.le.s32 	%p42, %r175, %r174;
	@%p42 bra 	$L__BB10_69;
	setp.gt.s32 	%p43, %r507, -1;
	selp.b32 	%r249, -2147483648, -1, %p43;
	xor.b32  	%r250, %r249, %r507;
	setp.gt.s32 	%p44, %r506, -1;
	selp.b32 	%r251, -2147483648, -1, %p44;
	xor.b32  	%r252, %r251, %r506;
	setp.gt.s32 	%p45, %r505, -1;
	selp.b32 	%r253, -2147483648, -1, %p45;
	xor.b32  	%r254, %r253, %r505;
	setp.gt.s32 	%p46, %r504, -1;
	selp.b32 	%r255, -2147483648, -1, %p46;
	xor.b32  	%r256, %r255, %r504;
	setp.gt.s32 	%p47, %r503, -1;
	selp.b32 	%r257, -2147483648, -1, %p47;
	xor.b32  	%r258, %r257, %r503;
	setp.gt.s32 	%p48, %r502, -1;
	selp.b32 	%r259, -2147483648, -1, %p48;
	xor.b32  	%r260, %r259, %r502;
	setp.gt.s32 	%p49, %r501, -1;
	selp.b32 	%r261, -2147483648, -1, %p49;
	xor.b32  	%r262, %r261, %r501;
	setp.gt.s32 	%p50, %r500, -1;
	selp.b32 	%r263, -2147483648, -1, %p50;
	xor.b32  	%r264, %r263, %r500;
	setp.gt.s32 	%p51, %r499, -1;
	selp.b32 	%r265, -2147483648, -1, %p51;
	xor.b32  	%r266, %r265, %r499;
	setp.gt.s32 	%p52, %r498, -1;
	selp.b32 	%r267, -2147483648, -1, %p52;
	xor.b32  	%r268, %r267, %r498;
	setp.gt.s32 	%p53, %r497, -1;
	selp.b32 	%r269, -2147483648, -1, %p53;
	xor.b32  	%r270, %r269, %r497;
	setp.gt.s32 	%p54, %r496, -1;
	selp.b32 	%r271, -2147483648, -1, %p54;
	xor.b32  	%r272, %r271, %r496;
	setp.gt.s32 	%p55, %r495, -1;
	selp.b32 	%r273, -2147483648, -1, %p55;
	xor.b32  	%r274, %r273, %r495;
	setp.gt.s32 	%p56, %r494, -1;
	selp.b32 	%r275, -2147483648, -1, %p56;
	xor.b32  	%r276, %r275, %r494;
	setp.gt.s32 	%p57, %r493, -1;
	selp.b32 	%r277, -2147483648, -1, %p57;
	xor.b32  	%r278, %r277, %r493;
	setp.gt.s32 	%p58, %r492, -1;
	selp.b32 	%r279, -2147483648, -1, %p58;
	xor.b32  	%r280, %r279, %r492;
	setp.eq.s32 	%p59, %r250, 2147483647;
	selp.b32 	%r103, -2147483648, %r250, %p59;
	setp.eq.s32 	%p60, %r252, 2147483647;
	selp.b32 	%r104, -2147483648, %r252, %p60;
	setp.eq.s32 	%p61, %r254, 2147483647;
	selp.b32 	%r105, -2147483648, %r254, %p61;
	setp.eq.s32 	%p62, %r256, 2147483647;
	selp.b32 	%r106, -2147483648, %r256, %p62;
	setp.eq.s32 	%p63, %r258, 2147483647;
	selp.b32 	%r107, -2147483648, %r258, %p63;
	setp.eq.s32 	%p64, %r260, 2147483647;
	selp.b32 	%r108, -2147483648, %r260, %p64;
	setp.eq.s32 	%p65, %r262, 2147483647;
	selp.b32 	%r109, -2147483648, %r262, %p65;
	setp.eq.s32 	%p66, %r264, 2147483647;
	selp.b32 	%r110, -2147483648, %r264, %p66;
	setp.eq.s32 	%p67, %r266, 2147483647;
	selp.b32 	%r111, -2147483648, %r266, %p67;
	setp.eq.s32 	%p68, %r268, 2147483647;
	selp.b32 	%r112, -2147483648, %r268, %p68;
	setp.eq.s32 	%p69, %r270, 2147483647;
	selp.b32 	%r113, -2147483648, %r270, %p69;
	setp.eq.s32 	%p70, %r272, 2147483647;
	selp.b32 	%r114, -2147483648, %r272, %p70;
	setp.eq.s32 	%p71, %r274, 2147483647;
	selp.b32 	%r115, -2147483648, %r274, %p71;
	setp.eq.s32 	%p72, %r276, 2147483647;
	selp.b32 	%r116, -2147483648, %r276, %p72;
	setp.eq.s32 	%p73, %r278, 2147483647;
	selp.b32 	%r117, -2147483648, %r278, %p73;
	setp.eq.s32 	%p74, %r280, 2147483647;
	selp.b32 	%r118, -2147483648, %r280, %p74;
	mov.b32 	%r508, 0;
	mov.u32 	%r509, %r174;
$L__BB10_68:
	sub.s32 	%r281, %r175, %r509;
	shl.b32 	%r282, %r508, 10;
	mov.u32 	%r283, _ZZN3cub18CUB_300001_SM_10006detail10radix_sort30DeviceRadixSortHistogramKernelINS1_5radix10policy_hubIffyE10Policy1000ELNS0_9SortOrderE0EfyNS1_21identity_decomposer_tEEEvPT2_PKT1_SA_iiT3_E12temp_storage;
	add.s32 	%r284, %r283, %r282;
	min.s32 	%r285, %r281, 8;
	mov.b32 	%r286, -1;
	shl.b32 	%r287, %r286, %r285;
	not.b32 	%r288, %r287;
	shr.u32 	%r289, %r103, %r509;
	and.b32  	%r290, %r289, %r288;
	shl.b32 	%r291, %r290, 2;
	add.s32 	%r292, %r284, %r291;
	atom.shared.add.u32 	%r293, [%r292], 1;
	shr.u32 	%r294, %r104, %r509;
	and.b32  	%r295, %r294, %r288;
	shl.b32 	%r296, %r295, 2;
	add.s32 	%r297, %r284, %r296;
	atom.shared.add.u32 	%r298, [%r297], 1;
	shr.u32 	%r299, %r105, %r509;
	and.b32  	%r300, %r299, %r288;
	shl.b32 	%r301, %r300, 2;
	add.s32 	%r302, %r284, %r301;
	atom.shared.add.u32 	%r303, [%r302], 1;
	shr.u32 	%r304, %r106, %r509;
	and.b32  	%r305, %r304, %r288;
	shl.b32 	%r306, %r305, 2;
	add.s32 	%r307, %r284, %r306;
	atom.shared.add.u32 	%r308, [%r307], 1;
	shr.u32 	%r309, %r107, %r509;
	and.b32  	%r310, %r309, %r288;
	shl.b32 	%r311, %r310, 2;
	add.s32 	%r312, %r284, %r311;
	atom.shared.add.u32 	%r313, [%r312], 1;
	shr.u32 	%r314, %r108, %r509;
	and.b32  	%r315, %r314, %r288;
	shl.b32 	%r316, %r315, 2;
	add.s32 	%r317, %r284, %r316;
	atom.shared.add.u32 	%r318, [%r317], 1;
	shr.u32 	%r319, %r109, %r509;
	and.b32  	%r320, %r319, %r288;
	shl.b32 	%r321, %r320, 2;
	add.s32 	%r322, %r284, %r321;
	atom.shared.add.u32 	%r323, [%r322], 1;
	shr.u32 	%r324, %r110, %r509;
	and.b32  	%r325, %r324, %r288;
	shl.b32 	%r326, %r325, 2;
	add.s32 	%r327, %r284, %r326;
	atom.shared.add.u32 	%r328, [%r327], 1;
	shr.u32 	%r329, %r111, %r509;
	and.b32  	%r330, %r329, %r288;
	shl.b32 	%r331, %r330, 2;
	add.s32 	%r332, %r284, %r331;
	atom.shared.add.u32 	%r333, [%r332], 1;
	shr.u32 	%r334, %r112, %r509;
	and.b32  	%r335, %r334, %r288;
	shl.b32 	%r336, %r335, 2;
	add.s32 	%r337, %r284, %r336;
	atom.shared.add.u32 	%r338, [%r337], 1;
	shr.u32 	%r339, %r113, %r509;
	and.b32  	%r340, %r339, %r288;
	shl.b32 	%r341, %r340, 2;
	add.s32 	%r342, %r284, %r341;
	atom.shared.add.u32 	%r343, [%r342], 1;
	shr.u32 	%r344, %r114, %r509;
	and.b32  	%r345, %r344, %r288;
	shl.b32 	%r346, %r345, 2;
	add.s32 	%r347, %r284, %r346;
	atom.shared.add.u32 	%r348, [%r347], 1;
	shr.u32 	%r349, %r115, %r509;
	and.b32  	%r350, %r349, %r288;
	shl.b32 	%r351, %r350, 2;
	add.s32 	%r352, %r284, %r351;
	atom.shared.add.u32 	%r353, [%r352], 1;
	shr.u32 	%r354, %r116, %r509;
	and.b32  	%r355, %r354, %r288;
	shl.b32 	%r356, %r355, 2;
	add.s32 	%r357, %r284, %r356;
	atom.shared.add.u32 	%r358, [%r357], 1;
	shr.u32 	%r359, %r117, %r509;
	and.b32  	%r360, %r359, %r288;
	shl.b32 	%r361, %r360, 2;
	add.s32 	%r362, %r284, %r361;
	atom.shared.add.u32 	%r363, [%r362], 1;
	shr.u32 	%r364, %r118, %r509;
	and.b32  	%r365, %r364, %r288;
	shl.b32 	%r366, %r365, 2;
	add.s32 	%r367, %r284, %r366;
	atom.shared.add.u32 	%r368, [%r367], 1;
	add.s32 	%r509, %r509, 8;
	add.s32 	%r508, %r508, 1;
	setp.lt.s32 	%p75, %r509, %r175;
	@%p75 bra 	$L__BB10_68;
$L__BB10_69:
	add.s64 	%rd136, %rd136, %rd4;
	setp.lt.u64 	%p76, %rd136, %rd9;
	@%p76 bra 	$L__BB10_32;
$L__BB10_70:
	bar.sync 	0;
	@%p1 bra 	$L__BB10_152;
	setp.lt.u32 	%p77, %r1, 7;
	mov.b32 	%r512, 0;
	@%p77 bra 	$L__BB10_90;
	mov.b32 	%r510, 0;
$L__BB10_73:
	.pragma "nounroll";
	shl.b32 	%r371, %r510, 10;
	add.s32 	%r124, %r6, %r371;
	ld.shared.u32 	%r125, [%r124];
	setp.eq.s32 	%p78, %r125, 0;
	@%p78 bra 	$L__BB10_75;
	cvt.u32.u64 	%r372, %rd5;
	shl.b32 	%r373, %r510, 8;
	add.s32 	%r374, %r373, %r372;
	mul.wide.u32 	%rd30, %r374, 8;
	add.s64 	%rd31, %rd2, %rd30;
	cvt.u64.u32 	%rd32, %r125;
	atom.global.add.u64 	%rd33, [%rd31], %rd32;
$L__BB10_75:
	ld.shared.u32 	%r126, [%r124+1024];
	setp.eq.s32 	%p79, %r126, 0;
	@%p79 bra 	$L__BB10_77;
	cvt.u32.u64 	%r375, %rd5;
	shl.b32 	%r376, %r510, 8;
	add.s32 	%r377, %r376, %r375;
	add.s32 	%r378, %r377, 256;
	mul.wide.u32 	%rd34, %r378, 8;
	add.s64 	%rd35, %rd2, %rd34;
	cvt.u64.u32 	%rd36, %r126;
	atom.global.add.u64 	%rd37, [%rd35], %rd36;
$L__BB10_77:
	ld.shared.u32 	%r127, [%r124+2048];
	setp.eq.s32 	%p80, %r127, 0;
	@%p80 bra 	$L__BB10_79;
	cvt.u32.u64 	%r379, %rd5;
	shl.b32 	%r380, %r510, 8;
	add.s32 	%r381, %r380, %r379;
	add.s32 	%r382, %r381, 512;
	mul.wide.u32 	%rd38, %r382, 8;
	add.s64 	%rd39, %rd2, %rd38;
	cvt.u64.u32 	%rd40, %r127;
	atom.global.add.u64 	%rd41, [%rd39], %rd40;
$L__BB10_79:
	ld.shared.u32 	%r128, [%r124+3072];
	setp.eq.s32 	%p81, %r128, 0;
	@%p81 bra 	$L__BB10_81;
	cvt.u32.u64 	%r383, %rd5;
	shl.b32 	%r384, %r510, 8;
	add.s32 	%r385, %r384, %r383;
	add.s32 	%r386, %r385, 768;
	mul.wide.u32 	%rd42, %r386, 8;
	add.s64 	%rd43, %rd2, %rd42;
	cvt.u64.u32 	%rd44, %r128;
	atom.global.add.u64 	%rd45, [%rd43], %rd44;
$L__BB10_81:
	ld.shared.u32 	%r129, [%r124+4096];
	setp.eq.s32 	%p82, %r129, 0;
	@%p82 bra 	$L__BB10_83;
	cvt.u32.u64 	%r387, %rd5;
	shl.b32 	%r388, %r510, 8;
	add.s32 	%r389, %r388, %r387;
	add.s32 	%r390, %r389, 1024;
	mul.wide.u32 	%rd46, %r390, 8;
	add.s64 	%rd47, %rd2, %rd46;
	cvt.u64.u32 	%rd48, %r129;
	atom.global.add.u64 	%rd49, [%rd47], %rd48;
$L__BB10_83:
	ld.shared.u32 	%r130, [%r124+5120];
	setp.eq.s32 	%p83, %r130, 0;
	@%p83 bra 	$L__BB10_85;
	cvt.u32.u64 	%r391, %rd5;
	shl.b32 	%r392, %r510, 8;
	add.s32 	%r393, %r392, %r391;
	add.s32 	%r394, %r393, 1280;
	mul.wide.u32 	%rd50, %r394, 8;
	add.s64 	%rd51, %rd2, %rd50;
	cvt.u64.u32 	%rd52, %r130;
	atom.global.add.u64 	%rd53, [%rd51], %rd52;
$L__BB10_85:
	ld.shared.u32 	%r131, [%r124+6144];
	setp.eq.s32 	%p84, %r131, 0;
	@%p84 bra 	$L__BB10_87;
	cvt.u32.u64 	%r395, %rd5;
	shl.b32 	%r396, %r510, 8;
	add.s32 	%r397, %r396, %r395;
	add.s32 	%r398, %r397, 1536;
	mul.wide.u32 	%rd54, %r398, 8;
	add.s64 	%rd55, %rd2, %rd54;
	cvt.u64.u32 	%rd56, %r131;
	atom.global.add.u64 	%rd57, [%rd55], %rd56;
$L__BB10_87:
	ld.shared.u32 	%r132, [%r124+7168];
	setp.eq.s32 	%p85, %r132, 0;
	@%p85 bra 	$L__BB10_89;
	cvt.u32.u64 	%r399, %rd5;
	shl.b32 	%r400, %r510, 8;
	add.s32 	%r401, %r400, %r399;
	add.s32 	%r402, %r401, 1792;
	mul.wide.u32 	%rd58, %r402, 8;
	add.s64 	%rd59, %rd2, %rd58;
	cvt.u64.u32 	%rd60, %r132;
	atom.global.add.u64 	%rd61, [%rd59], %rd60;
$L__BB10_89:
	add.s32 	%r510, %r510, 8;
	setp.ne.s32 	%p86, %r510, %r16;
	mov.u32 	%r512, %r16;
	@%p86 bra 	$L__BB10_73;
$L__BB10_90:
	add.s32 	%r135, %r5, -1;
	setp.eq.s32 	%p87, %r3, 0;
	@%p87 bra 	$L__BB10_111;
	setp.lt.u32 	%p88, %r4, 3;
	@%p88 bra 	$L__BB10_101;
	shl.b32 	%r403, %r512, 10;
	add.s32 	%r136, %r6, %r403;
	ld.shared.u32 	%r137, [%r136];
	setp.eq.s32 	%p89, %r137, 0;
	@%p89 bra 	$L__BB10_94;
	cvt.u32.u64 	%r404, %rd5;
	shl.b32 	%r405, %r512, 8;
	add.s32 	%r406, %r405, %r404;
	mul.wide.u32 	%rd62, %r406, 8;
	add.s64 	%rd63, %rd2, %rd62;
	cvt.u64.u32 	%rd64, %r137;
	atom.global.add.u64 	%rd65, [%rd63], %rd64;
$L__BB10_94:
	ld.shared.u32 	%r138, [%r136+1024];
	setp.eq.s32 	%p90, %r138, 0;
	@%p90 bra 	$L__BB10_96;
	cvt.u32.u64 	%r407, %rd5;
	shl.b32 	%r408, %r512, 8;
	add.s32 	%r409, %r408, %r407;
	add.s32 	%r410, %r409, 256;
	mul.wide.u32 	%rd66, %r410, 8;
	add.s64 	%rd67, %rd2, %rd66;
	cvt.u64.u32 	%rd68, %r138;
	atom.global.add.u64 	%rd69, [%rd67], %rd68;
$L__BB10_96:
	ld.shared.u32 	%r139, [%r136+2048];
	setp.eq.s32 	%p91, %r139, 0;
	@%p91 bra 	$L__BB10_98;
	cvt.u32.u64 	%r411, %rd5;
	shl.b32 	%r412, %r512, 8;
	add.s32 	%r413, %r412, %r411;
	add.s32 	%r414, %r413, 512;
	mul.wide.u32 	%rd70, %r414, 8;
	add.s64 	%rd71, %rd2, %rd70;
	cvt.u64.u32 	%rd72, %r139;
	atom.global.add.u64 	%rd73, [%rd71], %rd72;
$L__BB10_98:
	ld.shared.u32 	%r140, [%r136+3072];
	setp.eq.s32 	%p92, %r140, 0;
	@%p92 bra 	$L__BB10_100;
	cvt.u32.u64 	%r415, %rd5;
	shl.b32 	%r416, %r512, 8;
	add.s32 	%r417, %r416, %r415;
	add.s32 	%r418, %r417, 768;
	mul.wide.u32 	%rd74, %r418, 8;
	add.s64 	%rd75, %rd2, %rd74;
	cvt.u64.u32 	%rd76, %r140;
	atom.global.add.u64 	%rd77, [%rd75], %rd76;
$L__BB10_100:
	add.s32 	%r512, %r512, 4;
$L__BB10_101:
	setp.eq.s32 	%p93, %r5, 0;
	@%p93 bra 	$L__BB10_111;
	setp.eq.s32 	%p94, %r135, 0;
	@%p94 bra 	$L__BB10_108;
	shl.b32 	%r419, %r512, 10;
	add.s32 	%r143, %r6, %r419;
	ld.shared.u32 	%r144, [%r143];
	setp.eq.s32 	%p95, %r144, 0;
	@%p95 bra 	$L__BB10_105;
	cvt.u32.u64 	%r420, %rd5;
	shl.b32 	%r421, %r512, 8;
	add.s32 	%r422, %r421, %r420;
	mul.wide.u32 	%rd78, %r422, 8;
	add.s64 	%rd79, %rd2, %rd78;
	cvt.u64.u32 	%rd80, %r144;
	atom.global.add.u64 	%rd81, [%rd79], %rd80;
$L__BB10_105:
	ld.shared.u32 	%r145, [%r143+1024];
	setp.eq.s32 	%p96, %r145, 0;
	@%p96 bra 	$L__BB10_107;
	cvt.u32.u64 	%r423, %rd5;
	shl.b32 	%r424, %r512, 8;
	add.s32 	%r425, %r424, %r423;
	add.s32 	%r426, %r425, 256;
	mul.wide.u32 	%rd82, %r426, 8;
	add.s64 	%rd83, %rd2, %rd82;
	cvt.u64.u32 	%rd84, %r145;
	atom.global.add.u64 	%rd85, [%rd83], %rd84;
$L__BB10_107:
	add.s32 	%r512, %r512, 2;
$L__BB10_108:
	setp.eq.s32 	%p97, %r17, 0;
	@%p97 bra 	$L__BB10_111;
	shl.b32 	%r427, %r512, 10;
	add.s32 	%r428, %r6, %r427;
	ld.shared.u32 	%r148, [%r428];
	setp.eq.s32 	%p98, %r148, 0;
	@%p98 bra 	$L__BB10_111;
	cvt.u32.u64 	%r429, %rd5;
	shl.b32 	%r430, %r512, 8;
	add.s32 	%r431, %r430, %r429;
	mul.wide.u32 	%rd86, %r431, 8;
	add.s64 	%rd87, %rd2, %rd86;
	cvt.u64.u32 	%rd88, %r148;
	atom.global.add.u64 	%rd89, [%rd87], %rd88;
$L__BB10_111:
	cvt.u32.u64 	%r432, %rd5;
	setp.gt.u32 	%p99, %r432, 127;
	@%p99 bra 	$L__BB10_152;
	setp.lt.u32 	%p100, %r1, 7;
	mov.b32 	%r516, 0;
	@%p100 bra 	$L__BB10_131;
	mov.b32 	%r514, 0;
$L__BB10_114:
	.pragma "nounroll";
	shl.b32 	%r436, %r514, 10;
	add.s32 	%r150, %r6, %r436;
	ld.shared.u32 	%r151, [%r150+512];
	setp.eq.s32 	%p101, %r151, 0;
	shl.b32 	%r437, %r514, 8;
	add.s32 	%r438, %r437, %r432;
	mul.wide.u32 	%rd90, %r438, 8;
	add.s64 	%rd15, %rd2, %rd90;
	@%p101 bra 	$L__BB10_116;
	cvt.u64.u32 	%rd91, %r151;
	atom.global.add.u64 	%rd92, [%rd15+1024], %rd91;
$L__BB10_116:
	ld.shared.u32 	%r152, [%r150+1536];
	setp.eq.s32 	%p102, %r152, 0;
	@%p102 bra 	$L__BB10_118;
	cvt.u64.u32 	%rd93, %r152;
	atom.global.add.u64 	%rd94, [%rd15+3072], %rd93;
$L__BB10_118:
	ld.shared.u32 	%r153, [%r150+2560];
	setp.eq.s32 	%p103, %r153, 0;
	@%p103 bra 	$L__BB10_120;
	cvt.u64.u32 	%rd95, %r153;
	atom.global.add.u64 	%rd96, [%rd15+5120], %rd95;
$L__BB10_120:
	ld.shared.u32 	%r154, [%r150+3584];
	setp.eq.s32 	%p104, %r154, 0;
	@%p104 bra 	$L__BB10_122;
	cvt.u64.u32 	%rd97, %r154;
	atom.global.add.u64 	%rd98, [%rd15+7168], %rd97;
$L__BB10_122:
	ld.shared.u32 	%r155, [%r150+4608];
	setp.eq.s32 	%p105, %r155, 0;
	@%p105 bra 	$L__BB10_124;
	cvt.u64.u32 	%rd99, %r155;
	atom.global.add.u64 	%rd100, [%rd15+9216], %rd99;
$L__BB10_124:
	ld.shared.u32 	%r156, [%r150+5632];
	setp.eq.s32 	%p106, %r156, 0;
	@%p106 bra 	$L__BB10_126;
	cvt.u64.u32 	%rd101, %r156;
	atom.global.add.u64 	%rd102, [%rd15+11264], %rd101;
$L__BB10_126:
	ld.shared.u32 	%r157, [%r150+6656];
	setp.eq.s32 	%p107, %r157, 0;
	@%p107 bra 	$L__BB10_128;
	cvt.u64.u32 	%rd103, %r157;
	atom.global.add.u64 	%rd104, [%rd15+13312], %rd103;
$L__BB10_128:
	ld.shared.u32 	%r158, [%r150+7680];
	setp.eq.s32 	%p108, %r158, 0;
	@%p108 bra 	$L__BB10_130;
	cvt.u64.u32 	%rd105, %r158;
	atom.global.add.u64 	%rd106, [%rd15+15360], %rd105;
$L__BB10_130:
	add.s32 	%r514, %r514, 8;
	setp.ne.s32 	%p109, %r514, %r16;
	mov.u32 	%r516, %r16;
	@%p109 bra 	$L__BB10_114;
$L__BB10_131:
	setp.eq.s32 	%p110, %r3, 0;
	@%p110 bra 	$L__BB10_152;
	setp.lt.u32 	%p111, %r4, 3;
	@%p111 bra 	$L__BB10_142;
	shl.b32 	%r439, %r516, 10;
	add.s32 	%r161, %r6, %r439;
	ld.shared.u32 	%r162, [%r161+512];
	setp.eq.s32 	%p112, %r162, 0;
	@%p112 bra 	$L__BB10_135;
	shl.b32 	%r441, %r516, 8;
	add.s32 	%r442, %r441, %r432;
	mul.wide.u32 	%rd107, %r442, 8;
	add.s64 	%rd108, %rd2, %rd107;
	cvt.u64.u32 	%rd109, %r162;
	atom.global.add.u64 	%rd110, [%rd108+1024], %rd109;
$L__BB10_135:
	ld.shared.u32 	%r163, [%r161+1536];
	setp.eq.s32 	%p113, %r163, 0;
	@%p113 bra 	$L__BB10_137;
	shl.b32 	%r444, %r516, 8;
	add.s32 	%r445, %r444, %r432;
	add.s32 	%r446, %r445, 256;
	mul.wide.u32 	%rd111, %r446, 8;
	add.s64 	%rd112, %rd2, %rd111;
	cvt.u64.u32 	%rd113, %r163;
	atom.global.add.u64 	%rd114, [%rd112+1024], %rd113;
$L__BB10_137:
	ld.shared.u32 	%r164, [%r161+2560];
	setp.eq.s32 	%p114, %r164, 0;
	@%p114 bra 	$L__BB10_139;
	shl.b32 	%r448, %r516, 8;
	add.s32 	%r449, %r448, %r432;
	add.s32 	%r450, %r449, 512;
	mul.wide.u32 	%rd115, %r450, 8;
	add.s64 	%rd116, %rd2, %rd115;
	cvt.u64.u32 	%rd117, %r164;
	atom.global.add.u64 	%rd118, [%rd116+1024], %rd117;
$L__BB10_139:
	ld.shared.u32 	%r165, [%r161+3584];
	setp.eq.s32 	%p115, %r165, 0;
	@%p115 bra 	$L__BB10_141;
	shl.b32 	%r452, %r516, 8;
	add.s32 	%r453, %r452, %r432;
	add.s32 	%r454, %r453, 768;
	mul.wide.u32 	%rd119, %r454, 8;
	add.s64 	%rd120, %rd2, %rd119;
	cvt.u64.u32 	%rd121, %r165;
	atom.global.add.u64 	%rd122, [%rd120+1024], %rd121;
$L__BB10_141:
	add.s32 	%r516, %r516, 4;
$L__BB10_142:
	setp.eq.s32 	%p116, %r5, 0;
	@%p116 bra 	$L__BB10_152;
	setp.eq.s32 	%p117, %r135, 0;
	@%p117 bra 	$L__BB10_149;
	shl.b32 	%r455, %r516, 10;
	add.s32 	%r168, %r6, %r455;
	ld.shared.u32 	%r169, [%r168+512];
	setp.eq.s32 	%p118, %r169, 0;
	@%p118 bra 	$L__BB10_146;
	shl.b32 	%r457, %r516, 8;
	add.s32 	%r458, %r457, %r432;
	mul.wide.u32 	%rd123, %r458, 8;
	add.s64 	%rd124, %rd2, %rd123;
	cvt.u64.u32 	%rd125, %r169;
	atom.global.add.u64 	%rd126, [%rd124+1024], %rd125;
$L__BB10_146:
	ld.shared.u32 	%r170, [%r168+1536];
	setp.eq.s32 	%p119, %r170, 0;
	@%p119 bra 	$L__BB10_148;
	shl.b32 	%r460, %r516, 8;
	add.s32 	%r461, %r460, %r432;
	add.s32 	%r462, %r461, 256;
	mul.wide.u32 	%rd127, %r462, 8;
	add.s64 	%rd128, %rd2, %rd127;
	cvt.u64.u32 	%rd129, %r170;
	atom.global.add.u64 	%rd130, [%rd128+1024], %rd129;
$L__BB10_148:
	add.s32 	%r516, %r516, 2;
$L__BB10_149:
	setp.eq.s32 	%p120, %r17, 0;
	@%p120 bra 	$L__BB10_152;
	shl.b32 	%r463, %r516, 10;
	add.s32 	%r464, %r6, %r463;
	ld.shared.u32 	%r173, [%r464+512];
	setp.eq.s32 	%p121, %r173, 0;
	@%p121 bra 	$L__BB10_152;
	shl.b32 	%r466, %r516, 8;
	add.s32 	%r467, %r466, %r432;
	mul.wide.u32 	%rd131, %r467, 8;
	add.s64 	%rd132, %rd2, %rd131;
	cvt.u64.u32 	%rd133, %r173;
	atom.global.add.u64 	%rd134, [%rd132+1024], %rd133;
$L__BB10_152:
	bar.sync 	0;
	add.s64 	%rd135, %rd135, 1;
	setp.ne.s64 	%p122, %rd135, %rd6;
	@%p122 bra 	$L__BB10_2;
$L__BB10_153:
	ret;

}
	// .globl	_ZN3cub18CUB_300001_SM_10006detail10radix_sort33DeviceRadixSortExclusiveSumKernelINS1_5radix10policy_hubIffyE10Policy1000EyEEvPT0_
.visible .entry _ZN3cub18CUB_300001_SM_10006detail10radix_sort33DeviceRadixSortExclusiveSumKernelINS1_5radix10policy_hubIffyE10Policy1000EyEEvPT0_(
	.param .u64 .ptr .align 1 _ZN3cub18CUB_300001_SM_10006detail10radix_sort33DeviceRadixSortExclusiveSumKernelINS1_5radix10policy_hubIffyE10Policy1000EyEEvPT0__param_0
)
{
	.reg .pred 	%p<4>;
	.reg .b32 	%r<28>;
	.reg .b64 	%rd<54>;
	// demoted variable
	.shared .align 16 .b8 _ZZN3cub18CUB_300001_SM_10006detail10radix_sort33DeviceRadixSortExclusiveSumKernelINS1_5radix10policy_hubIffyE10Policy1000EyEEvPT0_E12temp_storage[2336];
	ld.param.u64 	%rd5, [_ZN3cub18CUB_300001_SM_10006detail10radix_sort33DeviceRadixSortExclusiveSumKernelINS1_5radix10policy_hubIffyE10Policy1000EyEEvPT0__param_0];
	cvta.to.global.u64 	%rd6, %rd5;
	mov.u32 	%r3, %ctaid.x;
	shl.b32 	%r4, %r3, 8;
	mov.u32 	%r1, %tid.x;
	setp.gt.u32 	%p1, %r1, 255;
	add.s32 	%r5, %r4, %r1;
	mul.wide.s32 	%rd7, %r5, 8;
	add.s64 	%rd1, %rd6, %rd7;
	@%p1 bra 	$L__BB11_2;
	ld.global.u64 	%rd53, [%rd1];
$L__BB11_2:
	shr.u32 	%r6, %r1, 3;
	add.s32 	%r7, %r6, %r1;
	shl.b32 	%r8, %r7, 3;
	mov.u32 	%r9, _ZZN3cub18CUB_300001_SM_10006detail10radix_sort33DeviceRadixSortExclusiveSumKernelINS1_5radix10policy_hubIffyE10Policy1000EyEEvPT0_E12temp_storage;
	add.s32 	%r10, %r9, %r8;
	add.s32 	%r2, %r10, 16;
	st.shared.u64 	[%r10+16], %rd53;
	bar.sync 	0;
	setp.gt.u32 	%p2, %r1, 31;
	@%p2 bra 	$L__BB11_4;
	mad.lo.s32 	%r27, %r1, 72, %r9;
	ld.shared.u64 	%rd23, [%r27+16];
	ld.shared.u64 	%rd24, [%r27+24];
	ld.shared.u64 	%rd25, [%r27+32];
	ld.shared.u64 	%rd26, [%r27+40];
	ld.shared.u64 	%rd27, [%r27+48];
	ld.shared.u64 	%rd28, [%r27+56];
	ld.shared.u64 	%rd29, [%r27+64];
	ld.shared.u64 	%rd30, [%r27+72];
	add.s64 	%rd31, %rd24, %rd23;
	add.s64 	%rd32, %rd31, %rd25;
	add.s64 	%rd33, %rd32, %rd26;
	add.s64 	%rd34, %rd33, %rd27;
	add.s64 	%rd35, %rd34, %rd28;
	add.s64 	%rd36, %rd35, %rd29;
	add.s64 	%rd10, %rd36, %rd30;
	mov.b32 	%r11, 1;
	mov.b32 	%r24, 0;
	mov.b32 	%r25, -1;
	// begin inline asm
	{  .reg .u64 r0;  .reg .u32 lo;  .reg .u32 hi;  .reg .pred p;  mov.b64 {lo, hi}, %rd10;  shfl.sync.up.b32 lo|p, lo, %r11, %r24, %r25;  shfl.sync.up.b32 hi|p, hi, %r11, %r24, %r25;  mov.b64 r0, {lo, hi};  @p add.u64 r0, r0, %rd10;  mov.u64 %rd8, r0;}
	// end inline asm
	mov.b32 	%r14, 2;
	// begin inline asm
	{  .reg .u64 r0;  .reg .u32 lo;  .reg .u32 hi;  .reg .pred p;  mov.b64 {lo, hi}, %rd8;  shfl.sync.up.b32 lo|p, lo, %r14, %r24, %r25;  shfl.sync.up.b32 hi|p, hi, %r14, %r24, %r25;  mov.b64 r0, {lo, hi};  @p add.u64 r0, r0, %rd8;  mov.u64 %rd11, r0;}
	// end inline asm
	mov.b32 	%r17, 4;
	// begin inline asm
	{  .reg .u64 r0;  .reg .u32 lo;  .reg .u32 hi;  .reg .pred p;  mov.b64 {lo, hi}, %rd11;  shfl.sync.up.b32 lo|p, lo, %r17, %r24, %r25;  shfl.sync.up.b32 hi|p, hi, %r17, %r24, %r25;  mov.b64 r0, {lo, hi};  @p add.u64 r0, r0, %rd11;  mov.u64 %rd14, r0;}
	// end inline asm
	mov.b32 	%r20, 8;
	// begin inline asm
	{  .reg .u64 r0;  .reg .u32 lo;  .reg .u32 hi;  .reg .pred p;  mov.b64 {lo, hi}, %rd14;  shfl.sync.up.b32 lo|p, lo, %r20, %r24, %r25;  shfl.sync.up.b32 hi|p, hi, %r20, %r24, %r25;  mov.b64 r0, {lo, hi};  @p add.u64 r0, r0, %rd14;  mov.u64 %rd17, r0;}
	// end inline asm
	mov.b32 	%r23, 16;
	// begin inline asm
	{  .reg .u64 r0;  .reg .u32 lo;  .reg .u32 hi;  .reg .pred p;  mov.b64 {lo, hi}, %rd17;  shfl.sync.up.b32 lo|p, lo, %r23, %r24, %r25;  shfl.sync.up.b32 hi|p, hi, %r23, %r24, %r25;  mov.b64 r0, {lo, hi};  @p add.u64 r0, r0, %rd17;  mov.u64 %rd20, r0;}
	// end inline asm
	sub.s64 	%rd37, %rd20, %rd10;
	ld.shared.u64 	%rd38, [%r27+16];
	ld.shared.u64 	%rd39, [%r27+24];
	ld.shared.u64 	%rd40, [%r27+32];
	ld.shared.u64 	%rd41, [%r27+40];
	ld.shared.u64 	%rd42, [%r27+48];
	ld.shared.u64 	%rd43, [%r27+56];
	ld.shared.u64 	%rd44, [%r27+64];
	add.s64 	%rd45, %rd38, %rd37;
	add.s64 	%rd46, %rd39, %rd45;
	add.s64 	%rd47, %rd40, %rd46;
	add.s64 	%rd48, %rd41, %rd47;
	add.s64 	%rd49, %rd42, %rd48;
	add.s64 	%rd50, %rd43, %rd49;
	add.s64 	%rd51, %rd44, %rd50;
	st.shared.u64 	[%r27+16], %rd37;
	st.shared.u64 	[%r27+24], %rd45;
	st.shared.u64 	[%r27+32], %rd46;
	st.shared.u64 	[%r27+40], %rd47;
	st.shared.u64 	[%r27+48], %rd48;
	st.shared.u64 	[%r27+56], %rd49;
	st.shared.u64 	[%r27+64], %rd50;
	st.shared.u64 	[%r27+72], %rd51;
$L__BB11_4:
	setp.gt.u32 	%p3, %r1, 255;
	bar.sync 	0;
	@%p3 bra 	$L__BB11_6;
	ld.shared.u64 	%rd52, [%r2];
	st.global.u64 	[%rd1], %rd52;
$L__BB11_6:
	ret;

}
	// .globl	_ZN3cub18CUB_300001_SM_10006detail10radix_sort29DeviceRadixSortOnesweepKernelINS1_5radix10policy_hubIffyE10Policy1000ELNS0_9SortOrderE0EffyiiNS1_21identity_decomposer_tEEEvPT5_SB_PT3_PKSC_PT1_PKSG_PT2_PKSK_T4_iiT6_
.visible .entry _ZN3cub18CUB_300001_SM_10006detail10radix_sort29DeviceRadixSortOnesweepKernelINS1_5radix10policy_hubIffyE10Policy1000ELNS0_9SortOrderE0EffyiiNS1_21identity_decomposer_tEEEvPT5_SB_PT3_PKSC_PT1_PKSG_PT2_PKSK_T4_iiT6_(
	.param .u64 .ptr .align 1 _ZN3cub18CUB_300001_SM_10006detail10radix_sort29DeviceRadixSortOnesweepKernelINS1_5radix10policy_hubIffyE10Policy1000ELNS0_9SortOrderE0EffyiiNS1_21identity_decomposer_tEEEvPT5_SB_PT3_PKSC_PT1_PKSG_PT2_PKSK_T4_iiT6__param_0,
	.param .u64 .ptr .align 1 _ZN3cub18CUB_300001_SM_10006detail10radix_sort29DeviceRadixSortOnesweepKernelINS1_5radix10policy_hubIffyE10Policy1000ELNS0_9SortOrderE0EffyiiNS1_21identity_decomposer_tEEEvPT5_SB_PT3_PKSC_PT1_PKSG_PT2_PKSK_T4_iiT6__param_1,
	.param .u64 .ptr .align 1 _ZN3cub18CUB_300001_SM_10006detail10radix_sort29DeviceRadixSortOnesweepKernelINS1_5radix10policy_hubIffyE10Policy1000ELNS0_9SortOrderE0EffyiiNS1_21identity_decomposer_tEEEvPT5_SB_PT3_PKSC_PT1_PKSG_PT2_PKSK_T4_iiT6__param_2,
	.param .u64 .ptr .align 1 _ZN3cub18CUB_300001_SM_10006detail10radix_sort29DeviceRadixSortOnesweepKernelINS1_5radix10policy_hubIffyE10Policy1000ELNS0_9SortOrderE0EffyiiNS1_21identity_decomposer_tEEEvPT5_SB_PT3_PKSC_PT1_PKSG_PT2_PKSK_T4_iiT6__param_3,
	.param .u64 .ptr .align 1 _ZN3cub18CUB_300001_SM_10006detail10radix_sort29DeviceRadixSortOnesweepKernelINS1_5radix10policy_hubIffyE10Policy1000ELNS0_9SortOrderE0EffyiiNS1_21identity_decomposer_tEEEvPT5_SB_PT3_PKSC_PT1_PKSG_PT2_PKSK_T4_iiT6__param_4,
	.param .u64 .ptr .align 1 _ZN3cub18CUB_300001_SM_10006detail10radix_sort29DeviceRadixSortOnesweepKernelINS1_5radix10policy_hubIffyE10Policy1000ELNS0_9SortOrderE0EffyiiNS1_21identity_decomposer_tEEEvPT5_SB_PT3_PKSC_PT1_PKSG_PT2_PKSK_T4_iiT6__param_5,
	.param .u64 .ptr .align 1 _ZN3cub18CUB_300001_SM_10006detail10radix_sort29DeviceRadixSortOnesweepKernelINS1_5radix10policy_hubIffyE10Policy1000ELNS0_9SortOrderE0EffyiiNS1_21identity_decomposer_tEEEvPT5_SB_PT3_PKSC_PT1_PKSG_PT2_PKSK_T4_iiT6__param_6,
	.param .u64 .ptr .align 1 _ZN3cub18CUB_300001_SM_10006detail10radix_sort29DeviceRadixSortOnesweepKernelINS1_5radix10policy_hubIffyE10Policy1000ELNS0_9SortOrderE0EffyiiNS1_21identity_decomposer_tEEEvPT5_SB_PT3_PKSC_PT1_PKSG_PT2_PKSK_T4_iiT6__param_7,
	.param .u32 _ZN3cub18CUB_300001_SM_10006detail10radix_sort29DeviceRadixSortOnesweepKernelINS1_5radix10policy_hubIffyE10Policy1000ELNS0_9SortOrderE0EffyiiNS1_21identity_decomposer_tEEEvPT5_SB_PT3_PKSC_PT1_PKSG_PT2_PKSK_T4_iiT6__param_8,
	.param .u32 _ZN3cub18CUB_300001_SM_10006detail10radix_sort29DeviceRadixSortOnesweepKernelINS1_5radix10policy_hubIffyE10Policy1000ELNS0_9SortOrderE0EffyiiNS1_21identity_decomposer_tEEEvPT5_SB_PT3_PKSC_PT1_PKSG_PT2_PKSK_T4_iiT6__param_9,
	.param .u32 _ZN3cub18CUB_300001_SM_10006detail10radix_sort29DeviceRadixSortOnesweepKernelINS1_5radix10policy_hubIffyE10Policy1000ELNS0_9SortOrderE0EffyiiNS1_21identity_decomposer_tEEEvPT5_SB_PT3_PKSC_PT1_PKSG_PT2_PKSK_T4_iiT6__param_10,
	.param .align 1 .b8 _ZN3cub18CUB_300001_SM_10006detail10radix_sort29DeviceRadixSortOnesweepKernelINS1_5radix10policy_hubIffyE10Policy1000ELNS0_9SortOrderE0EffyiiNS1_21identity_decomposer_tEEEvPT5_SB_PT3_PKSC_PT1_PKSG_PT2_PKSK_T4_iiT6__param_11[1]
)
.maxntid 384
{
	.reg .pred 	%p<358>;
	.reg .b32 	%r<2170>;
	.reg .b32 	%f<269>;
	.reg .b64 	%rd<457>;
	// demoted variable
	.shared .align 16 .b8 _ZZN3cub18CUB_300001_SM_10006detail10radix_sort29DeviceRadixSortOnesweepKernelINS1_5radix10policy_hubIffyE10Policy1000ELNS0_9SortOrderE0EffyiiNS1_21identity_decomposer_tEEEvPT5_SB_PT3_PKSC_PT1_PKSG_PT2_PKSK_T4_iiT6_E1s[28160];
	ld.param.u64 	%rd43, [_ZN3cub18CUB_300001_SM_10006detail10radix_sort29DeviceRadixSortOnesweepKernelINS1_5radix10policy_hubIffyE10Policy1000ELNS0_9SortOrderE0EffyiiNS1_21identity_decomposer_tEEEvPT5_SB_PT3_PKSC_PT1_PKSG_PT2_PKSK_T4_iiT6__param_0];
	ld.param.u64 	%rd44, [_ZN3cub18CUB_300001_SM_10006detail10radix_sort29DeviceRadixSortOnesweepKernelINS1_5radix10policy_hubIffyE10Policy1000ELNS0_9SortOrderE0EffyiiNS1_21identity_decomposer_tEEEvPT5_SB_PT3_PKSC_PT1_PKSG_PT2_PKSK_T4_iiT6__param_1];
	ld.param.u64 	%rd47, [_ZN3cub18CUB_300001_SM_10006detail10radix_sort29DeviceRadixSortOnesweepKernelINS1_5radix10policy_hubIffyE10Policy1000ELNS0_9SortOrderE0EffyiiNS1_21identity_decomposer_tEEEvPT5_SB_PT3_PKSC_PT1_PKSG_PT2_PKSK_T4_iiT6__param_4];
	ld.param.u64 	%rd50, [_ZN3cub18CUB_300001_SM_10006detail10radix_sort29DeviceRadixSortOnesweepKernelINS1_5radix10policy_hubIffyE10Policy1000ELNS0_9SortOrderE0EffyiiNS1_21identity_decomposer_tEEEvPT5_SB_PT3_PKSC_PT1_PKSG_PT2_PKSK_T4_iiT6__param_5];
	cvta.to.global.u64 	%rd1, %rd47;
	cvta.to.global.u64 	%rd2, %rd43;
	cvta.to.global.u64 	%rd3, %rd50;
	mov.u32 	%r1, %tid.x;
	shr.u32 	%r2, %r1, 5;
	// begin inline asm
	mov.u32 %r326, %laneid;
	// end inline asm
	setp.ne.s32 	%p1, %r1, 0;
	@%p1 bra 	$L__BB12_2;
	cvta.to.global.u64 	%rd51, %rd44;
	atom.global.add.u32 	%r327, [%rd51], 1;
	st.shared.u32 	[_ZZN3cub18CUB_300001_SM_10006detail10radix_sort29DeviceRadixSortOnesweepKernelINS1_5radix10policy_hubIffyE10Policy1000ELNS0_9SortOrderE0EffyiiNS1_21identity_decomposer_tEEEvPT5_SB_PT3_PKSC_PT1_PKSG_PT2_PKSK_T4_iiT6_E1s+26112], %r327;
$L__BB12_2:
	ld.param.u32 	%r2031, [_ZN3cub18CUB_300001_SM_10006detail10radix_sort29DeviceRadixSortOnesweepKernelINS1_5radix10policy_hubIffyE10Policy1000ELNS0_9SortOrderE0EffyiiNS1_21identity_decomposer_tEEEvPT5_SB_PT3_PKSC_PT1_PKSG_PT2_PKSK_T4_iiT6__param_8];
	bar.sync 	0;
	ld.shared.u32 	%r4, [_ZZN3cub18CUB_300001_SM_10006detail10radix_sort29DeviceRadixSortOnesweepKernelINS1_5radix10policy_hubIffyE10Policy1000ELNS0_9SortOrderE0EffyiiNS1_21identity_decomposer_tEEEvPT5_SB_PT3_PKSC_PT1_PKSG_PT2_PKSK_T4_iiT6_E1s+26112];
	mul.lo.s32 	%r328, %r4, 6528;
	add.s32 	%r5, %r328, 6528;
	setp.gt.s32 	%p2, %r5, %r2031;
	cvt.s64.s32 	%rd4, %r328;
	@%p2 bra 	$L__BB12_4;
	and.b32  	%r329, %r1, 31;
	and.b32  	%r330, %r1, 992;
	mul.lo.s32 	%r331, %r330, 17;
	or.b32  	%r332, %r331, %r329;
	cvt.u64.u32 	%rd52, %r332;
	add.s64 	%rd53, %rd52, %rd4;
	shl.b64 	%rd54, %rd53, 2;
	add.s64 	%rd55, %rd3, %rd54;
	ld.global.u32 	%r2118, [%rd55];
	ld.global.u32 	%r2117, [%rd55+128];
	ld.global.u32 	%r2116, [%rd55+256];
	ld.global.u32 	%r2115, [%rd55+384];
	ld.global.u32 	%r2114, [%rd55+512];
	ld.global.u32 	%r2113, [%rd55+640];
	ld.global.u32 	%r2112, [%rd55+768];
	ld.global.u32 	%r2111, [%rd55+896];
	ld.global.u32 	%r2110, [%rd55+1024];
	ld.global.u32 	%r2109, [%rd55+1152];
	ld.global.u32 	%r2108, [%rd55+1280];
	ld.global.u32 	%r2107, [%rd55+1408];
	ld.global.u32 	%r2106, [%rd55+1536];
	ld.global.u32 	%r2105, [%rd55+1664];
	ld.global.u32 	%r2104, [%rd55+1792];
	ld.global.u32 	%r2103, [%rd55+1920];
	ld.global.u32 	%r2102, [%rd55+2048];
	bra.uni 	$L__BB12_38;
$L__BB12_4:
	ld.param.u32 	%r2032, [_ZN3cub18CUB_300001_SM_10006detail10radix_sort29DeviceRadixSortOnesweepKernelINS1_5radix10policy_hubIffyE10Policy1000ELNS0_9SortOrderE0EffyiiNS1_21identity_decomposer_tEEEvPT5_SB_PT3_PKSC_PT1_PKSG_PT2_PKSK_T4_iiT6__param_8];
	cvt.u32.u64 	%r334, %rd4;
	sub.s32 	%r23, %r2032, %r334;
	and.b32  	%r335, %r1, 31;
	and.b32  	%r336, %r1, 992;
	mul.lo.s32 	%r337, %r336, 17;
	or.b32  	%r24, %r337, %r335;
	setp.ge.s32 	%p3, %r24, %r23;
	cvt.u64.u32 	%rd56, %r24;
	add.s64 	%rd57, %rd56, %rd4;
	shl.b64 	%rd58, %rd57, 2;
	add.s64 	%rd5, %rd3, %rd58;
	mov.b32 	%r2118, 2147483647;
	@%p3 bra 	$L__BB12_6;
	ld.global.u32 	%r2118, [%rd5];
$L__BB12_6:
	add.s32 	%r339, %r24, 32;
	setp.ge.s32 	%p4, %r339, %r23;
	mov.b32 	%r2117, 2147483647;
	@%p4 bra 	$L__BB12_8;
	ld.global.u32 	%r2117, [%rd5+128];
$L__BB12_8:
	add.s32 	%r341, %r24, 64;
	setp.ge.s32 	%p5, %r341, %r23;
	mov.b32 	%r2116, 2147483647;
	@%p5 bra 	$L__BB12_10;
	ld.global.u32 	%r2116, [%rd5+256];
$L__BB12_10:
	add.s32 	%r343, %r24, 96;
	setp.ge.s32 	%p6, %r343, %r23;
	mov.b32 	%r2115, 2147483647;
	@%p6 bra 	$L__BB12_12;
	ld.global.u32 	%r2115, [%rd5+384];
$L__BB12_12:
	add.s32 	%r345, %r24, 128;
	setp.ge.s32 	%p7, %r345, %r23;
	mov.b32 	%r2114, 2147483647;
	@%p7 bra 	$L__BB12_14;
	ld.global.u32 	%r2114, [%rd5+512];
$L__BB12_14:
	add.s32 	%r347, %r24, 160;
	setp.ge.s32 	%p8, %r347, %r23;
	mov.b32 	%r2113, 2147483647;
	@%p8 bra 	$L__BB12_16;
	ld.global.u32 	%r2113, [%rd5+640];
$L__BB12_16:
	add.s32 	%r349, %r24, 192;
	setp.ge.s32 	%p9, %r349, %r23;
	mov.b32 	%r2112, 2147483647;
	@%p9 bra 	$L__BB12_18;
	ld.global.u32 	%r2112, [%rd5+768];
$L__BB12_18:
	add.s32 	%r351, %r24, 224;
	setp.ge.s32 	%p10, %r351, %r23;
	mov.b32 	%r2111, 2147483647;
	@%p10 bra 	$L__BB12_20;
	ld.global.u32 	%r2111, [%rd5+896];
$L__BB12_20:
	add.s32 	%r353, %r24, 256;
	setp.ge.s32 	%p11, %r353, %r23;
	mov.b32 	%r2110, 2147483647;
	@%p11 bra 	$L__BB12_22;
	ld.global.u32 	%r2110, [%rd5+1024];
$L__BB12_22:
	add.s32 	%r355, %r24, 288;
	setp.ge.s32 	%p12, %r355, %r23;
	mov.b32 	%r2109, 2147483647;
	@%p12 bra 	$L__BB12_24;
	ld.global.u32 	%r2109, [%rd5+1152];
$L__BB12_24:
	add.s32 	%r357, %r24, 320;
	setp.ge.s32 	%p13, %r357, %r23;
	mov.b32 	%r2108, 2147483647;
	@%p13 bra 	$L__BB12_26;
	ld.global.u32 	%r2108, [%rd5+1280];
$L__BB12_26:
	add.s32 	%r359, %r24, 352;
	setp.ge.s32 	%p14, %r359, %r23;
	mov.b32 	%r2107, 2147483647;
	@%p14 bra 	$L__BB12_28;
	ld.global.u32 	%r2107, [%rd5+1408];
$L__BB12_28:
	add.s32 	%r361, %r24, 384;
	setp.ge.s32 	%p15, %r361, %r23;
	mov.b32 	%r2106, 2147483647;
	@%p15 bra 	$L__BB12_30;
	ld.global.u32 	%r2106, [%rd5+1536];
$L__BB12_30:
	add.s32 	%r363, %r24, 416;
	setp.ge.s32 	%p16, %r363, %r23;
	mov.b32 	%r2105, 2147483647;
	@%p16 bra 	$L__BB12_32;
	ld.global.u32 	%r2105, [%rd5+1664];
$L__BB12_32:
	add.s32 	%r365, %r24, 448;
	setp.ge.s32 	%p17, %r365, %r23;
	mov.b32 	%r2104, 2147483647;
	@%p17 bra 	$L__BB12_34;
	ld.global.u32 	%r2104, [%rd5+1792];
$L__BB12_34:
	add.s32 	%r367, %r24, 480;
	setp.ge.s32 	%p18, %r367, %r23;
	mov.b32 	%r2103, 2147483647;
	@%p18 bra 	$L__BB12_36;
	ld.global.u32 	%r2103, [%rd5+1920];
$L__BB12_36:
	add.s32 	%r369, %r24, 512;
	setp.ge.s32 	%p19, %r369, %r23;
	mov.b32 	%r2102, 2147483647;
	@%p19 bra 	$L__BB12_38;
	ld.global.u32 	%r2102, [%rd5+2048];
$L__BB12_38:
	ld.param.u32 	%r2084, [_ZN3cub18CUB_300001_SM_10006detail10radix_sort29DeviceRadixSortOnesweepKernelINS1_5radix10policy_hubIffyE10Policy1000ELNS0_9SortOrderE0EffyiiNS1_21identity_decomposer_tEEEvPT5_SB_PT3_PKSC_PT1_PKSG_PT2_PKSK_T4_iiT6__param_10];
	setp.gt.s32 	%p20, %r2118, -1;
	selp.b32 	%r370, -2147483648, -1, %p20;
	xor.b32  	%r2148, %r370, %r2118;
	setp.gt.s32 	%p21, %r2117, -1;
	selp.b32 	%r371, -2147483648, -1, %p21;
	xor.b32  	%r2147, %r371, %r2117;
	setp.gt.s32 	%p22, %r2116, -1;
	selp.b32 	%r372, -2147483648, -1, %p22;
	xor.b32  	%r2146, %r372, %r2116;
	setp.gt.s32 	%p23, %r2115, -1;
	selp.b32 	%r373, -2147483648, -1, %p23;
	xor.b32  	%r2145, %r373, %r2115;
	setp.gt.s32 	%p24, %r2114, -1;
	selp.b32 	%r374, -2147483648, -1, %p24;
	xor.b32  	%r2144, %r374, %r2114;
	setp.gt.s32 	%p25, %r2113, -1;
	selp.b32 	%r375, -2147483648, -1, %p25;
	xor.b32  	%r2143, %r375, %r2113;
	setp.gt.s32 	%p26, %r2112, -1;
	selp.b32 	%r376, -2147483648, -1, %p26;
	xor.b32  	%r2142, %r376, %r2112;
	setp.gt.s32 	%p27, %r2111, -1;
	selp.b32 	%r377, -2147483648, -1, %p27;
	xor.b32  	%r2141, %r377, %r2111;
	setp.gt.s32 	%p28, %r2110, -1;
	selp.b32 	%r378, -2147483648, -1, %p28;
	xor.b32  	%r2140, %r378, %r2110;
	setp.gt.s32 	%p29, %r2109, -1;
	selp.b32 	%r379, -2147483648, -1, %p29;
	xor.b32  	%r2139, %r379, %r2109;
	setp.gt.s32 	%p30, %r2108, -1;
	selp.b32 	%r380, -2147483648, -1, %p30;
	xor.b32  	%r2138, %r380, %r2108;
	setp.gt.s32 	%p31, %r2107, -1;
	selp.b32 	%r381, -2147483648, -1, %p31;
	xor.b32  	%r2137, %r381, %r2107;
	setp.gt.s32 	%p32, %r2106, -1;
	selp.b32 	%r382, -2147483648, -1, %p32;
	xor.b32  	%r2136, %r382, %r2106;
	setp.gt.s32 	%p33, %r2105, -1;
	selp.b32 	%r383, -2147483648, -1, %p33;
	xor.b32  	%r2135, %r383, %r2105;
	setp.gt.s32 	%p34, %r2104, -1;
	selp.b32 	%r384, -2147483648, -1, %p34;
	xor.b32  	%r2134, %r384, %r2104;
	setp.gt.s32 	%p35, %r2103, -1;
	selp.b32 	%r385, -2147483648, -1, %p35;
	xor.b32  	%r2133, %r385, %r2103;
	setp.gt.s32 	%p36, %r2102, -1;
	selp.b32 	%r386, -2147483648, -1, %p36;
	xor.b32  	%r2132, %r386, %r2102;
	mov.b32 	%r387, -1;
	shl.b32 	%r388, %r387, %r2084;
	not.b32 	%r92, %r388;
	shl.b32 	%r389, %r2, 10;
	mov.u32 	%r390, _ZZN3cub18CUB_300001_SM_10006detail10radix_sort29DeviceRadixSortOnesweepKernelINS1_5radix10policy_hubIffyE10Policy1000ELNS0_9SortOrderE0EffyiiNS1_21identity_decomposer_tEEEvPT5_SB_PT3_PKSC_PT1_PKSG_PT2_PKSK_T4_iiT6_E1s;
	add.s32 	%r93, %r390, %r389;
	setp.gt.s32 	%p37, %r326, 255;
	@%p37 bra 	$L__BB12_51;
	max.s32 	%r391, %r326, 224;
	sub.s32 	%r392, %r391, %r326;
	add.s32 	%r393, %r392, 31;
	shr.u32 	%r394, %r393, 5;
	add.s32 	%r94, %r394, 1;
	and.b32  	%r95, %r94, 15;
	setp.lt.u32 	%p38, %r393, 480;
	mov.u32 	%r2122, %r326;
	@%p38 bra 	$L__BB12_42;
	and.b32  	%r395, %r94, 268435440;
	neg.s32 	%r2120, %r395;
	shl.b32 	%r397, %r326, 2;
	add.s32 	%r398, %r389, %r397;
	add.s32 	%r400, %r398, %r390;
	add.s32 	%r2119, %r400, 1024;
	mov.u32 	%r2122, %r326;
$L__BB12_41:
	.pragma "nounroll";
	mov.b32 	%r401, 0;
	st.shared.u32 	[%r2119+-1024], %r401;
	st.shared.u32 	[%r2119+-896], %r401;
	st.shared.u32 	[%r2119+-768], %r401;
	st.shared.u32 	[%r2119+-640], %r401;
	st.shared.u32 	[%r2119+-512], %r401;
	st.shared.u32 	[%r2119+-384], %r401;
	st.shared.u32 	[%r2119+-256], %r401;
	st.shared.u32 	[%r2119+-128], %r401;
	st.shared.u32 	[%r2119], %r401;
	st.shared.u32 	[%r2119+128], %r401;
	st.shared.u32 	[%r2119+256], %r401;
	st.shared.u32 	[%r2119+384], %r401;
	st.shared.u32 	[%r2119+512], %r401;
	st.shared.u32 	[%r2119+640], %r401;
	st.shared.u32 	[%r2119+768], %r401;
	st.shared.u32 	[%r2119+896], %r401;
	add.s32 	%r2122, %r2122, 512;
	add.s32 	%r2120, %r2120, 16;
	add.s32 	%r2119, %r2119, 2048;
	setp.ne.s32 	%p39, %r2120, 0;
	@%p39 bra 	$L__BB12_41;
$L__BB12_42:
	setp.eq.s32 	%p40, %r95, 0;
	@%p40 bra 	$L__BB12_51;
	and.b32  	%r105, %r94, 7;
	setp.lt.u32 	%p41, %r95, 8;
	@%p41 bra 	$L__BB12_45;
	shl.b32 	%r402, %r2122, 2;
	add.s32 	%r403, %r93, %r402;
	mov.b32 	%r404, 0;
	st.shared.u32 	[%r403], %r404;
	st.shared.u32 	[%r403+128], %r404;
	st.shared.u32 	[%r403+256], %r404;
	st.shared.u32 	[%r403+384], %r404;
	st.shared.u32 	[%r403+512], %r404;
	st.shared.u32 	[%r403+640], %r404;
	st.shared.u32 	[%r403+768], %r404;
	st.shared.u32 	[%r403+896], %r404;
	add.s32 	%r2122, %r2122, 256;
$L__BB12_45:
	setp.eq.s32 	%p42, %r105, 0;
	@%p42 bra 	$L__BB12_51;
	and.b32  	%r108, %r94, 3;
	setp.lt.u32 	%p43, %r105, 4;
	@%p43 bra 	$L__BB12_48;
	shl.b32 	%r405, %r2122, 2;
	add.s32 	%r406, %r93, %r405;
	mov.b32 	%r407, 0;
	st.shared.u32 	[%r406], %r407;
	st.shared.u32 	[%r406+128], %r407;
	st.shared.u32 	[%r406+256], %r407;
	st.shared.u32 	[%r406+384], %r407;
	add.s32 	%r2122, %r2122, 128;
$L__BB12_48:
	setp.eq.s32 	%p44, %r108, 0;
	@%p44 bra 	$L__BB12_51;
	shl.b32 	%r409, %r2122, 2;
	add.s32 	%r410, %r389, %r409;
	add.s32 	%r2126, %r390, %r410;
	neg.s32 	%r2125, %r108;
$L__BB12_50:
	.pragma "nounroll";
	mov.b32 	%r412, 0;
	st.shared.u32 	[%r2126], %r412;
	add.s32 	%r2126, %r2126, 128;
	add.s32 	%r2125, %r2125, 1;
	setp.ne.s32 	%p45, %r2125, 0;
	@%p45 bra 	$L__BB12_50;
$L__BB12_51:
	ld.param.u32 	%r2047, [_ZN3cub18CUB_300001_SM_10006detail10radix_sort29DeviceRadixSortOnesweepKernelINS1_5radix10policy_hubIffyE10Policy1000ELNS0_9SortOrderE0EffyiiNS1_21identity_decomposer_tEEEvPT5_SB_PT3_PKSC_PT1_PKSG_PT2_PKSK_T4_iiT6__param_9];
	bar.warp.sync 	-1;
	setp.eq.s32 	%p46, %r2148, 2147483647;
	selp.b32 	%r414, -2147483648, %r2148, %p46;
	shr.u32 	%r415, %r414, %r2047;
	and.b32  	%r117, %r415, %r92;
	shl.b32 	%r416, %r117, 2;
	add.s32 	%r417, %r93, %r416;
	atom.shared.add.u32 	%r418, [%r417], 1;
	setp.eq.s32 	%p47, %r2147, 2147483647;
	selp.b32 	%r419, -2147483648, %r2147, %p47;
	shr.u32 	%r420, %r419, %r2047;
	and.b32  	%r421, %r420, %r92;
	shl.b32 	%r422, %r421, 2;
	add.s32 	%r423, %r93, %r422;
	atom.shared.add.u32 	%r424, [%r423], 1;
	setp.eq.s32 	%p48, %r2146, 2147483647;
	selp.b32 	%r425, -2147483648, %r2146, %p48;
	shr.u32 	%r426, %r425, %r2047;
	and.b32  	%r427, %r426, %r92;
	shl.b32 	%r428, %r427, 2;
	add.s32 	%r429, %r93, %r428;
	atom.shared.add.u32 	%r430, [%r429], 1;
	setp.eq.s32 	%p49, %r2145, 2147483647;
	selp.b32 	%r431, -2147483648, %r2145, %p49;
	shr.u32 	%r432, %r431, %r2047;
	and.b32  	%r433, %r432, %r92;
	shl.b32 	%r434, %r433, 2;
	add.s32 	%r435, %r93, %r434;
	atom.shared.add.u32 	%r436, [%r435], 1;
	setp.eq.s32 	%p50, %r2144, 2147483647;
	selp.b32 	%r437, -2147483648, %r2144, %p50;
	shr.u32 	%r438, %r437, %r2047;
	and.b32  	%r439, %r438, %r92;
	shl.b32 	%r440, %r439, 2;
	add.s32 	%r441, %r93, %r440;
	atom.shared.add.u32 	%r442, [%r441], 1;
	setp.eq.s32 	%p51, %r2143, 2147483647;
	selp.b32 	%r443, -2147483648, %r2143, %p51;
	shr.u32 	%r444, %r443, %r2047;
	and.b32  	%r445, %r444, %r92;
	shl.b32 	%r446, %r445, 2;
	add.s32 	%r447, %r93, %r446;
	atom.shared.add.u32 	%r448, [%r447], 1;
	setp.eq.s32 	%p52, %r2142, 2147483647;
	selp.b32 	%r449, -2147483648, %r2142, %p52;
	shr.u32 	%r450, %r449, %r2047;
	and.b32  	%r451, %r450, %r92;
	shl.b32 	%r452, %r451, 2;
	add.s32 	%r453, %r93, %r452;
	atom.shared.add.u32 	%r454, [%r453], 1;
	setp.eq.s32 	%p53, %r2141, 2147483647;
	selp.b32 	%r455, -2147483648, %r2141, %p53;
	shr.u32 	%r456, %r455, %r2047;
	and.b32  	%r457, %r456, %r92;
	shl.b32 	%r458, %r457, 2;
	add.s32 	%r459, %r93, %r458;
	atom.shared.add.u32 	%r460, [%r459], 1;
	setp.eq.s32 	%p54, %r2140, 2147483647;
	selp.b32 	%r461, -2147483648, %r2140, %p54;
	shr.u32 	%r462, %r461, %r2047;
	and.b32  	%r463, %r462, %r92;
	shl.b32 	%r464, %r463, 2;
	add.s32 	%r465, %r93, %r464;
	atom.shared.add.u32 	%r466, [%r465], 1;
	setp.eq.s32 	%p55, %r2139, 2147483647;
	selp.b32 	%r467, -2147483648, %r2139, %p55;
	shr.u32 	%r468, %r467, %r2047;
	and.b32  	%r469, %r468, %r92;
	shl.b32 	%r470, %r469, 2;
	add.s32 	%r471, %r93, %r470;
	atom.shared.add.u32 	%r472, [%r471], 1;
	setp.eq.s32 	%p56, %r2138, 2147483647;
	selp.b32 	%r473, -2147483648, %r2138, %p56;
	shr.u32 	%r474, %r473, %r2047;
	and.b32  	%r475, %r474, %r92;
	shl.b32 	%r476, %r475, 2;
	add.s32 	%r477, %r93, %r476;
	atom.shared.add.u32 	%r478, [%r477], 1;
	setp.eq.s32 	%p57, %r2137, 2147483647;
	selp.b32 	%r479, -2147483648, %r2137, %p57;
	shr.u32 	%r480, %r479, %r2047;
	and.b32  	%r481, %r480, %r92;
	shl.b32 	%r482, %r481, 2;
	add.s32 	%r483, %r93, %r482;
	atom.shared.add.u32 	%r484, [%r483], 1;
	setp.eq.s32 	%p58, %r2136, 2147483647;
	selp.b32 	%r485, -2147483648, %r2136, %p58;
	shr.u32 	%r486, %r485, %r2047;
	and.b32  	%r487, %r486, %r92;
	shl.b32 	%r488, %r487, 2;
	add.s32 	%r489, %r93, %r488;
	atom.shared.add.u32 	%r490, [%r489], 1;
	setp.eq.s32 	%p59, %r2135, 2147483647;
	selp.b32 	%r491, -2147483648, %r2135, %p59;
	shr.u32 	%r492, %r491, %r2047;
	and.b32  	%r493, %r492, %r92;
	shl.b32 	%r494, %r493, 2;
	add.s32 	%r495, %r93, %r494;
	atom.shared.add.u32 	%r496, [%r495], 1;
	setp.eq.s32 	%p60, %r2134, 2147483647;
	selp.b32 	%r497, -2147483648, %r2134, %p60;
	shr.u32 	%r498, %r497, %r2047;
	and.b32  	%r499, %r498, %r92;
	shl.b32 	%r500, %r499, 2;
	add.s32 	%r501, %r93, %r500;
	atom.shared.add.u32 	%r502, [%r501], 1;
	setp.eq.s32 	%p61, %r2133, 2147483647;
	selp.b32 	%r503, -2147483648, %r2133, %p61;
	shr.u32 	%r504, %r503, %r2047;
	and.b32  	%r505, %r504, %r92;
	shl.b32 	%r506, %r505, 2;
	add.s32 	%r507, %r93, %r506;
	atom.shared.add.u32 	%r508, [%r507], 1;
	setp.eq.s32 	%p62, %r2132, 2147483647;
	selp.b32 	%r509, -2147483648, %r2132, %p62;
	shr.u32 	%r510, %r509, %r2047;
	and.b32  	%r511, %r510, %r92;
	shl.b32 	%r512, %r511, 2;
	add.s32 	%r513, %r93, %r512;
	atom.shared.add.u32 	%r514, [%r513], 1;
	bar.sync 	0;
	setp.gt.u32 	%p63, %r1, 255;
	shl.b32 	%r515, %r1, 2;
	add.s32 	%r118, %r390, %r515;
	mov.b32 	%r2127, 0;
	@%p63 bra 	$L__BB12_53;
	ld.shared.u32 	%r517, [%r118];
	mov.b32 	%r518, 0;
	st.shared.u32 	[%r118], %r518;
	ld.shared.u32 	%r519, [%r118+1024];
	st.shared.u32 	[%r118+1024], %r517;
	add.s32 	%r520, %r519, %r517;
	ld.shared.u32 	%r521, [%r118+2048];
	st.shared.u32 	[%r118+2048], %r520;
	add.s32 	%r522, %r521, %r520;
	ld.shared.u32 	%r523, [%r118+3072];
	st.shared.u32 	[%r118+3072], %r522;
	add.s32 	%r524, %r523, %r522;
	ld.shared.u32 	%r525, [%r118+4096];
	st.shared.u32 	[%r118+4096], %r524;
	add.s32 	%r526, %r525, %r524;
	ld.shared.u32 	%r527, [%r118+5120];
	st.shared.u32 	[%r118+5120], %r526;
	add.s32 	%r528, %r527, %r526;
	ld.shared.u32 	%r529, [%r118+6144];
	st.shared.u32 	[%r118+6144], %r528;
	add.s32 	%r530, %r529, %r528;
	ld.shared.u32 	%r531, [%r118+7168];
	st.shared.u32 	[%r118+7168], %r530;
	add.s32 	%r532, %r531, %r530;
	ld.shared.u32 	%r533, [%r118+8192];
	st.shared.u32 	[%r118+8192], %r532;
	add.s32 	%r534, %r533, %r532;
	ld.shared.u32 	%r535, [%r118+9216];
	st.shared.u32 	[%r118+9216], %r534;
	add.s32 	%r536, %r535, %r534;
	ld.shared.u32 	%r537, [%r118+10240];
	st.shared.u32 	[%r118+10240], %r536;
	add.s32 	%r538, %r537, %r536;
	ld.shared.u32 	%r539, [%r118+11264];
	st.shared.u32 	[%r118+11264], %r538;
	add.s32 	%r2127, %r539, %r538;
$L__BB12_53:
	setp.gt.u32 	%p64, %r1, 255;
	shl.b32 	%r540, %r4, 8;
	add.s32 	%r541, %r540, %r1;
	mul.wide.s32 	%rd59, %r541, 4;
	add.s64 	%rd6, %rd2, %rd59;
	@%p64 bra 	$L__BB12_55;
	or.b32  	%r542, %r2127, 1073741824;
	st.volatile.global.u32 	[%rd6], %r542;
$L__BB12_55:
	ld.param.u64 	%rd442, [_ZN3cub18CUB_300001_SM_10006detail10radix_sort29DeviceRadixSortOnesweepKernelINS1_5radix10policy_hubIffyE10Policy1000ELNS0_9SortOrderE0EffyiiNS1_21identity_decomposer_tEEEvPT5_SB_PT3_PKSC_PT1_PKSG_PT2_PKSK_T4_iiT6__param_7];
	setp.lt.u32 	%p65, %r1, 256;
	setp.eq.s32 	%p66, %r2127, 6528;
	and.pred  	%p67, %p65, %p66;
	selp.u32 	%r543, 1, 0, %p67;
	{ 
	.reg .pred 	%p1; 
	.reg .pred 	%p2; 
	setp.ne.u32 	%p1, %r543, 0; 
	bar.red.or.pred 	%p2, 0, %p1; 
	selp.u32 	%r544, 1, 0, %p2; 
	}
	setp.eq.s32 	%p68, %r544, 0;
	and.b32  	%r545, %r1, 992;
	and.b32  	%r546, %r1, 31;
	mul.lo.s32 	%r547, %r545, 17;
	or.b32  	%r548, %r547, %r546;
	cvt.u64.u32 	%rd7, %r548;
	add.s64 	%rd61, %rd7, %rd4;
	cvta.to.global.u64 	%rd62, %rd442;
	shl.b64 	%rd63, %rd61, 2;
	add.s64 	%rd8, %rd62, %rd63;
	cvt.u64.u32 	%rd9, %r1;
	@%p68 bra 	$L__BB12_175;
	setp.gt.u32 	%p69, %r1, 255;
	shl.b32 	%r550, %r1, 3;
	add.s32 	%r552, %r390, %r550;
	add.s32 	%r121, %r552, 26112;
	@%p69 bra 	$L__BB12_64;
	ld.param.u64 	%rd436, [_ZN3cub18CUB_300001_SM_10006detail10radix_sort29DeviceRadixSortOnesweepKernelINS1_5radix10policy_hubIffyE10Policy1000ELNS0_9SortOrderE0EffyiiNS1_21identity_decomposer_tEEEvPT5_SB_PT3_PKSC_PT1_PKSG_PT2_PKSK_T4_iiT6__param_3];
	cvta.to.global.u64 	%rd64, %rd436;
	shl.b64 	%rd65, %rd9, 3;
	add.s64 	%rd66, %rd64, %rd65;
	ld.global.u64 	%rd67, [%rd66];
	setp.gt.u32 	%p70, %r1, %r117;
	selp.b64 	%rd68, 6528, 0, %p70;
	sub.s64 	%rd455, %rd67, %rd68;
	st.shared.u64 	[%r121], %rd455;
	setp.lt.s32 	%p71, %r4, 1;
	mov.u32 	%r2131, %r2127;
	@%p71 bra 	$L__BB12_63;
	mov.b32 	%r2129, -1;
	mov.u32 	%r2128, %r4;
	mov.u32 	%r2131, %r2127;
$L__BB12_59:
	add.s32 	%r125, %r2128, -1;
	shl.b32 	%r554, %r125, 8;
	add.s32 	%r555, %r554, %r1;
	mul.wide.s32 	%rd69, %r555, 4;
	add.s64 	%rd11, %rd2, %rd69;
$L__BB12_60:
	membar.cta;
	ld.volatile.global.u32 	%r126, [%rd11];
	setp.eq.s32 	%p72, %r126, 0;
	@%p72 bra 	$L__BB12_60;
	and.b32  	%r556, %r126, 1073741823;
	add.s32 	%r2131, %r556, %r2131;
	setp.gt.s32 	%p73, %r126, -1;
	vote.sync.ballot.b32 	%r2129, %p73, %r2129;
	setp.gt.u32 	%p75, %r2128, 1;
	and.pred  	%p76, %p73, %p75;
	mov.u32 	%r2128, %r125;
	@%p76 bra 	$L__BB12_59;
	ld.shared.u64 	%rd455, [%r121];
$L__BB12_63:
	or.b32  	%r557, %r2131, -2147483648;
	st.volatile.global.u32 	[%rd6], %r557;
	sub.s32 	%r560, %r2131, %r2127;
	cvt.s64.s32 	%rd72, %r560;
	add.s64 	%rd73, %rd455, %rd72;
	st.shared.u64 	[%r121], %rd73;
$L__BB12_64:
	ld.param.u32 	%r2033, [_ZN3cub18CUB_300001_SM_10006detail10radix_sort29DeviceRadixSortOnesweepKernelINS1_5radix10policy_hubIffyE10Policy1000ELNS0_9SortOrderE0EffyiiNS1_21identity_decomposer_tEEEvPT5_SB_PT3_PKSC_PT1_PKSG_PT2_PKSK_T4_iiT6__param_8];
	ld.param.u64 	%rd432, [_ZN3cub18CUB_300001_SM_10006detail10radix_sort29DeviceRadixSortOnesweepKernelINS1_5radix10policy_hubIffyE10Policy1000ELNS0_9SortOrderE0EffyiiNS1_21identity_decomposer_tEEEvPT5_SB_PT3_PKSC_PT1_PKSG_PT2_PKSK_T4_iiT6__param_2];
	setp.gt.u32 	%p77, %r1, 255;
	setp.lt.s32 	%p78, %r5, %r2033;
	setp.eq.s64 	%p79, %rd432, 0;
	or.pred  	%p80, %p79, %p78;
	or.pred  	%p81, %p77, %p80;
	@%p81 bra 	$L__BB12_66;
	ld.param.u64 	%rd433, [_ZN3cub18CUB_300001_SM_10006detail10radix_sort29DeviceRadixSortOnesweepKernelINS1_5radix10policy_hubIffyE10Policy1000ELNS0_9SortOrderE0EffyiiNS1_21identity_decomposer_tEEEvPT5_SB_PT3_PKSC_PT1_PKSG_PT2_PKSK_T4_iiT6__param_2];
	ld.shared.u64 	%rd74, [%r121];
	setp.gt.u32 	%p82, %r1, %r117;
	selp.b64 	%rd75, 6528, 0, %p82;
	cvt.s64.s32 	%rd76, %r2127;
	add.s64 	%rd77, %rd75, %rd76;
	add.s64 	%rd78, %rd77, %rd74;
	cvta.to.global.u64 	%rd79, %rd433;
	shl.b64 	%rd80, %rd9, 3;
	add.s64 	%rd81, %rd79, %rd80;
	st.global.u64 	[%rd81], %rd78;
$L__BB12_66:
	ld.param.u32 	%r2034, [_ZN3cub18CUB_300001_SM_10006detail10radix_sort29DeviceRadixSortOnesweepKernelINS1_5radix10policy_hubIffyE10Policy1000ELNS0_9SortOrderE0EffyiiNS1_21identity_decomposer_tEEEvPT5_SB_PT3_PKSC_PT1_PKSG_PT2_PKSK_T4_iiT6__param_8];
	setp.gt.s32 	%p83, %r5, %r2034;
	bar.sync 	0;
	shl.b32 	%r561, %r117, 3;
	add.s32 	%r563, %r390, %r561;
	ld.shared.u64 	%rd14, [%r563+26112];
	setp.gt.s32 	%p84, %r2148, -1;
	selp.b32 	%r564, -1, -2147483648, %p84;
	xor.b32  	%r2148, %r564, %r2148;
	setp.gt.s32 	%p85, %r2147, -1;
	selp.b32 	%r565, -1, -2147483648, %p85;
	xor.b32  	%r2147, %r565, %r2147;
	setp.gt.s32 	%p86, %r2146, -1;
	selp.b32 	%r566, -1, -2147483648, %p86;
	xor.b32  	%r2146, %r566, %r2146;
	setp.gt.s32 	%p87, %r2145, -1;
	selp.b32 	%r567, -1, -2147483648, %p87;
	xor.b32  	%r2145, %r567, %r2145;
	setp.gt.s32 	%p88, %r2144, -1;
	selp.b32 	%r568, -1, -2147483648, %p88;
	xor.b32  	%r2144, %r568, %r2144;
	setp.gt.s32 	%p89, %r2143, -1;
	selp.b32 	%r569, -1, -2147483648, %p89;
	xor.b32  	%r2143, %r569, %r2143;
	setp.gt.s32 	%p90, %r2142, -1;
	selp.b32 	%r570, -1, -2147483648, %p90;
	xor.b32  	%r2142, %r570, %r2142;
	setp.gt.s32 	%p91, %r2141, -1;
	selp.b32 	%r571, -1, -2147483648, %p91;
	xor.b32  	%r2141, %r571, %r2141;
	setp.gt.s32 	%p92, %r2140, -1;
	selp.b32 	%r572, -1, -2147483648, %p92;
	xor.b32  	%r2140, %r572, %r2140;
	setp.gt.s32 	%p93, %r2139, -1;
	selp.b32 	%r573, -1, -2147483648, %p93;
	xor.b32  	%r2139, %r573, %r2139;
	setp.gt.s32 	%p94, %r2138, -1;
	selp.b32 	%r574, -1, -2147483648, %p94;
	xor.b32  	%r2138, %r574, %r2138;
	setp.gt.s32 	%p95, %r2137, -1;
	selp.b32 	%r575, -1, -2147483648, %p95;
	xor.b32  	%r2137, %r575, %r2137;
	setp.gt.s32 	%p96, %r2136, -1;
	selp.b32 	%r576, -1, -2147483648, %p96;
	xor.b32  	%r2136, %r576, %r2136;
	setp.gt.s32 	%p97, %r2135, -1;
	selp.b32 	%r577, -1, -2147483648, %p97;
	xor.b32  	%r2135, %r577, %r2135;
	setp.gt.s32 	%p98, %r2134, -1;
	selp.b32 	%r578, -1, -2147483648, %p98;
	xor.b32  	%r2134, %r578, %r2134;
	setp.gt.s32 	%p99, %r2133, -1;
	selp.b32 	%r579, -1, -2147483648, %p99;
	xor.b32  	%r2133, %r579, %r2133;
	setp.gt.s32 	%p100, %r2132, -1;
	selp.b32 	%r580, -1, -2147483648, %p100;
	xor.b32  	%r2132, %r580, %r2132;
	@%p83 bra 	$L__BB12_68;
	add.s64 	%rd82, %rd14, %rd7;
	shl.b64 	%rd83, %rd82, 2;
	add.s64 	%rd84, %rd1, %rd83;
	st.global.u32 	[%rd84], %r2148;
	st.global.u32 	[%rd84+128], %r2147;
	st.global.u32 	[%rd84+256], %r2146;
	st.global.u32 	[%rd84+384], %r2145;
	st.global.u32 	[%rd84+512], %r2144;
	st.global.u32 	[%rd84+640], %r2143;
	st.global.u32 	[%rd84+768], %r2142;
	st.global.u32 	[%rd84+896], %r2141;
	st.global.u32 	[%rd84+1024], %r2140;
	st.global.u32 	[%rd84+1152], %r2139;
	st.global.u32 	[%rd84+1280], %r2138;
	st.global.u32 	[%rd84+1408], %r2137;
	st.global.u32 	[%rd84+1536], %r2136;
	st.global.u32 	[%rd84+1664], %r2135;
	st.global.u32 	[%rd84+1792], %r2134;
	st.global.u32 	[%rd84+1920], %r2133;
	st.global.u32 	[%rd84+2048], %r2132;
	bra.uni 	$L__BB12_102;
$L__BB12_68:
	ld.param.u32 	%r2035, [_ZN3cub18CUB_300001_SM_10006detail10radix_sort29DeviceRadixSortOnesweepKernelINS1_5radix10policy_hubIffyE10Policy1000ELNS0_9SortOrderE0EffyiiNS1_21identity_decomposer_tEEEvPT5_SB_PT3_PKSC_PT1_PKSG_PT2_PKSK_T4_iiT6__param_8];
	cvt.u32.u64 	%r581, %rd7;
	mad.lo.s32 	%r147, %r4, -6528, %r2035;
	setp.ge.s32 	%p101, %r581, %r147;
	add.s64 	%rd85, %rd14, %rd7;
	shl.b64 	%rd86, %rd85, 2;
	add.s64 	%rd15, %rd1, %rd86;
	@%p101 bra 	$L__BB12_70;
	st.global.u32 	[%rd15], %r2148;
$L__BB12_70:
	add.s32 	%r583, %r581, 32;
	setp.ge.s32 	%p102, %r583, %r147;
	@%p102 bra 	$L__BB12_72;
	st.global.u32 	[%rd15+128], %r2147;
$L__BB12_72:
	add.s32 	%r585, %r581, 64;
	setp.ge.s32 	%p103, %r585, %r147;
	@%p103 bra 	$L__BB12_74;
	st.global.u32 	[%rd15+256], %r2146;
$L__BB12_74:
	add.s32 	%r587, %r581, 96;
	setp.ge.s32 	%p104, %r587, %r147;
	@%p104 bra 	$L__BB12_76;
	st.global.u32 	[%rd15+384], %r2145;
$L__BB12_76:
	add.s32 	%r589, %r581, 128;
	setp.ge.s32 	%p105, %r589, %r147;
	@%p105 bra 	$L__BB12_78;
	st.global.u32 	[%rd15+512], %r2144;
$L__BB12_78:
	add.s32 	%r591, %r581, 160;
	setp.ge.s32 	%p106, %r591, %r147;
	@%p106 bra 	$L__BB12_80;
	st.global.u32 	[%rd15+640], %r2143;
$L__BB12_80:
	add.s32 	%r593, %r581, 192;
	setp.ge.s32 	%p107, %r593, %r147;
	@%p107 bra 	$L__BB12_82;
	st.global.u32 	[%rd15+768], %r2142;
$L__BB12_82:
	add.s32 	%r595, %r581, 224;
	setp.ge.s32 	%p108, %r595, %r147;
	@%p108 bra 	$L__BB12_84;
	st.global.u32 	[%rd15+896], %r2141;
$L__BB12_84:
	add.s32 	%r597, %r581, 256;
	setp.ge.s32 	%p109, %r597, %r147;
	@%p109 bra 	$L__BB12_86;
	st.global.u32 	[%rd15+1024], %r2140;
$L__BB12_86:
	add.s32 	%r599, %r581, 288;
	setp.ge.s32 	%p110, %r599, %r147;
	@%p110 bra 	$L__BB12_88;
	st.global.u32 	[%rd15+1152], %r2139;
$L__BB12_88:
	add.s32 	%r601, %r581, 320;
	setp.ge.s32 	%p111, %r601, %r147;
	@%p111 bra 	$L__BB12_90;
	st.global.u32 	[%rd15+1280], %r2138;
$L__BB12_90:
	add.s32 	%r603, %r581, 352;
	setp.ge.s32 	%p112, %r603, %r147;
	@%p112 bra 	$L__BB12_92;
	st.global.u32 	[%rd15+1408], %r2137;
$L__BB12_92:
	add.s32 	%r605, %r581, 384;
	setp.ge.s32 	%p113, %r605, %r147;
	@%p113 bra 	$L__BB12_94;
	st.global.u32 	[%rd15+1536], %r2136;
$L__BB12_94:
	add.s32 	%r607, %r581, 416;
	setp.ge.s32 	%p114, %r607, %r147;
	@%p114 bra 	$L__BB12_96;
	st.global.u32 	[%rd15+1664], %r2135;
$L__BB12_96:
	add.s32 	%r609, %r581, 448;
	setp.ge.s32 	%p115, %r609, %r147;
	@%p115 bra 	$L__BB12_98;
	st.global.u32 	[%rd15+1792], %r2134;
$L__BB12_98:
	add.s32 	%r611, %r581, 480;
	setp.ge.s32 	%p116, %r611, %r147;
	@%p116 bra 	$L__BB12_100;
	st.global.u32 	[%rd15+1920], %r2133;
$L__BB12_100:
	add.s32 	%r613, %r581, 512;
	setp.ge.s32 	%p117, %r613, %r147;
	@%p117 bra 	$L__BB12_102;
	st.global.u32 	[%rd15+2048], %r2132;
$L__BB12_102:
	ld.param.u32 	%r2036, [_ZN3cub18CUB_300001_SM_10006detail10radix_sort29DeviceRadixSortOnesweepKernelINS1_5radix10policy_hubIffyE10Policy1000ELNS0_9SortOrderE0EffyiiNS1_21identity_decomposer_tEEEvPT5_SB_PT3_PKSC_PT1_PKSG_PT2_PKSK_T4_iiT6__param_8];
	setp.gt.s32 	%p118, %r5, %r2036;
	@%p118 bra 	$L__BB12_104;
	ld.global.f32 	%f235, [%rd8];
	ld.global.f32 	%f234, [%rd8+128];
	ld.global.f32 	%f233, [%rd8+256];
	ld.global.f32 	%f232, [%rd8+384];
	ld.global.f32 	%f231, [%rd8+512];
	ld.global.f32 	%f230, [%rd8+640];
	ld.global.f32 	%f229, [%rd8+768];
	ld.global.f32 	%f228, [%rd8+896];
	ld.global.f32 	%f227, [%rd8+1024];
	ld.global.f32 	%f226, [%rd8+1152];
	ld.global.f32 	%f225, [%rd8+1280];
	ld.global.f32 	%f224, [%rd8+1408];
	ld.global.f32 	%f223, [%rd8+1536];
	ld.global.f32 	%f222, [%rd8+1664];
	ld.global.f32 	%f221, [%rd8+1792];
	ld.global.f32 	%f220, [%rd8+1920];
	ld.global.f32 	%f219, [%rd8+2048];
	bra.uni 	$L__BB12_138;
$L__BB12_104:
	ld.param.u32 	%r2037, [_ZN3cub18CUB_300001_SM_10006detail10radix_sort29DeviceRadixSortOnesweepKernelINS1_5radix10policy_hubIffyE10Policy1000ELNS0_9SortOrderE0EffyiiNS1_21identity_decomposer_tEEEvPT5_SB_PT3_PKSC_PT1_PKSG_PT2_PKSK_T4_iiT6__param_8];
	cvt.u32.u64 	%r614, %rd7;
	sub.s32 	%r148, %r2037, %r328;
	setp.ge.s32 	%p119, %r614, %r148;
	@%p119 bra 	$L__BB12_106;
	ld.global.f32 	%f235, [%rd8];
$L__BB12_106:
	add.s32 	%r617, %r614, 32;
	setp.ge.s32 	%p120, %r617, %r148;
	@%p120 bra 	$L__BB12_108;
	ld.global.f32 	%f234, [%rd8+128];
$L__BB12_108:
	add.s32 	%r619, %r614, 64;
	setp.ge.s32 	%p121, %r619, %r148;
	@%p121 bra 	$L__BB12_110;
	ld.global.f32 	%f233, [%rd8+256];
$L__BB12_110:
	add.s32 	%r621, %r614, 96;
	setp.ge.s32 	%p122, %r621, %r148;
	@%p122 bra 	$L__BB12_112;
	ld.global.f32 	%f232, [%rd8+384];
$L__BB12_112:
	add.s32 	%r623, %r614, 128;
	setp.ge.s32 	%p123, %r623, %r148;
	@%p123 bra 	$L__BB12_114;
	ld.global.f32 	%f231, [%rd8+512];
$L__BB12_114:
	add.s32 	%r625, %r614, 160;
	setp.ge.s32 	%p124, %r625, %r148;
	@%p124 bra 	$L__BB12_116;
	ld.global.f32 	%f230, [%rd8+640];
$L__BB12_116:
	add.s32 	%r627, %r614, 192;
	setp.ge.s32 	%p125, %r627, %r148;
	@%p125 bra 	$L__BB12_118;
	ld.global.f32 	%f229, [%rd8+768];
$L__BB12_118:
	add.s32 	%r629, %r614, 224;
	setp.ge.s32 	%p126, %r629, %r148;
	@%p126 bra 	$L__BB12_120;
	ld.global.f32 	%f228, [%rd8+896];
$L__BB12_120:
	add.s32 	%r631, %r614, 256;
	setp.ge.s32 	%p127, %r631, %r148;
	@%p127 bra 	$L__BB12_122;
	ld.global.f32 	%f227, [%rd8+1024];
$L__BB12_122:
	add.s32 	%r633, %r614, 288;
	setp.ge.s32 	%p128, %r633, %r148;
	@%p128 bra 	$L__BB12_124;
	ld.global.f32 	%f226, [%rd8+1152];
$L__BB12_124:
	add.s32 	%r635, %r614, 320;
	setp.ge.s32 	%p129, %r635, %r148;
	@%p129 bra 	$L__BB12_126;
	ld.global.f32 	%f225, [%rd8+1280];
$L__BB12_126:
	add.s32 	%r637, %r614, 352;
	setp.ge.s32 	%p130, %r637, %r148;
	@%p130 bra 	$L__BB12_128;
	ld.global.f32 	%f224, [%rd8+1408];
$L__BB12_128:
	add.s32 	%r639, %r614, 384;
	setp.ge.s32 	%p131, %r639, %r148;
	@%p131 bra 	$L__BB12_130;
	ld.global.f32 	%f223, [%rd8+1536];
$L__BB12_130:
	add.s32 	%r641, %r614, 416;
	setp.ge.s32 	%p132, %r641, %r148;
	@%p132 bra 	$L__BB12_132;
	ld.global.f32 	%f222, [%rd8+1664];
$L__BB12_132:
	add.s32 	%r643, %r614, 448;
	setp.ge.s32 	%p133, %r643, %r148;
	@%p133 bra 	$L__BB12_134;
	ld.global.f32 	%f221, [%rd8+1792];
$L__BB12_134:
	add.s32 	%r645, %r614, 480;
	setp.ge.s32 	%p134, %r645, %r148;
	@%p134 bra 	$L__BB12_136;
	ld.global.f32 	%f220, [%rd8+1920];
$L__BB12_136:
	add.s32 	%r647, %r614, 512;
	setp.ge.s32 	%p135, %r647, %r148;
	@%p135 bra 	$L__BB12_138;
	ld.global.f32 	%f219, [%rd8+2048];
$L__BB12_138:
	ld.param.u32 	%r2038, [_ZN3cub18CUB_300001_SM_10006detail10radix_sort29DeviceRadixSortOnesweepKernelINS1_5radix10policy_hubIffyE10Policy1000ELNS0_9SortOrderE0EffyiiNS1_21identity_decomposer_tEEEvPT5_SB_PT3_PKSC_PT1_PKSG_PT2_PKSK_T4_iiT6__param_8];
	mad.lo.s32 	%r648, %r4, 6528, 6528;
	setp.gt.s32 	%p136, %r648, %r2038;
	@%p136 bra 	$L__BB12_140;
	ld.param.u64 	%rd439, [_ZN3cub18CUB_300001_SM_10006detail10radix_sort29DeviceRadixSortOnesweepKernelINS1_5radix10policy_hubIffyE10Policy1000ELNS0_9SortOrderE0EffyiiNS1_21identity_decomposer_tEEEvPT5_SB_PT3_PKSC_PT1_PKSG_PT2_PKSK_T4_iiT6__param_6];
	add.s64 	%rd87, %rd14, %rd7;
	cvta.to.global.u64 	%rd88, %rd439;
	shl.b64 	%rd89, %rd87, 2;
	add.s64 	%rd90, %rd88, %rd89;
	st.global.f32 	[%rd90], %f235;
	st.global.f32 	[%rd90+128], %f234;
	st.global.f32 	[%rd90+256], %f233;
	st.global.f32 	[%rd90+384], %f232;
	st.global.f32 	[%rd90+512], %f231;
	st.global.f32 	[%rd90+640], %f230;
	st.global.f32 	[%rd90+768], %f229;
	st.global.f32 	[%rd90+896], %f228;
	st.global.f32 	[%rd90+1024], %f227;
	st.global.f32 	[%rd90+1152], %f226;
	st.global.f32 	[%rd90+1280], %f225;
	st.global.f32 	[%rd90+1408], %f224;
	st.global.f32 	[%rd90+1536], %f223;
	st.global.f32 	[%rd90+1664], %f222;
	st.global.f32 	[%rd90+1792], %f221;
	st.global.f32 	[%rd90+1920], %f220;
	st.global.f32 	[%rd90+2048], %f219;
	bra.uni 	$L__BB12_174;
$L__BB12_140:
	ld.param.u32 	%r2039, [_ZN3cub18CUB_300001_SM_10006detail10radix_sort29DeviceRadixSortOnesweepKernelINS1_5radix10policy_hubIffyE10Policy1000ELNS0_9SortOrderE0EffyiiNS1_21identity_decomposer_tEEEvPT5_SB_PT3_PKSC_PT1_PKSG_PT2_PKSK_T4_iiT6__param_8];
	ld.param.u64 	%rd440, [_ZN3cub18CUB_300001_SM_10006detail10radix_sort29DeviceRadixSortOnesweepKernelINS1_5radix10policy_hubIffyE10Policy1000ELNS0_9SortOrderE0EffyiiNS1_21identity_decomposer_tEEEvPT5_SB_PT3_PKSC_PT1_PKSG_PT2_PKSK_T4_iiT6__param_6];
	cvt.u32.u64 	%r649, %rd7;
	mad.lo.s32 	%r149, %r4, -6528, %r2039;
	setp.ge.s32 	%p137, %r649, %r149;
	add.s64 	%rd91, %rd14, %rd7;
	cvta.to.global.u64 	%rd92, %rd440;
	shl.b64 	%rd93, %rd91, 2;
	add.s64 	%rd16, %rd92, %rd93;
	@%p137 bra 	$L__BB12_142;
	st.global.f32 	[%rd16], %f235;
$L__BB12_142:
	add.s32 	%r651, %r649, 32;
	setp.ge.s32 	%p138, %r651, %r149;
	@%p138 bra 	$L__BB12_144;
	st.global.f32 	[%rd16+128], %f234;
$L__BB12_144:
	add.s32 	%r653, %r649, 64;
	setp.ge.s32 	%p139, %r653, %r149;
	@%p139 bra 	$L__BB12_146;
	st.global.f32 	[%rd16+256], %f233;
$L__BB12_146:
	add.s32 	%r655, %r649, 96;
	setp.ge.s32 	%p140, %r655, %r149;
	@%p140 bra 	$L__BB12_148;
	st.global.f32 	[%rd16+384], %f232;
$L__BB12_148:
	add.s32 	%r657, %r649, 128;
	setp.ge.s32 	%p141, %r657, %r149;
	@%p141 bra 	$L__BB12_150;
	st.global.f32 	[%rd16+512], %f231;
$L__BB12_150:
	add.s32 	%r659, %r649, 160;
	setp.ge.s32 	%p142, %r659, %r149;
	@%p142 bra 	$L__BB12_152;
	st.global.f32 	[%rd16+640], %f230;
$L__BB12_152:
	add.s32 	%r661, %r649, 192;
	setp.ge.s32 	%p143, %r661, %r149;
	@%p143 bra 	$L__BB12_154;
	st.global.f32 	[%rd16+768], %f229;
$L__BB12_154:
	add.s32 	%r663, %r649, 224;
	setp.ge.s32 	%p144, %r663, %r149;
	@%p144 bra 	$L__BB12_156;
	st.global.f32 	[%rd16+896], %f228;
$L__BB12_156:
	add.s32 	%r665, %r649, 256;
	setp.ge.s32 	%p145, %r665, %r149;
	@%p145 bra 	$L__BB12_158;
	st.global.f32 	[%rd16+1024], %f227;
$L__BB12_158:
	add.s32 	%r667, %r649, 288;
	setp.ge.s32 	%p146, %r667, %r149;
	@%p146 bra 	$L__BB12_160;
	st.global.f32 	[%rd16+1152], %f226;
$L__BB12_160:
	add.s32 	%r669, %r649, 320;
	setp.ge.s32 	%p147, %r669, %r149;
	@%p147 bra 	$L__BB12_162;
	st.global.f32 	[%rd16+1280], %f225;
$L__BB12_162:
	add.s32 	%r671, %r649, 352;
	setp.ge.s32 	%p148, %r671, %r149;
	@%p148 bra 	$L__BB12_164;
	st.global.f32 	[%rd16+1408], %f224;
$L__BB12_164:
	add.s32 	%r673, %r649, 384;
	setp.ge.s32 	%p149, %r673, %r149;
	@%p149 bra 	$L__BB12_166;
	st.global.f32 	[%rd16+1536], %f223;
$L__BB12_166:
	add.s32 	%r675, %r649, 416;
	setp.ge.s32 	%p150, %r675, %r149;
	@%p150 bra 	$L__BB12_168;
	st.global.f32 	[%rd16+1664], %f222;
$L__BB12_168:
	add.s32 	%r677, %r649, 448;
	setp.ge.s32 	%p151, %r677, %r149;
	@%p151 bra 	$L__BB12_170;
	st.global.f32 	[%rd16+1792], %f221;
$L__BB12_170:
	add.s32 	%r679, %r649, 480;
	setp.ge.s32 	%p152, %r679, %r149;
	@%p152 bra 	$L__BB12_172;
	st.global.f32 	[%rd16+1920], %f220;
$L__BB12_172:
	add.s32 	%r681, %r649, 512;
	setp.ge.s32 	%p153, %r681, %r149;
	@%p153 bra 	$L__BB12_174;
	st.global.f32 	[%rd16+2048], %f219;
$L__BB12_174:
	// begin inline asm
	exit;
	// end inline asm
$L__BB12_175:
	mul.hi.u32 	%r682, %r1, 357913942;
	add.s32 	%r683, %r682, %r1;
	shl.b32 	%r684, %r683, 2;
	add.s32 	%r686, %r390, %r684;
	add.s32 	%r167, %r686, 13328;
	st.shared.u32 	[%r686+13328], %r2127;
	bar.sync 	0;
	setp.gt.u32 	%p154, %r1, 31;
	@%p154 bra 	$L__BB12_177;
	mad.lo.s32 	%r718, %r1, 52, %r390;
	ld.shared.u32 	%r719, [%r718+13328];
	ld.shared.u32 	%r720, [%r718+13332];
	ld.shared.u32 	%r721, [%r718+13336];
	ld.shared.u32 	%r722, [%r718+13340];
	ld.shared.u32 	%r723, [%r718+13344];
	ld.shared.u32 	%r724, [%r718+13348];
	ld.shared.u32 	%r725, [%r718+13352];
	ld.shared.u32 	%r726, [%r718+13356];
	ld.shared.u32 	%r727, [%r718+13360];
	ld.shared.u32 	%r728, [%r718+13364];
	ld.shared.u32 	%r729, [%r718+13368];
	ld.shared.u32 	%r730, [%r718+13372];
	add.s32 	%r731, %r720, %r719;
	add.s32 	%r732, %r731, %r721;
	add.s32 	%r733, %r732, %r722;
	add.s32 	%r734, %r733, %r723;
	add.s32 	%r735, %r734, %r724;
	add.s32 	%r736, %r735, %r725;
	add.s32 	%r737, %r736, %r726;
	add.s32 	%r738, %r737, %r727;
	add.s32 	%r739, %r738, %r728;
	add.s32 	%r740, %r739, %r729;
	add.s32 	%r691, %r740, %r730;
	mov.b32 	%r689, 1;
	mov.b32 	%r714, 0;
	mov.b32 	%r716, -1;
	// begin inline asm
	{  .reg .s32 r0;  .reg .pred p;  shfl.sync.up.b32 r0|p, %r691, %r689, %r714, %r716;  @p add.s32 r0, r0, %r691;  mov.s32 %r687, r0;}
	// end inline asm
	mov.b32 	%r695, 2;
	// begin inline asm
	{  .reg .s32 r0;  .reg .pred p;  shfl.sync.up.b32 r0|p, %r687, %r695, %r714, %r716;  @p add.s32 r0, r0, %r687;  mov.s32 %r693, r0;}
	// end inline asm
	mov.b32 	%r701, 4;
	// begin inline asm
	{  .reg .s32 r0;  .reg .pred p;  shfl.sync.up.b32 r0|p, %r693, %r701, %r714, %r716;  @p add.s32 r0, r0, %r693;  mov.s32 %r699, r0;}
	// end inline asm
	mov.b32 	%r707, 8;
	// begin inline asm
	{  .reg .s32 r0;  .reg .pred p;  shfl.sync.up.b32 r0|p, %r699, %r707, %r714, %r716;  @p add.s32 r0, r0, %r699;  mov.s32 %r705, r0;}
	// end inline asm
	mov.b32 	%r713, 16;
	// begin inline asm
	{  .reg .s32 r0;  .reg .pred p;  shfl.sync.up.b32 r0|p, %r705, %r713, %r714, %r716;  @p add.s32 r0, r0, %r705;  mov.s32 %r711, r0;}
	// end inline asm
	sub.s32 	%r741, %r711, %r691;
	add.s32 	%r742, %r719, %r741;
	add.s32 	%r743, %r720, %r742;
	add.s32 	%r744, %r721, %r743;
	add.s32 	%r745, %r722, %r744;
	add.s32 	%r746, %r723, %r745;
	add.s32 	%r747, %r724, %r746;
	add.s32 	%r748, %r725, %r747;
	add.s32 	%r749, %r726, %r748;
	add.s32 	%r750, %r727, %r749;
	add.s32 	%r751, %r728, %r750;
	add.s32 	%r752, %r729, %r751;
	st.shared.u32 	[%r718+13328], %r741;
	st.shared.u32 	[%r718+13332], %r742;
	st.shared.u32 	[%r718+13336], %r743;
	st.shared.u32 	[%r718+13340], %r744;
	st.shared.u32 	[%r718+13344], %r745;
	st.shared.u32 	[%r718+13348], %r746;
	st.shared.u32 	[%r718+13352], %r747;
	st.shared.u32 	[%r718+13356], %r748;
	st.shared.u32 	[%r718+13360], %r749;
	st.shared.u32 	[%r718+13364], %r750;
	st.shared.u32 	[%r718+13368], %r751;
	st.shared.u32 	[%r718+13372], %r752;
$L__BB12_177:
	setp.gt.u32 	%p155, %r1, 255;
	bar.sync 	0;
	ld.shared.u32 	%r168, [%r167];
	@%p155 bra 	$L__BB12_179;
	ld.shared.u32 	%r756, [%r118];
	add.s32 	%r757, %r756, %r168;
	st.shared.u32 	[%r118], %r757;
	ld.shared.u32 	%r758, [%r118+1024];
	add.s32 	%r759, %r758, %r168;
	st.shared.u32 	[%r118+1024], %r759;
	ld.shared.u32 	%r760, [%r118+2048];
	add.s32 	%r761, %r760, %r168;
	st.shared.u32 	[%r118+2048], %r761;
	ld.shared.u32 	%r762, [%r118+3072];
	add.s32 	%r763, %r762, %r168;
	st.shared.u32 	[%r118+3072], %r763;
	ld.shared.u32 	%r764, [%r118+4096];
	add.s32 	%r765, %r764, %r168;
	st.shared.u32 	[%r118+4096], %r765;
	ld.shared.u32 	%r766, [%r118+5120];
	add.s32 	%r767, %r766, %r168;
	st.shared.u32 	[%r118+5120], %r767;
	ld.shared.u32 	%r768, [%r118+6144];
	add.s32 	%r769, %r768, %r168;
	st.shared.u32 	[%r118+6144], %r769;
	ld.shared.u32 	%r770, [%r118+7168];
	add.s32 	%r771, %r770, %r168;
	st.shared.u32 	[%r118+7168], %r771;
	ld.shared.u32 	%r772, [%r118+8192];
	add.s32 	%r773, %r772, %r168;
	st.shared.u32 	[%r118+8192], %r773;
	ld.shared.u32 	%r774, [%r118+9216];
	add.s32 	%r775, %r774, %r168;
	st.shared.u32 	[%r118+9216], %r775;
	ld.shared.u32 	%r776, [%r118+10240];
	add.s32 	%r777, %r776, %r168;
	st.shared.u32 	[%r118+10240], %r777;
	ld.shared.u32 	%r778, [%r118+11264];
	add.s32 	%r779, %r778, %r168;
	st.shared.u32 	[%r118+11264], %r779;
$L__BB12_179:
	ld.param.u32 	%r2085, [_ZN3cub18CUB_300001_SM_10006detail10radix_sort29DeviceRadixSortOnesweepKernelINS1_5radix10policy_hubIffyE10Policy1000ELNS0_9SortOrderE0EffyiiNS1_21identity_decomposer_tEEEvPT5_SB_PT3_PKSC_PT1_PKSG_PT2_PKSK_T4_iiT6__param_10];
	ld.param.u32 	%r2048, [_ZN3cub18CUB_300001_SM_10006detail10radix_sort29DeviceRadixSortOnesweepKernelINS1_5radix10policy_hubIffyE10Policy1000ELNS0_9SortOrderE0EffyiiNS1_21identity_decomposer_tEEEvPT5_SB_PT3_PKSC_PT1_PKSG_PT2_PKSK_T4_iiT6__param_9];
	shl.b32 	%r806, %r1, 5;
	and.b32  	%r807, %r806, 31744;
	add.s32 	%r169, %r390, %r807;
	bar.sync 	0;
	// begin inline asm
	mov.u32 %r780, %lanemask_le;
	// end inline asm
	setp.eq.s32 	%p156, %r2148, 2147483647;
	selp.b32 	%r809, -2147483648, %r2148, %p156;
	shr.u32 	%r810, %r809, %r2048;
	mov.b32 	%r811, -1;
	shl.b32 	%r812, %r811, %r2085;
	not.b32 	%r171, %r812;
	and.b32  	%r803, %r810, %r171;
	mov.b32 	%r783, 1;
	// begin inline asm
	{
    .reg .pred p;
    and.b32 %r781, %r803, %r783;    setp.ne.u32 p, %r781, 0;
    vote.ballot.sync.b32 %r781, p, 0xffffffff;
    @!p not.b32 %r781, %r781;
}

	// end inline asm
	mov.b32 	%r786, 2;
	// begin inline asm
	{
    .reg .pred p;
    and.b32 %r784, %r803, %r786;    setp.ne.u32 p, %r784, 0;
    vote.ballot.sync.b32 %r784, p, 0xffffffff;
    @!p not.b32 %r784, %r784;
}

	// end inline asm
	and.b32  	%r813, %r784, %r781;
	mov.b32 	%r789, 4;
	// begin inline asm
	{
    .reg .pred p;
    and.b32 %r787, %r803, %r789;    setp.ne.u32 p, %r787, 0;
    vote.ballot.sync.b32 %r787, p, 0xffffffff;
    @!p not.b32 %r787, %r787;
}

	// end inline asm
	and.b32  	%r814, %r787, %r813;
	mov.b32 	%r792, 8;
	// begin inline asm
	{
    .reg .pred p;
    and.b32 %r790, %r803, %r792;    setp.ne.u32 p, %r790, 0;
    vote.ballot.sync.b32 %r790, p, 0xffffffff;
    @!p not.b32 %r790, %r790;
}

	// end inline asm
	and.b32  	%r815, %r790, %r814;
	mov.b32 	%r795, 16;
	// begin inline asm
	{
    .reg .pred p;
    and.b32 %r793, %r803, %r795;    setp.ne.u32 p, %r793, 0;
    vote.ballot.sync.b32 %r793, p, 0xffffffff;
    @!p not.b32 %r793, %r793;
}

	// end inline asm
	and.b32  	%r816, %r793, %r815;
	mov.b32 	%r798, 32;
	// begin inline asm
	{
    .reg .pred p;
    and.b32 %r796, %r803, %r798;    setp.ne.u32 p, %r796, 0;
    vote.ballot.sync.b32 %r796, p, 0xffffffff;
    @!p not.b32 %r796, %r796;
}

	// end inline asm
	and.b32  	%r817, %r796, %r816;
	mov.b32 	%r801, 64;
	// begin inline asm
	{
    .reg .pred p;
    and.b32 %r799, %r803, %r801;    setp.ne.u32 p, %r799, 0;
    vote.ballot.sync.b32 %r799, p, 0xffffffff;
    @!p not.b32 %r799, %r799;
}

	// end inline asm
	and.b32  	%r818, %r799, %r817;
	mov.b32 	%r804, 128;
	// begin inline asm
	{
    .reg .pred p;
    and.b32 %r802, %r803, %r804;    setp.ne.u32 p, %r802, 0;
    vote.ballot.sync.b32 %r802, p, 0xffffffff;
    @!p not.b32 %r802, %r802;
}

	// end inline asm
	and.b32  	%r819, %r802, %r818;
	clz.b32 	%r820, %r819;
	sub.s32 	%r173, 31, %r820;
	and.b32  	%r821, %r780, %r819;
	popc.b32 	%r174, %r821;
	setp.ne.s32 	%p157, %r326, %r173;
	mov.b32 	%r2149, 0;
	@%p157 bra 	$L__BB12_181;
	shl.b32 	%r822, %r803, 2;
	add.s32 	%r823, %r169, %r822;
	atom.shared.add.u32 	%r2149, [%r823], %r174;
$L__BB12_181:
	ld.param.u32 	%r2049, [_ZN3cub18CUB_300001_SM_10006detail10radix_sort29DeviceRadixSortOnesweepKernelINS1_5radix10policy_hubIffyE10Policy1000ELNS0_9SortOrderE0EffyiiNS1_21identity_decomposer_tEEEvPT5_SB_PT3_PKSC_PT1_PKSG_PT2_PKSK_T4_iiT6__param_9];
	shfl.sync.idx.b32	%r849|%p158, %r2149, %r173, 31, -1;
	add.s32 	%r177, %r174, %r849;
	setp.eq.s32 	%p159, %r2147, 2147483647;
	selp.b32 	%r850, -2147483648, %r2147, %p159;
	shr.u32 	%r851, %r850, %r2049;
	and.b32  	%r846, %r851, %r171;
	mov.b32 	%r826, 1;
	// begin inline asm
	{
    .reg .pred p;
    and.b32 %r824, %r846, %r826;    setp.ne.u32 p, %r824, 0;
    vote.ballot.sync.b32 %r824, p, 0xffffffff;
    @!p not.b32 %r824, %r824;
}

	// end inline asm
	mov.b32 	%r829, 2;
	// begin inline asm
	{
    .reg .pred p;
    and.b32 %r827, %r846, %r829;    setp.ne.u32 p, %r827, 0;
    vote.ballot.sync.b32 %r827, p, 0xffffffff;
    @!p not.b32 %r827, %r827;
}

	// end inline asm
	and.b32  	%r852, %r827, %r824;
	mov.b32 	%r832, 4;
	// begin inline asm
	{
    .reg .pred p;
    and.b32 %r830, %r846, %r832;    setp.ne.u32 p, %r830, 0;
    vote.ballot.sync.b32 %r830, p, 0xffffffff;
    @!p not.b32 %r830, %r830;
}

	// end inline asm
	and.b32  	%r853, %r830, %r852;
	mov.b32 	%r835, 8;
	// begin inline asm
	{
    .reg .pred p;
    and.b32 %r833, %r846, %r835;    setp.ne.u32 p, %r833, 0;
    vote.ballot.sync.b32 %r833, p, 0xffffffff;
    @!p not.b32 %r833, %r833;
}

	// end inline asm
	and.b32  	%r854, %r833, %r853;
	mov.b32 	%r838, 16;
	// begin inline asm
	{
    .reg .pred p;
    and.b32 %r836, %r846, %r838;    setp.ne.u32 p, %r836, 0;
    vote.ballot.sync.b32 %r836, p, 0xffffffff;
    @!p not.b32 %r836, %r836;
}

	// end inline asm
	and.b32  	%r855, %r836, %r854;
	mov.b32 	%r841, 32;
	// begin inline asm
	{
    .reg .pred p;
    and.b32 %r839, %r846, %r841;    setp.ne.u32 p, %r839, 0;
    vote.ballot.sync.b32 %r839, p, 0xffffffff;
    @!p not.b32 %r839, %r839;
}

	// end inline asm
	and.b32  	%r856, %r839, %r855;
	mov.b32 	%r844, 64;
	// begin inline asm
	{
    .reg .pred p;
    and.b32 %r842, %r846, %r844;    setp.ne.u32 p, %r842, 0;
    vote.ballot.sync.b32 %r842, p, 0xffffffff;
    @!p not.b32 %r842, %r842;
}

	// end inline asm
	and.b32  	%r857, %r842, %r856;
	mov.b32 	%r847, 128;
	// begin inline asm
	{
    .reg .pred p;
    and.b32 %r845, %r846, %r847;    setp.ne.u32 p, %r845, 0;
    vote.ballot.sync.b32 %r845, p, 0xffffffff;
    @!p not.b32 %r845, %r845;
}

	// end inline asm
	and.b32  	%r858, %r845, %r857;
	clz.b32 	%r859, %r858;
	sub.s32 	%r179, 31, %r859;
	and.b32  	%r860, %r780, %r858;
	popc.b32 	%r180, %r860;
	setp.ne.s32 	%p160, %r326, %r179;
	mov.b32 	%r2150, 0;
	@%p160 bra 	$L__BB12_183;
	shl.b32 	%r861, %r846, 2;
	add.s32 	%r862, %r169, %r861;
	atom.shared.add.u32 	%r2150, [%r862], %r180;
$L__BB12_183:
	ld.param.u32 	%r2050, [_ZN3cub18CUB_300001_SM_10006detail10radix_sort29DeviceRadixSortOnesweepKernelINS1_5radix10policy_hubIffyE10Policy1000ELNS0_9SortOrderE0EffyiiNS1_21identity_decomposer_tEEEvPT5_SB_PT3_PKSC_PT1_PKSG_PT2_PKSK_T4_iiT6__param_9];
	shfl.sync.idx.b32	%r888|%p161, %r2150, %r179, 31, -1;
	add.s32 	%r183, %r180, %r888;
	setp.eq.s32 	%p162, %r2146, 2147483647;
	selp.b32 	%r889, -2147483648, %r2146, %p162;
	shr.u32 	%r890, %r889, %r2050;
	and.b32  	%r885, %r890, %r171;
	mov.b32 	%r865, 1;
	// begin inline asm
	{
    .reg .pred p;
    and.b32 %r863, %r885, %r865;    setp.ne.u32 p, %r863, 0;
    vote.ballot.sync.b32 %r863, p, 0xffffffff;
    @!p not.b32 %r863, %r863;
}

	// end inline asm
	mov.b32 	%r868, 2;
	// begin inline asm
	{
    .reg .pred p;
    and.b32 %r866, %r885, %r868;    setp.ne.u32 p, %r866, 0;
    vote.ballot.sync.b32 %r866, p, 0xffffffff;
    @!p not.b32 %r866, %r866;
}

	// end inline asm
	and.b32  	%r891, %r866, %r863;
	mov.b32 	%r871, 4;
	// begin inline asm
	{
    .reg .pred p;
    and.b32 %r869, %r885, %r871;    setp.ne.u32 p, %r869, 0;
    vote.ballot.sync.b32 %r869, p, 0xffffffff;
    @!p not.b32 %r869, %r869;
}

	// end inline asm
	and.b32  	%r892, %r869, %r891;
	mov.b32 	%r874, 8;
	// begin inline asm
	{
    .reg .pred p;
    and.b32 %r872, %r885, %r874;    setp.ne.u32 p, %r872, 0;
    vote.ballot.sync.b32 %r872, p, 0xffffffff;
    @!p not.b32 %r872, %r872;
}

	// end inline asm
	and.b32  	%r893, %r872, %r892;
	mov.b32 	%r877, 16;
	// begin inline asm
	{
    .reg .pred p;
    and.b32 %r875, %r885, %r877;    setp.ne.u32 p, %r875, 0;
    vote.ballot.sync.b32 %r875, p, 0xffffffff;
    @!p not.b32 %r875, %r875;
}

	// end inline asm
	and.b32  	%r894, %r875, %r893;
	mov.b32 	%r880, 32;
	// begin inline asm
	{
    .reg .pred p;
    and.b32 %r878, %r885, %r880;    setp.ne.u32 p, %r878, 0;
    vote.ballot.sync.b32 %r878, p, 0xffffffff;
    @!p not.b32 %r878, %r878;
}

	// end inline asm
	and.b32  	%r895, %r878, %r894;
	mov.b32 	%r883, 64;
	// begin inline asm
	{
    .reg .pred p;
    and.b32 %r881, %r885, %r883;    setp.ne.u32 p, %r881, 0;
    vote.ballot.sync.b32 %r881, p, 0xffffffff;
    @!p not.b32 %r881, %r881;
}

	// end inline asm
	and.b32  	%r896, %r881, %r895;
	mov.b32 	%r886, 128;
	// begin inline asm
	{
    .reg .pred p;
    and.b32 %r884, %r885, %r886;    setp.ne.u32 p, %r884, 0;
    vote.ballot.sync.b32 %r884, p, 0xffffffff;
    @!p not.b32 %r884, %r884;
}

	// end inline asm
	and.b32  	%r897, %r884, %r896;
	clz.b32 	%r898, %r897;
	sub.s32 	%r185, 31, %r898;
	and.b32  	%r899, %r780, %r897;
	popc.b32 	%r186, %r899;
	setp.ne.s32 	%p163, %r326, %r185;
	mov.b32 	%r2151, 0;
	@%p163 bra 	$L__BB12_185;
	shl.b32 	%r900, %r885, 2;
	add.s32 	%r901, %r169, %r900;
	atom.shared.add.u32 	%r2151, [%r901], %r186;
$L__BB12_185:
	ld.param.u32 	%r2051, [_ZN3cub18CUB_300001_SM_10006detail10radix_sort29DeviceRadixSortOnesweepKernelINS1_5radix10policy_hubIffyE10Policy1000ELNS0_9SortOrderE0EffyiiNS1_21identity_decomposer_tEEEvPT5_SB_PT3_PKSC_PT1_PKSG_PT2_PKSK_T4_iiT6__param_9];
	shfl.sync.idx.b32	%r927|%p164, %r2151, %r185, 31, -1;
	add.s32 	%r189, %r186, %r927;
	setp.eq.s32 	%p165, %r2145, 2147483647;
	selp.b32 	%r928, -2147483648, %r2145, %p165;
	shr.u32 	%r929, %r928, %r2051;
	and.b32  	%r924, %r929, %r171;
	mov.b32 	%r904, 1;
	// begin inline asm
	{
    .reg .pred p;
    and.b32 %r902, %r924, %r904;    setp.ne.u32 p, %r902, 0;
    vote.ballot.sync.b32 %r902, p, 0xffffffff;
    @!p not.b32 %r902, %r902;
}

	// end inline asm
	mov.b32 	%r907, 2;
	// begin inline asm
	{
    .reg .pred p;
    and.b32 %r905, %r924, %r907;    setp.ne.u32 p, %r905, 0;
    vote.ballot.sync.b32 %r905, p, 0xffffffff;
    @!p not.b32 %r905, %r905;
}

	// end inline asm
	and.b32  	%r930, %r905, %r902;
	mov.b32 	%r910, 4;
	// begin inline asm
	{
    .reg .pred p;
    and.b32 %r908, %r924, %r910;    setp.ne.u32 p, %r908, 0;
    vote.ballot.sync.b32 %r908, p, 0xffffffff;
    @!p not.b32 %r908, %r908;
}

	// end inline asm
	and.b32  	%r931, %r908, %r930;
	mov.b32 	%r913, 8;
	// begin inline asm
	{
    .reg .pred p;
    and.b32 %r911, %r924, %r913;    setp.ne.u32 p, %r911, 0;
    vote.ballot.sync.b32 %r911, p, 0xffffffff;
    @!p not.b32 %r911, %r911;
}

	// end inline asm
	and.b32  	%r932, %r911, %r931;
	mov.b32 	%r916, 16;
	// begin inline asm
	{
    .reg .pred p;
    and.b32 %r914, %r924, %r916;    setp.ne.u32 p, %r914, 0;
    vote.ballot.sync.b32 %r914, p, 0xffffffff;
    @!p not.b32 %r914, %r914;
}

	// end inline asm
	and.b32  	%r933, %r914, %r932;
	mov.b32 	%r919, 32;
	// begin inline asm
	{
    .reg .pred p;
    and.b32 %r917, %r924, %r919;    setp.ne.u32 p, %r917, 0;
    vote.ballot.sync.b32 %r917, p, 0xffffffff;
    @!p not.b32 %r917, %r917;
}

	// end inline asm
	and.b32  	%r934, %r917, %r933;
	mov.b32 	%r922, 64;
	// begin inline asm
	{
    .reg .pred p;
    and.b32 %r920, %r924, %r922;    setp.ne.u32 p, %r920, 0;
    vote.ballot.sync.b32 %r920, p, 0xffffffff;
    @!p not.b32 %r920, %r920;
}

	// end inline asm
	and.b32  	%r935, %r920, %r934;
	mov.b32 	%r925, 128;
	// begin inline asm
	{
    .reg .pred p;
    and.b32 %r923, %r924, %r925;    setp.ne.u32 p, %r923, 0;
    vote.ballot.sync.b32 %r923, p, 0xffffffff;
    @!p not.b32 %r923, %r923;
}

	// end inline asm
	and.b32  	%r936, %r923, %r935;
	clz.b32 	%r937, %r936;
	sub.s32 	%r191, 31, %r937;
	and.b32  	%r938, %r780, %r936;
	popc.b32 	%r192, %r938;
	setp.ne.s32 	%p166, %r326, %r191;
	mov.b32 	%r2152, 0;
	@%p166 bra 	$L__BB12_187;
	shl.b32 	%r939, %r924, 2;
	add.s32 	%r940, %r169, %r939;
	atom.shared.add.u32 	%r2152, [%r940], %r192;
$L__BB12_187:
	ld.param.u32 	%r2052, [_ZN3cub18CUB_300001_SM_10006detail10radix_sort29DeviceRadixSortOnesweepKernelINS1_5radix10policy_hubIffyE10Policy1000ELNS0_9SortOrderE0EffyiiNS1_21identity_decomposer_tEEEvPT5_SB_PT3_PKSC_PT1_PKSG_PT2_PKSK_T4_iiT6__param_9];
	shfl.sync.idx.b32	%r966|%p167, %r2152, %r191, 31, -1;
	add.s32 	%r195, %r192, %r966;
	setp.eq.s32 	%p168, %r2144, 2147483647;
	selp.b32 	%r967, -2147483648, %r2144, %p168;
	shr.u32 	%r968, %r967, %r2052;
	and.b32  	%r963, %r968, %r171;
	mov.b32 	%r943, 1;
	// begin inline asm
	{
    .reg .pred p;
    and.b32 %r941, %r963, %r943;    setp.ne.u32 p, %r941, 0;
    vote.ballot.sync.b32 %r941, p, 0xffffffff;
    @!p not.b32 %r941, %r941;
}

	// end inline asm
	mov.b32 	%r946, 2;
	// begin inline asm
	{
    .reg .pred p;
    and.b32 %r944, %r963, %r946;    setp.ne.u32 p, %r944, 0;
    vote.ballot.sync.b32 %r944, p, 0xffffffff;
    @!p not.b32 %r944, %r944;
}

	// end inline asm
	and.b32  	%r969, %r944, %r941;
	mov.b32 	%r949, 4;
	// begin inline asm
	{
    .reg .pred p;
    and.b32 %r947, %r963, %r949;    setp.ne.u32 p, %r947, 0;
    vote.ballot.sync.b32 %r947, p, 0xffffffff;
    @!p not.b32 %r947, %r947;
}

	// end inline asm
	and.b32  	%r970, %r947, %r969;
	mov.b32 	%r952, 8;
	// begin inline asm
	{
    .reg .pred p;
    and.b32 %r950, %r963, %r952;    setp.ne.u32 p, %r950, 0;
    vote.ballot.sync.b32 %r950, p, 0xffffffff;
    @!p not.b32 %r950, %r950;
}

	// end inline asm
	and.b32  	%r971, %r950, %r970;
	mov.b32 	%r955, 16;
	// begin inline asm
	{
    .reg .pred p;
    and.b32 %r953, %r963, %r955;    setp.ne.u32 p, %r953, 0;
    vote.ballot.sync.b32 %r953, p, 0xffffffff;
    @!p not.b32 %r953, %r953;
}

	// end inline asm
	and.b32  	%r972, %r953, %r971;
	mov.b32 	%r958, 32;
	// begin inline asm
	{
    .reg .pred p;
    and.b32 %r956, %r963, %r958;    setp.ne.u32 p, %r956, 0;
    vote.ballot.sync.b32 %r956, p, 0xffffffff;
    @!p not.b32 %r956, %r956;
}

	// end inline asm
	and.b32  	%r973, %r956, %r972;
	mov.b32 	%r961, 64;
	// begin inline asm
	{
    .reg .pred p;
    and.b32 %r959, %r963, %r961;    setp.ne.u32 p, %r959, 0;
    vote.ballot.sync.b32 %r959, p, 0xffffffff;
    @!p not.b32 %r959, %r959;
}

	// end inline asm
	and.b32  	%r974, %r959, %r973;
	mov.b32 	%r964, 128;
	// begin inline asm
	{
    .reg .pred p;
    and.b32 %r962, %r963, %r964;    setp.ne.u32 p, %r962, 0;
    vote.ballot.sync.b32 %r962, p, 0xffffffff;
    @!p not.b32 %r962, %r962;
}

	// end inline asm
	and.b32  	%r975, %r962, %r974;
	clz.b32 	%r976, %r975;
	sub.s32 	%r197, 31, %r976;
	and.b32  	%r977, %r780, %r975;
	popc.b32 	%r198, %r977;
	setp.ne.s32 	%p169, %r326, %r197;
	mov.b32 	%r2153, 0;
	@%p169 bra 	$L__BB12_189;
	shl.b32 	%r978, %r963, 2;
	add.s32 	%r979, %r169, %r978;
	atom.shared.add.u32 	%r2153, [%r979], %r198;
$L__BB12_189:
	ld.param.u32 	%r2053, [_ZN3cub18CUB_300001_SM_10006detail10radix_sort29DeviceRadixSortOnesweepKernelINS1_5radix10policy_hubIffyE10Policy1000ELNS0_9SortOrderE0EffyiiNS1_21identity_decomposer_tEEEvPT5_SB_PT3_PKSC_PT1_PKSG_PT2_PKSK_T4_iiT6__param_9];
	shfl.sync.idx.b32	%r1005|%p170, %r2153, %r197, 31, -1;
	add.s32 	%r201, %r198, %r1005;
	setp.eq.s32 	%p171, %r2143, 2147483647;
	selp.b32 	%r1006, -2147483648, %r2143, %p171;
	shr.u32 	%r1007, %r1006, %r2053;
	and.b32  	%r1002, %r1007, %r171;
	mov.b32 	%r982, 1;
	// begin inline asm
	{
    .reg .pred p;
    and.b32 %r980, %r1002, %r982;    setp.ne.u32 p, %r980, 0;
    vote.ballot.sync.b32 %r980, p, 0xffffffff;
    @!p not.b32 %r980, %r980;
}

	// end inline asm
	mov.b32 	%r985, 2;
	// begin inline asm
	{
    .reg .pred p;
    and.b32 %r983, %r1002, %r985;    setp.ne.u32 p, %r983, 0;
    vote.ballot.sync.b32 %r983, p, 0xffffffff;
    @!p not.b32 %r983, %r983;
}

	// end inline asm
	and.b32  	%r1008, %r983, %r980;
	mov.b32 	%r988, 4;
	// begin inline asm
	{
    .reg .pred p;
    and.b32 %r986, %r1002, %r988;    setp.ne.u32 p, %r986, 0;
    vote.ballot.sync.b32 %r986, p, 0xffffffff;
    @!p not.b32 %r986, %r986;
}

	// end inline asm
	and.b32  	%r1009, %r986, %r1008;
	mov.b32 	%r991, 8;
	// begin inline asm
	{
    .reg .pred p;
    and.b32 %r989, %r1002, %r991;    setp.ne.u32 p, %r989, 0;
    vote.ballot.sync.b32 %r989, p, 0xffffffff;
    @!p not.b32 %r989, %r989;
}

	// end inline asm
	and.b32  	%r1010, %r989, %r1009;
	mov.b32 	%r994, 16;
	// begin inline asm
	{
    .reg .pred p;
    and.b32 %r992, %r1002, %r994;    setp.ne.u32 p, %r992, 0;
    vote.ballot.sync.b32 %r992, p, 0xffffffff;
    @!p not.b32 %r992, %r992;
}

	// end inline asm
	and.b32  	%r1011, %r992, %r1010;
	mov.b32 	%r997, 32;
	// begin inline asm
	{
    .reg .pred p;
    and.b32 %r995, %r1002, %r997;    setp.ne.u32 p, %r995, 0;
    vote.ballot.sync.b32 %r995, p, 0xffffffff;
    @!p not.b32 %r995, %r995;
}

	// end inline asm
	and.b32  	%r1012, %r995, %r1011;
	mov.b32 	%r1000, 64;
	// begin inline asm
	{
    .reg .pred p;
    and.b32 %r998, %r1002, %r1000;    setp.ne.u32 p, %r998, 0;
    vote.ballot.sync.b32 %r998, p, 0xffffffff;
    @!p not.b32 %r998, %r998;
}

	// end inline asm
	and.b32  	%r1013, %r998, %r1012;
	mov.b32 	%r1003, 128;
	// begin inline asm
	{
    .reg .pred p;
    and.b32 %r1001, %r1002, %r1003;    setp.ne.u32 p, %r1001, 0;
    vote.ballot.sync.b32 %r1001, p, 0xffffffff;
    @!p not.b32 %r1001, %r1001;
}

	// end inline asm
	and.b32  	%r1014, %r1001, %r1013;
	clz.b32 	%r1015, %r1014;
	sub.s32 	%r203, 31, %r1015;
	and.b32  	%r1016, %r780, %r1014;
	popc.b32 	%r204, %r1016;
	setp.ne.s32 	%p172, %r326, %r203;
	mov.b32 	%r2154, 0;
	@%p172 bra 	$L__BB12_191;
	shl.b32 	%r1017, %r1002, 2;
	add.s32 	%r1018, %r169, %r1017;
	atom.shared.add.u32 	%r2154, [%r1018], %r204;
$L__BB12_191:
	ld.param.u32 	%r2054, [_ZN3cub18CUB_300001_SM_10006detail10radix_sort29DeviceRadixSortOnesweepKernelINS1_5radix10policy_hubIffyE10Policy1000ELNS0_9SortOrderE0EffyiiNS1_21identity_decomposer_tEEEvPT5_SB_PT3_PKSC_PT1_PKSG_PT2_PKSK_T4_iiT6__param_9];
	shfl.sync.idx.b32	%r1044|%p173, %r2154, %r203, 31, -1;
	add.s32 	%r207, %r204, %r1044;
	setp.eq.s32 	%p174, %r2142, 2147483647;
	selp.b32 	%r1045, -2147483648, %r2142, %p174;
	shr.u32 	%r1046, %r1045, %r2054;
	and.b32  	%r1041, %r1046, %r171;
	mov.b32 	%r1021, 1;
	// begin inline asm
	{
    .reg .pred p;
    and.b32 %r1019, %r1041, %r1021;    setp.ne.u32 p, %r1019, 0;
    vote.ballot.sync.b32 %r1019, p, 0xffffffff;
    @!p not.b32 %r1019, %r1019;
}

	// end inline asm
	mov.b32 	%r1024, 2;
	// begin inline asm
	{
    .reg .pred p;
    and.b32 %r1022, %r1041, %r1024;    setp.ne.u32 p, %r1022, 0;
    vote.ballot.sync.b32 %r1022, p, 0xffffffff;
    @!p not.b32 %r1022, %r1022;
}

	// end inline asm
	and.b32  	%r1047, %r1022, %r1019;
	mov.b32 	%r1027, 4;
	// begin inline asm
	{
    .reg .pred p;
    and.b32 %r1025, %r1041, %r1027;    setp.ne.u32 p, %r1025, 0;
    vote.ballot.sync.b32 %r1025, p, 0xffffffff;
    @!p not.b32 %r1025, %r1025;
}

	// end inline asm
	and.b32  	%r1048, %r1025, %r1047;
	mov.b32 	%r1030, 8;
	// begin inline asm
	{
    .reg .pred p;
    and.b32 %r1028, %r1041, %r1030;    setp.ne.u32 p, %r1028, 0;
    vote.ballot.sync.b32 %r1028, p, 0xffffffff;
    @!p not.b32 %r1028, %r1028;
}

	// end inline asm
	and.b32  	%r1049, %r1028, %r1048;
	mov.b32 	%r1033, 16;
	// begin inline asm
	{
    .reg .pred p;
    and.b32 %r1031, %r1041, %r1033;    setp.ne.u32 p, %r1031, 0;
    vote.ballot.sync.b32 %r1031, p, 0xffffffff;
    @!p not.b32 %r1031, %r1031;
}

	// end inline asm
	and.b32  	%r1050, %r1031, %r1049;
	mov.b32 	%r1036, 32;
	// begin inline asm
	{
    .reg .pred p;
    and.b32 %r1034, %r1041, %r1036;    setp.ne.u32 p, %r1034, 0;
    vote.ballot.sync.b32 %r1034, p, 0xffffffff;
    @!p not.b32 %r1034, %r1034;
}

	// end inline asm
	and.b32  	%r1051, %r1034, %r1050;
	mov.b32 	%r1039, 64;
	// begin inline asm
	{
    .reg .pred p;
    and.b32 %r1037, %r1041, %r1039;    setp.ne.u32 p, %r1037, 0;
    vote.ballot.sync.b32 %r1037, p, 0xffffffff;
    @!p not.b32 %r1037, %r1037;
}

	// end inline asm
	and.b32  	%r1052, %r1037, %r1051;
	mov.b32 	%r1042, 128;
	// begin inline asm
	{
    .reg .pred p;
    and.b32 %r1040, %r1041, %r1042;    setp.ne.u32 p, %r1040, 0;
    vote.ballot.sync.b32 %r1040, p, 0xffffffff;
    @!p not.b32 %r1040, %r1040;
}

	// end inline asm
	and.b32  	%r1053, %r1040, %r1052;
	clz.b32 	%r1054, %r1053;
	sub.s32 	%r209, 31, %r1054;
	and.b32  	%r1055, %r780, %r1053;
	popc.b32 	%r210, %r1055;
	setp.ne.s32 	%p175, %r326, %r209;
	mov.b32 	%r2155, 0;
	@%p175 bra 	$L__BB12_193;
	shl.b32 	%r1056, %r1041, 2;
	add.s32 	%r1057, %r169, %r1056;
	atom.shared.add.u32 	%r2155, [%r1057], %r210;
$L__BB12_193:
	ld.param.u32 	%r2055, [_ZN3cub18CUB_300001_SM_10006detail10radix_sort29DeviceRadixSortOnesweepKernelINS1_5radix10policy_hubIffyE10Policy1000ELNS0_9SortOrderE0EffyiiNS1_21identity_decomposer_tEEEvPT5_SB_PT3_PKSC_PT1_PKSG_PT2_PKSK_T4_iiT6__param_9];
	shfl.sync.idx.b32	%r1083|%p176, %r2155, %r209, 31, -1;
	add.s32 	%r213, %r210, %r1083;
	setp.eq.s32 	%p177, %r2141, 2147483647;
	selp.b32 	%r1084, -2147483648, %r2141, %p177;
	shr.u32 	%r1085, %r1084, %r2055;
	and.b32  	%r1080, %r1085, %r171;
	mov.b32 	%r1060, 1;
	// begin inline asm
	{
    .reg .pred p;
    and.b32 %r1058, %r1080, %r1060;    setp.ne.u32 p, %r1058, 0;
    vote.ballot.sync.b32 %r1058, p, 0xffffffff;
    @!p not.b32 %r1058, %r1058;
}

	// end inline asm
	mov.b32 	%r1063, 2;
	// begin inline asm
	{
    .reg .pred p;
    and.b32 %r1061, %r1080, %r1063;    setp.ne.u32 p, %r1061, 0;
    vote.ballot.sync.b32 %r1061, p, 0xffffffff;
    @!p not.b32 %r1061, %r1061;
}

	// end inline asm
	and.b32  	%r1086, %r1061, %r1058;
	mov.b32 	%r1066, 4;
	// begin inline asm
	{
    .reg .pred p;
    and.b32 %r1064, %r1080, %r1066;    setp.ne.u32 p, %r1064, 0;
    vote.ballot.sync.b32 %r1064, p, 0xffffffff;
    @!p not.b32 %r1064, %r1064;
}

	// end inline asm
	and.b32  	%r1087, %r1064, %r1086;
	mov.b32 	%r1069, 8;
	// begin inline asm
	{
    .reg .pred p;
    and.b32 %r1067, %r1080, %r1069;    setp.ne.u32 p, %r1067, 0;
    vote.ballot.sync.b32 %r1067, p, 0xffffffff;
    @!p not.b32 %r1067, %r1067;
}

	// end inline asm
	and.b32  	%r1088, %r1067, %r1087;
	mov.b32 	%r1072, 16;
	// begin inline asm
	{
    .reg .pred p;
    and.b32 %r1070, %r1080, %r1072;    setp.ne.u32 p, %r1070, 0;
    vote.ballot.sync.b32 %r1070, p, 0xffffffff;
    @!p not.b32 %r1070, %r1070;
}

	// end inline asm
	and.b32  	%r1089, %r1070, %r1088;
	mov.b32 	%r1075, 32;
	// begin inline asm
	{
    .reg .pred p;
    and.b32 %r1073, %r1080, %r1075;    setp.ne.u32 p, %r1073, 0;
    vote.ballot.sync.b32 %r1073, p, 0xffffffff;
    @!p not.b32 %r1073, %r1073;
}

	// end inline asm
	and.b32  	%r1090, %r1073, %r1089;
	mov.b32 	%r1078, 64;
	// begin inline asm
	{
    .reg .pred p;
    and.b32 %r1076, %r1080, %r1078;    setp.ne.u32 p, %r1076, 0;
    vote.ballot.sync.b32 %r1076, p, 0xffffffff;
    @!p not.b32 %r1076, %r1076;
}

	// end inline asm
	and.b32  	%r1091, %r1076, %r1090;
	mov.b32 	%r1081, 128;
	// begin inline asm
	{
    .reg .pred p;
    and.b32 %r1079, %r1080, %r1081;    setp.ne.u32 p, %r1079, 0;
    vote.ballot.sync.b32 %r1079, p, 0xffffffff;
    @!p not.b32 %r1079, %r1079;
}

	// end inline asm
	and.b32  	%r1092, %r1079, %r1091;
	clz.b32 	%r1093, %r1092;
	sub.s32 	%r215, 31, %r1093;
	and.b32  	%r1094, %r780, %r1092;
	popc.b32 	%r216, %r1094;
	setp.ne.s32 	%p178, %r326, %r215;
	mov.b32 	%r2156, 0;
	@%p178 bra 	$L__BB12_195;
	shl.b32 	%r1095, %r1080, 2;
	add.s32 	%r1096, %r169, %r1095;
	atom.shared.add.u32 	%r2156, [%r1096], %r216;
$L__BB12_195:
	ld.param.u32 	%r2056, [_ZN3cub18CUB_300001_SM_10006detail10radix_sort29DeviceRadixSortOnesweepKernelINS1_5radix10policy_hubIffyE10Policy1000ELNS0_9SortOrderE0EffyiiNS1_21identity_decomposer_tEEEvPT5_SB_PT3_PKSC_PT1_PKSG_PT2_PKSK_T4_iiT6__param_9];
	shfl.sync.idx.b32	%r1122|%p179, %r2156, %r215, 31, -1;
	add.s32 	%r219, %r216, %r1122;
	setp.eq.s32 	%p180, %r2140, 2147483647;
	selp.b32 	%r1123, -2147483648, %r2140, %p180;
	shr.u32 	%r1124, %r1123, %r2056;
	and.b32  	%r1119, %r1124, %r171;
	mov.b32 	%r1099, 1;
	// begin inline asm
	{
    .reg .pred p;
    and.b32 %r1097, %r1119, %r1099;    setp.ne.u32 p, %r1097, 0;
    vote.ballot.sync.b32 %r1097, p, 0xffffffff;
    @!p not.b32 %r1097, %r1097;
}

	// end inline asm
	mov.b32 	%r1102, 2;
	// begin inline asm
	{
    .reg .pred p;
    and.b32 %r1100, %r1119, %r1102;    setp.ne.u32 p, %r1100, 0;
    vote.ballot.sync.b32 %r1100, p, 0xffffffff;
    @!p not.b32 %r1100, %r1100;
}

	// end inline asm
	and.b32  	%r1125, %r1100, %r1097;
	mov.b32 	%r1105, 4;
	// begin inline asm
	{
    .reg .pred p;
    and.b32 %r1103, %r1119, %r1105;    setp.ne.u32 p, %r1103, 0;
    vote.ballot.sync.b32 %r1103, p, 0xffffffff;
    @!p not.b32 %r1103, %r1103;
}

	// end inline asm
	and.b32  	%r1126, %r1103, %r1125;
	mov.b32 	%r1108, 8;
	// begin inline asm
	{
    .reg .pred p;
    and.b32 %r1106, %r1119, %r1108;    setp.ne.u32 p, %r1106, 0;
    vote.ballot.sync.b32 %r1106, p, 0xffffffff;
    @!p not.b32 %r1106, %r1106;
}

	// end inline asm
	and.b32  	%r1127, %r1106, %r1126;
	mov.b32 	%r1111, 16;
	// begin inline asm
	{
    .reg .pred p;
    and.b32 %r1109, %r1119, %r1111;    setp.ne.u32 p, %r1109, 0;
    vote.ballot.sync.b32 %r1109, p, 0xffffffff;
    @!p not.b32 %r1109, %r1109;
}

	// end inline asm
	and.b32  	%r1128, %r1109, %r1127;
	mov.b32 	%r1114, 32;
	// begin inline asm
	{
    .reg .pred p;
    and.b32 %r1112, %r1119, %r1114;    setp.ne.u32 p, %r1112, 0;
    vote.ballot.sync.b32 %r1112, p, 0xffffffff;
    @!p not.b32 %r1112, %r1112;
}

	// end inline asm
	and.b32  	%r1129, %r1112, %r1128;
	mov.b32 	%r1117, 64;
	// begin inline asm
	{
    .reg .pred p;
    and.b32 %r1115, %r1119, %r1117;    setp.ne.u32 p, %r1115, 0;
    vote.ballot.sync.b32 %r1115, p, 0xffffffff;
    @!p not.b32 %r1115, %r1115;
}

	// end inline asm
	and.b32  	%r1130, %r1115, %r1129;
	mov.b32 	%r1120, 128;
	// begin inline asm
	{
    .reg .pred p;
    and.b32 %r1118, %r1119, %r1120;    setp.ne.u32 p, %r1118, 0;
    vote.ballot.sync.b32 %r1118, p, 0xffffffff;
    @!p not.b32 %r1118, %r1118;
}

	// end inline asm
	and.b32  	%r1131, %r1118, %r1130;
	clz.b32 	%r1132, %r1131;
	sub.s32 	%r221, 31, %r1132;
	and.b32  	%r1133, %r780, %r1131;
	popc.b32 	%r222, %r1133;
	setp.ne.s32 	%p181, %r326, %r221;
	mov.b32 	%r2157, 0;
	@%p181 bra 	$L__BB12_197;
	shl.b32 	%r1134, %r1119, 2;
	add.s32 	%r1135, %r169, %r1134;
	atom.shared.add.u32 	%r2157, [%r1135], %r222;
$L__BB12_197:
	ld.param.u32 	%r2057, [_ZN3cub18CUB_300001_SM_10006detail10radix_sort29DeviceRadixSortOnesweepKernelINS1_5radix10policy_hubIffyE10Policy1000ELNS0_9SortOrderE0EffyiiNS1_21identity_decomposer_tEEEvPT5_SB_PT3_PKSC_PT1_PKSG_PT2_PKSK_T4_iiT6__param_9];
	shfl.sync.idx.b32	%r1161|%p182, %r2157, %r221, 31, -1;
	add.s32 	%r225, %r222, %r1161;
	setp.eq.s32 	%p183, %r2139, 2147483647;
	selp.b32 	%r1162, -2147483648, %r2139, %p183;
	shr.u32 	%r1163, %r1162, %r2057;
	and.b32  	%r1158, %r1163, %r171;
	mov.b32 	%r1138, 1;
	// begin inline asm
	{
    .reg .pred p;
    and.b32 %r1136, %r1158, %r1138;    setp.ne.u32 p, %r1136, 0;
    vote.ballot.sync.b32 %r1136, p, 0xffffffff;
    @!p not.b32 %r1136, %r1136;
}

	// end inline asm
	mov.b32 	%r1141, 2;
	// begin inline asm
	{
    .reg .pred p;
    and.b32 %r1139, %r1158, %r1141;    setp.ne.u32 p, %r1139, 0;
    vote.ballot.sync.b32 %r1139, p, 0xffffffff;
    @!p not.b32 %r1139, %r1139;
}

	// end inline asm
	and.b32  	%r1164, %r1139, %r1136;
	mov.b32 	%r1144, 4;
	// begin inline asm
	{
    .reg .pred p;
    and.b32 %r1142, %r1158, %r1144;    setp.ne.u32 p, %r1142, 0;
    vote.ballot.sync.b32 %r1142, p, 0xffffffff;
    @!p not.b32 %r1142, %r1142;
}

	// end inline asm
	and.b32  	%r1165, %r1142, %r1164;
	mov.b32 	%r1147, 8;
	// begin inline asm
	{
    .reg .pred p;
    and.b32 %r1145, %r1158, %r1147;    setp.ne.u32 p, %r1145, 0;
    vote.ballot.sync.b32 %r1145, p, 0xffffffff;
    @!p not.b32 %r1145, %r1145;
}

	// end inline asm
	and.b32  	%r1166, %r1145, %r1165;
	mov.b32 	%r1150, 16;
	// begin inline asm
	{
    .reg .pred p;
    and.b32 %r1148, %r1158, %r1150;    setp.ne.u32 p, %r1148, 0;
    vote.ballot.sync.b32 %r1148, p, 0xffffffff;
    @!p not.b32 %r1148, %r1148;
}

	// end inline asm
	and.b32  	%r1167, %r1148, %r1166;
	mov.b32 	%r1153, 32;
	// begin inline asm
	{
    .reg .pred p;
    and.b32 %r1151, %r1158, %r1153;    setp.ne.u32 p, %r1151, 0;
    vote.ballot.sync.b32 %r1151, p, 0xffffffff;
    @!p not.b32 %r1151, %r1151;
}

	// end inline asm
	and.b32  	%r1168, %r1151, %r1167;
	mov.b32 	%r1156, 64;
	// begin inline asm
	{
    .reg .pred p;
    and.b32 %r1154, %r1158, %r1156;    setp.ne.u32 p, %r1154, 0;
    vote.ballot.sync.b32 %r1154, p, 0xffffffff;
    @!p not.b32 %r1154, %r1154;
}

	// end inline asm
	and.b32  	%r1169, %r1154, %r1168;
	mov.b32 	%r1159, 128;
	// begin inline asm
	{
    .reg .pred p;
    and.b32 %r1157, %r1158, %r1159;    setp.ne.u32 p, %r1157, 0;
    vote.ballot.sync.b32 %r1157, p, 0xffffffff;
    @!p not.b32 %r1157, %r1157;
}

	// end inline asm
	and.b32  	%r1170, %r1157, %r1169;
	clz.b32 	%r1171, %r1170;
	sub.s32 	%r227, 31, %r1171;
	and.b32  	%r1172, %r780, %r1170;
	popc.b32 	%r228, %r1172;
	setp.ne.s32 	%p184, %r326, %r227;
	mov.b32 	%r2158, 0;
	@%p184 bra 	$L__BB12_199;
	shl.b32 	%r1177, %r1158, 2;
	add.s32 	%r1178, %r169, %r1177;
	atom.shared.add.u32 	%r2158, [%r1178], %r228;
$L__BB12_199:
	ld.param.u32 	%r2058, [_ZN3cub18CUB_300001_SM_10006detail10radix_sort29DeviceRadixSortOnesweepKernelINS1_5radix10policy_hubIffyE10Policy1000ELNS0_9SortOrderE0EffyiiNS1_21identity_decomposer_tEEEvPT5_SB_PT3_PKSC_PT1_PKSG_PT2_PKSK_T4_iiT6__param_9];
	shfl.sync.idx.b32	%r1204|%p185, %r2158, %r227, 31, -1;
	add.s32 	%r231, %r228, %r1204;
	setp.eq.s32 	%p186, %r2138, 2147483647;
	selp.b32 	%r1205, -2147483648, %r2138, %p186;
	shr.u32 	%r1206, %r1205, %r2058;
	and.b32  	%r1201, %r1206, %r171;
	mov.b32 	%r1181, 1;
	// begin inline asm
	{
    .reg .pred p;
    and.b32 %r1179, %r1201, %r1181;    setp.ne.u32 p, %r1179, 0;
    vote.ballot.sync.b32 %r1179, p, 0xffffffff;
    @!p not.b32 %r1179, %r1179;
}

	// end inline asm
	mov.b32 	%r1184, 2;
	// begin inline asm
	{
    .reg .pred p;
    and.b32 %r1182, %r1201, %r1184;    setp.ne.u32 p, %r1182, 0;
    vote.ballot.sync.b32 %r1182, p, 0xffffffff;
    @!p not.b32 %r1182, %r1182;
}

	// end inline asm
	and.b32  	%r1207, %r1182, %r1179;
	mov.b32 	%r1187, 4;
	// begin inline asm
	{
    .reg .pred p;
    and.b32 %r1185, %r1201, %r1187;    setp.ne.u32 p, %r1185, 0;
    vote.ballot.sync.b32 %r1185, p, 0xffffffff;
    @!p not.b32 %r1185, %r1185;
}

	// end inline asm
	and.b32  	%r1208, %r1185, %r1207;
	mov.b32 	%r1190, 8;
	// begin inline asm
	{
    .reg .pred p;
    and.b32 %r1188, %r1201, %r1190;    setp.ne.u32 p, %r1188, 0;
    vote.ballot.sync.b32 %r1188, p, 0xffffffff;
    @!p not.b32 %r1188, %r1188;
}

	// end inline asm
	and.b32  	%r1209, %r1188, %r1208;
	mov.b32 	%r1193, 16;
	// begin inline asm
	{
    .reg .pred p;
    and.b32 %r1191, %r1201, %r1193;    setp.ne.u32 p, %r1191, 0;
    vote.ballot.sync.b32 %r1191, p, 0xffffffff;
    @!p not.b32 %r1191, %r1191;
}

	// end inline asm
	and.b32  	%r1210, %r1191, %r1209;
	mov.b32 	%r1196, 32;
	// begin inline asm
	{
    .reg .pred p;
    and.b32 %r1194, %r1201, %r1196;    setp.ne.u32 p, %r1194, 0;
    vote.ballot.sync.b32 %r1194, p, 0xffffffff;
    @!p not.b32 %r1194, %r1194;
}

	// end inline asm
	and.b32  	%r1211, %r1194, %r1210;
	mov.b32 	%r1199, 64;
	// begin inline asm
	{
    .reg .pred p;
    and.b32 %r1197, %r1201, %r1199;    setp.ne.u32 p, %r1197, 0;
    vote.ballot.sync.b32 %r1197, p, 0xffffffff;
    @!p not.b32 %r1197, %r1197;
}

	// end inline asm
	and.b32  	%r1212, %r1197, %r1211;
	mov.b32 	%r1202, 128;
	// begin inline asm
	{
    .reg .pred p;
    and.b32 %r1200, %r1201, %r1202;    setp.ne.u32 p, %r1200, 0;
    vote.ballot.sync.b32 %r1200, p, 0xffffffff;
    @!p not.b32 %r1200, %r1200;
}

	// end inline asm
	and.b32  	%r1213, %r1200, %r1212;
	clz.b32 	%r1214, %r1213;
	sub.s32 	%r233, 31, %r1214;
	and.b32  	%r1215, %r780, %r1213;
	popc.b32 	%r234, %r1215;
	setp.ne.s32 	%p187, %r326, %r233;
	mov.b32 	%r2159, 0;
	@%p187 bra 	$L__BB12_201;
	shl.b32 	%r1220, %r1201, 2;
	add.s32 	%r1221, %r169, %r1220;
	atom.shared.add.u32 	%r2159, [%r1221], %r234;
$L__BB12_201:
	ld.param.u32 	%r2059, [_ZN3cub18CUB_300001_SM_10006detail10radix_sort29DeviceRadixSortOnesweepKernelINS1_5radix10policy_hubIffyE10Policy1000ELNS0_9SortOrderE0EffyiiNS1_21identity_decomposer_tEEEvPT5_SB_PT3_PKSC_PT1_PKSG_PT2_PKSK_T4_iiT6__param_9];
	shfl.sync.idx.b32	%r1247|%p188, %r2159, %r233, 31, -1;
	add.s32 	%r237, %r234, %r1247;
	setp.eq.s32 	%p189, %r2137, 2147483647;
	selp.b32 	%r1248, -2147483648, %r2137, %p189;
	shr.u32 	%r1249, %r1248, %r2059;
	and.b32  	%r1244, %r1249, %r171;
	mov.b32 	%r1224, 1;
	// begin inline asm
	{
    .reg .pred p;
    and.b32 %r1222, %r1244, %r1224;    setp.ne.u32 p, %r1222, 0;
    vote.ballot.sync.b32 %r1222, p, 0xffffffff;
    @!p not.b32 %r1222, %r1222;
}

	// end inline asm
	mov.b32 	%r1227, 2;
	// begin inline asm
	{
    .reg .pred p;
    and.b32 %r1225, %r1244, %r1227;    setp.ne.u32 p, %r1225, 0;
    vote.ballot.sync.b32 %r1225, p, 0xffffffff;
    @!p not.b32 %r1225, %r1225;
}

	// end inline asm
	and.b32  	%r1250, %r1225, %r1222;
	mov.b32 	%r1230, 4;
	// begin inline asm
	{
    .reg .pred p;
    and.b32 %r1228, %r1244, %r1230;    setp.ne.u32 p, %r1228, 0;
    vote.ballot.sync.b32 %r1228, p, 0xffffffff;
    @!p not.b32 %r1228, %r1228;
}

	// end inline asm
	and.b32  	%r1251, %r1228, %r1250;
	mov.b32 	%r1233, 8;
	// begin inline asm
	{
    .reg .pred p;
    and.b32 %r1231, %r1244, %r1233;    setp.ne.u32 p, %r1231, 0;
    vote.ballot.sync.b32 %r1231, p, 0xffffffff;
    @!p not.b32 %r1231, %r1231;
}

	// end inline asm
	and.b32  	%r1252, %r1231, %r1251;
	mov.b32 	%r1236, 16;
	// begin inline asm
	{
    .reg .pred p;
    and.b32 %r1234, %r1244, %r1236;    setp.ne.u32 p, %r1234, 0;
    vote.ballot.sync.b32 %r1234, p, 0xffffffff;
    @!p not.b32 %r1234, %r1234;
}

	// end inline asm
	and.b32  	%r1253, %r1234, %r1252;
	mov.b32 	%r1239, 32;
	// begin inline asm
	{
    .reg .pred p;
    and.b32 %r1237, %r1244, %r1239;    setp.ne.u32 p, %r1237, 0;
    vote.ballot.sync.b32 %r1237, p, 0xffffffff;
    @!p not.b32 %r1237, %r1237;
}

	// end inline asm
	and.b32  	%r1254, %r1237, %r1253;
	mov.b32 	%r1242, 64;
	// begin inline asm
	{
    .reg .pred p;
    and.b32 %r1240, %r1244, %r1242;    setp.ne.u32 p, %r1240, 0;
    vote.ballot.sync.b32 %r1240, p, 0xffffffff;
    @!p not.b32 %r1240, %r1240;
}

	// end inline asm
	and.b32  	%r1255, %r1240, %r1254;
	mov.b32 	%r1245, 128;
	// begin inline asm
	{
    .reg .pred p;
    and.b32 %r1243, %r1244, %r1245;    setp.ne.u32 p, %r1243, 0;
    vote.ballot.sync.b32 %r1243, p, 0xffffffff;
    @!p not.b32 %r1243, %r1243;
}

	// end inline asm
	and.b32  	%r1256, %r1243, %r1255;
	clz.b32 	%r1257, %r1256;
	sub.s32 	%r239, 31, %r1257;
	and.b32  	%r1258, %r780, %r1256;
	popc.b32 	%r240, %r1258;
	setp.ne.s32 	%p190, %r326, %r239;
	mov.b32 	%r2160, 0;
	@%p190 bra 	$L__BB12_203;
	shl.b32 	%r1263, %r1244, 2;
	add.s32 	%r1264, %r169, %r1263;
	atom.shared.add.u32 	%r2160, [%r1264], %r240;
$L__BB12_203:
	ld.param.u32 	%r2060, [_ZN3cub18CUB_300001_SM_10006detail10radix_sort29DeviceRadixSortOnesweepKernelINS1_5radix10policy_hubIffyE10Policy1000ELNS0_9SortOrderE0EffyiiNS1_21identity_decomposer_tEEEvPT5_SB_PT3_PKSC_PT1_PKSG_PT2_PKSK_T4_iiT6__param_9];
	shfl.sync.idx.b32	%r1290|%p191, %r2160, %r239, 31, -1;
	add.s32 	%r243, %r240, %r1290;
	setp.eq.s32 	%p192, %r2136, 2147483647;
	selp.b32 	%r1291, -2147483648, %r2136, %p192;
	shr.u32 	%r1292, %r1291, %r2060;
	and.b32  	%r1287, %r1292, %r171;
	mov.b32 	%r1267, 1;
	// begin inline asm
	{
    .reg .pred p;
    and.b32 %r1265, %r1287, %r1267;    setp.ne.u32 p, %r1265, 0;
    vote.ballot.sync.b32 %r1265, p, 0xffffffff;
    @!p not.b32 %r1265, %r1265;
}

	// end inline asm
	mov.b32 	%r1270, 2;
	// begin inline asm
	{
    .reg .pred p;
    and.b32 %r1268, %r1287, %r1270;    setp.ne.u32 p, %r1268, 0;
    vote.ballot.sync.b32 %r1268, p, 0xffffffff;
    @!p not.b32 %r1268, %r1268;
}

	// end inline asm
	and.b32  	%r1293, %r1268, %r1265;
	mov.b32 	%r1273, 4;
	// begin inline asm
	{
    .reg .pred p;
    and.b32 %r1271, %r1287, %r1273;    setp.ne.u32 p, %r1271, 0;
    vote.ballot.sync.b32 %r1271, p, 0xffffffff;
    @!p not.b32 %r1271, %r1271;
}

	// end inline asm
	and.b32  	%r1294, %r1271, %r1293;
	mov.b32 	%r1276, 8;
	// begin inline asm
	{
    .reg .pred p;
    and.b32 %r1274, %r1287, %r1276;    setp.ne.u32 p, %r1274, 0;
    vote.ballot.sync.b32 %r1274, p, 0xffffffff;
    @!p not.b32 %r1274, %r1274;
}

	// end inline asm
	and.b32  	%r1295, %r1274, %r1294;
	mov.b32 	%r1279, 16;
	// begin inline asm
	{
    .reg .pred p;
    and.b32 %r1277, %r1287, %r1279;    setp.ne.u32 p, %r1277, 0;
    vote.ballot.sync.b32 %r1277, p, 0xffffffff;
    @!p not.b32 %r1277, %r1277;
}

	// end inline asm
	and.b32  	%r1296, %r1277, %r1295;
	mov.b32 	%r1282, 32;
	// begin inline asm
	{
    .reg .pred p;
    and.b32 %r1280, %r1287, %r1282;    setp.ne.u32 p, %r1280, 0;
    vote.ballot.sync.b32 %r1280, p, 0xffffffff;
    @!p not.b32 %r1280, %r1280;
}

	// end inline asm
	and.b32  	%r1297, %r1280, %r1296;
	mov.b32 	%r1285, 64;
	// begin inline asm
	{
    .reg .pred p;
    and.b32 %r1283, %r1287, %r1285;    setp.ne.u32 p, %r1283, 0;
    vote.ballot.sync.b32 %r1283, p, 0xffffffff;
    @!p not.b32 %r1283, %r1283;
}

	// end inline asm
	and.b32  	%r1298, %r1283, %r1297;
	mov.b32 	%r1288, 128;
	// begin inline asm
	{
    .reg .pred p;
    and.b32 %r1286, %r1287, %r1288;    setp.ne.u32 p, %r1286, 0;
    vote.ballot.sync.b32 %r1286, p, 0xffffffff;
    @!p not.b32 %r1286, %r1286;
}

	// end inline asm
	and.b32  	%r1299, %r1286, %r1298;
	clz.b32 	%r1300, %r1299;
	sub.s32 	%r245, 31, %r1300;
	and.b32  	%r1301, %r780, %r1299;
	popc.b32 	%r246, %r1301;
	setp.ne.s32 	%p193, %r326, %r245;
	mov.b32 	%r2161, 0;
	@%p193 bra 	$L__BB12_205;
	shl.b32 	%r1306, %r1287, 2;
	add.s32 	%r1307, %r169, %r1306;
	atom.shared.add.u32 	%r2161, [%r1307], %r246;
$L__BB12_205:
	ld.param.u32 	%r2061, [_ZN3cub18CUB_300001_SM_10006detail10radix_sort29DeviceRadixSortOnesweepKernelINS1_5radix10policy_hubIffyE10Policy1000ELNS0_9SortOrderE0EffyiiNS1_21identity_decomposer_tEEEvPT5_SB_PT3_PKSC_PT1_PKSG_PT2_PKSK_T4_iiT6__param_9];
	shfl.sync.idx.b32	%r1333|%p194, %r2161, %r245, 31, -1;
	add.s32 	%r249, %r246, %r1333;
	setp.eq.s32 	%p195, %r2135, 2147483647;
	selp.b32 	%r1334, -2147483648, %r2135, %p195;
	shr.u32 	%r1335, %r1334, %r2061;
	and.b32  	%r1330, %r1335, %r171;
	mov.b32 	%r1310, 1;
	// begin inline asm
	{
    .reg .pred p;
    and.b32 %r1308, %r1330, %r1310;    setp.ne.u32 p, %r1308, 0;
    vote.ballot.sync.b32 %r1308, p, 0xffffffff;
    @!p not.b32 %r1308, %r1308;
}

	// end inline asm
	mov.b32 	%r1313, 2;
	// begin inline asm
	{
    .reg .pred p;
    and.b32 %r1311, %r1330, %r1313;    setp.ne.u32 p, %r1311, 0;
    vote.ballot.sync.b32 %r1311, p, 0xffffffff;
    @!p not.b32 %r1311, %r1311;
}

	// end inline asm
	and.b32  	%r1336, %r1311, %r1308;
	mov.b32 	%r1316, 4;
	// begin inline asm
	{
    .reg .pred p;
    and.b32 %r1314, %r1330, %r1316;    setp.ne.u32 p, %r1314, 0;
    vote.ballot.sync.b32 %r1314, p, 0xffffffff;
    @!p not.b32 %r1314, %r1314;
}

	// end inline asm
	and.b32  	%r1337, %r1314, %r1336;
	mov.b32 	%r1319, 8;
	// begin inline asm
	{
    .reg .pred p;
    and.b32 %r1317, %r1330, %r1319;    setp.ne.u32 p, %r1317, 0;
    vote.ballot.sync.b32 %r1317, p, 0xffffffff;
    @!p not.b32 %r1317, %r1317;
}

	// end inline asm
	and.b32  	%r1338, %r1317, %r1337;
	mov.b32 	%r1322, 16;
	// begin inline asm
	{
    .reg .pred p;
    and.b32 %r1320, %r1330, %r1322;    setp.ne.u32 p, %r1320, 0;
    vote.ballot.sync.b32 %r1320, p, 0xffffffff;
    @!p not.b32 %r1320, %r1320;
}

	// end inline asm
	and.b32  	%r1339, %r1320, %r1338;
	mov.b32 	%r1325, 32;
	// begin inline asm
	{
    .reg .pred p;
    and.b32 %r1323, %r1330, %r1325;    setp.ne.u32 p, %r1323, 0;
    vote.ballot.sync.b32 %r1323, p, 0xffffffff;
    @!p not.b32 %r1323, %r1323;
}

	// end inline asm
	and.b32  	%r1340, %r1323, %r1339;
	mov.b32 	%r1328, 64;
	// begin inline asm
	{
    .reg .pred p;
    and.b32 %r1326, %r1330, %r1328;    setp.ne.u32 p, %r1326, 0;
    vote.ballot.sync.b32 %r1326, p, 0xffffffff;
    @!p not.b32 %r1326, %r1326;
}

	// end inline asm
	and.b32  	%r1341, %r1326, %r1340;
	mov.b32 	%r1331, 128;
	// begin inline asm
	{
    .reg .pred p;
    and.b32 %r1329, %r1330, %r1331;    setp.ne.u32 p, %r1329, 0;
    vote.ballot.sync.b32 %r1329, p, 0xffffffff;
    @!p not.b32 %r1329, %r1329;
}

	// end inline asm
	and.b32  	%r1342, %r1329, %r1341;
	clz.b32 	%r1343, %r1342;
	sub.s32 	%r251, 31, %r1343;
	and.b32  	%r1344, %r780, %r1342;
	popc.b32 	%r252, %r1344;
	setp.ne.s32 	%p196, %r326, %r251;
	mov.b32 	%r2162, 0;
	@%p196 bra 	$L__BB12_207;
	shl.b32 	%r1349, %r1330, 2;
	add.s32 	%r1350, %r169, %r1349;
	atom.shared.add.u32 	%r2162, [%r1350], %r252;
$L__BB12_207:
	ld.param.u32 	%r2062, [_ZN3cub18CUB_300001_SM_10006detail10radix_sort29DeviceRadixSortOnesweepKernelINS1_5radix10policy_hubIffyE10Policy1000ELNS0_9SortOrderE0EffyiiNS1_21identity_decomposer_tEEEvPT5_SB_PT3_PKSC_PT1_PKSG_PT2_PKSK_T4_iiT6__param_9];
	shfl.sync.idx.b32	%r1376|%p197, %r2162, %r251, 31, -1;
	add.s32 	%r255, %r252, %r1376;
	setp.eq.s32 	%p198, %r2134, 2147483647;
	selp.b32 	%r1377, -2147483648, %r2134, %p198;
	shr.u32 	%r1378, %r1377, %r2062;
	and.b32  	%r1373, %r1378, %r171;
	mov.b32 	%r1353, 1;
	// begin inline asm
	{
    .reg .pred p;
    and.b32 %r1351, %r1373, %r1353;    setp.ne.u32 p, %r1351, 0;
    vote.ballot.sync.b32 %r1351, p, 0xffffffff;
    @!p not.b32 %r1351, %r1351;
}

	// end inline asm
	mov.b32 	%r1356, 2;
	// begin inline asm
	{
    .reg .pred p;
    and.b32 %r1354, %r1373, %r1356;    setp.ne.u32 p, %r1354, 0;
    vote.ballot.sync.b32 %r1354, p, 0xffffffff;
    @!p not.b32 %r1354, %r1354;
}

	// end inline asm
	and.b32  	%r1379, %r1354, %r1351;
	mov.b32 	%r1359, 4;
	// begin inline asm
	{
    .reg .pred p;
    and.b32 %r1357, %r1373, %r1359;    setp.ne.u32 p, %r1357, 0;
    vote.ballot.sync.b32 %r1357, p, 0xffffffff;
    @!p not.b32 %r1357, %r1357;
}

	// end inline asm
	and.b32  	%r1380, %r1357, %r1379;
	mov.b32 	%r1362, 8;
	// begin inline asm
	{
    .reg .pred p;
    and.b32 %r1360, %r1373, %r1362;    setp.ne.u32 p, %r1360, 0;
    vote.ballot.sync.b32 %r1360, p, 0xffffffff;
    @!p not.b32 %r1360, %r1360;
}

	// end inline asm
	and.b32  	%r1381, %r1360, %r1380;
	mov.b32 	%r1365, 16;
	// begin inline asm
	{
    .reg .pred p;
    and.b32 %r1363, %r1373, %r1365;    setp.ne.u32 p, %r1363, 0;
    vote.ballot.sync.b32 %r1363, p, 0xffffffff;
    @!p not.b32 %r1363, %r1363;
}

	// end inline asm
	and.b32  	%r1382, %r1363, %r1381;
	mov.b32 	%r1368, 32;
	// begin inline asm
	{
    .reg .pred p;
    and.b32 %r1366, %r1373, %r1368;    setp.ne.u32 p, %r1366, 0;
    vote.ballot.sync.b32 %r1366, p, 0xffffffff;
    @!p not.b32 %r1366, %r1366;
}

	// end inline asm
	and.b32  	%r1383, %r1366, %r1382;
	mov.b32 	%r1371, 64;
	// begin inline asm
	{
    .reg .pred p;
    and.b32 %r1369, %r1373, %r1371;    setp.ne.u32 p, %r1369, 0;
    vote.ballot.sync.b32 %r1369, p, 0xffffffff;
    @!p not.b32 %r1369, %r1369;
}

	// end inline asm
	and.b32  	%r1384, %r1369, %r1383;
	mov.b32 	%r1374, 128;
	// begin inline asm
	{
    .reg .pred p;
    and.b32 %r1372, %r1373, %r1374;    setp.ne.u32 p, %r1372, 0;
    vote.ballot.sync.b32 %r1372, p, 0xffffffff;
    @!p not.b32 %r1372, %r1372;
}

	// end inline asm
	and.b32  	%r1385, %r1372, %r1384;
	clz.b32 	%r1386, %r1385;
	sub.s32 	%r257, 31, %r1386;
	and.b32  	%r1387, %r780, %r1385;
	popc.b32 	%r258, %r1387;
	setp.ne.s32 	%p199, %r326, %r257;
	mov.b32 	%r2163, 0;
	@%p199 bra 	$L__BB12_209;
	shl.b32 	%r1392, %r1373, 2;
	add.s32 	%r1393, %r169, %r1392;
	atom.shared.add.u32 	%r2163, [%r1393], %r258;
$L__BB12_209:
	ld.param.u32 	%r2063, [_ZN3cub18CUB_300001_SM_10006detail10radix_sort29DeviceRadixSortOnesweepKernelINS1_5radix10policy_hubIffyE10Policy1000ELNS0_9SortOrderE0EffyiiNS1_21identity_decomposer_tEEEvPT5_SB_PT3_PKSC_PT1_PKSG_PT2_PKSK_T4_iiT6__param_9];
	shfl.sync.idx.b32	%r1419|%p200, %r2163, %r257, 31, -1;
	add.s32 	%r261, %r258, %r1419;
	setp.eq.s32 	%p201, %r2133, 2147483647;
	selp.b32 	%r1420, -2147483648, %r2133, %p201;
	shr.u32 	%r1421, %r1420, %r2063;
	and.b32  	%r1416, %r1421, %r171;
	mov.b32 	%r1396, 1;
	// begin inline asm
	{
    .reg .pred p;
    and.b32 %r1394, %r1416, %r1396;    setp.ne.u32 p, %r1394, 0;
    vote.ballot.sync.b32 %r1394, p, 0xffffffff;
    @!p not.b32 %r1394, %r1394;
}

	// end inline asm
	mov.b32 	%r1399, 2;
	// begin inline asm
	{
    .reg .pred p;
    and.b32 %r1397, %r1416, %r1399;    setp.ne.u32 p, %r1397, 0;
    vote.ballot.sync.b32 %r1397, p, 0xffffffff;
    @!p not.b32 %r1397, %r1397;
}

	// end inline asm
	and.b32  	%r1422, %r1397, %r1394;
	mov.b32 	%r1402, 4;
	// begin inline asm
	{
    .reg .pred p;
    and.b32 %r1400, %r1416, %r1402;    setp.ne.u32 p, %r1400, 0;
    vote.ballot.sync.b32 %r1400, p, 0xffffffff;
    @!p not.b32 %r1400, %r1400;
}

	// end inline asm
	and.b32  	%r1423, %r1400, %r1422;
	mov.b32 	%r1405, 8;
	// begin inline asm
	{
    .reg .pred p;
    and.b32 %r1403, %r1416, %r1405;    setp.ne.u32 p, %r1403, 0;
    vote.ballot.sync.b32 %r1403, p, 0xffffffff;
    @!p not.b32 %r1403, %r1403;
}

	// end inline asm
	and.b32  	%r1424, %r1403, %r1423;
	mov.b32 	%r1408, 16;
	// begin inline asm
	{
    .reg .pred p;
    and.b32 %r1406, %r1416, %r1408;    setp.ne.u32 p, %r1406, 0;
    vote.ballot.sync.b32 %r1406, p, 0xffffffff;
    @!p not.b32 %r1406, %r1406;
}

	// end inline asm
	and.b32  	%r1425, %r1406, %r1424;
	mov.b32 	%r1411, 32;
	// begin inline asm
	{
    .reg .pred p;
    and.b32 %r1409, %r1416, %r1411;    setp.ne.u32 p, %r1409, 0;
    vote.ballot.sync.b32 %r1409, p, 0xffffffff;
    @!p not.b32 %r1409, %r1409;
}

	// end inline asm
	and.b32  	%r1426, %r1409, %r1425;
	mov.b32 	%r1414, 64;
	// begin inline asm
	{
    .reg .pred p;
    and.b32 %r1412, %r1416, %r1414;    setp.ne.u32 p, %r1412, 0;
    vote.ballot.sync.b32 %r1412, p, 0xffffffff;
    @!p not.b32 %r1412, %r1412;
}

	// end inline asm
	and.b32  	%r1427, %r1412, %r1426;
	mov.b32 	%r1417, 128;
	// begin inline asm
	{
    .reg .pred p;
    and.b32 %r1415, %r1416, %r1417;    setp.ne.u32 p, %r1415, 0;
    vote.ballot.sync.b32 %r1415, p, 0xffffffff;
    @!p not.b32 %r1415, %r1415;
}

	// end inline asm
	and.b32  	%r1428, %r1415, %r1427;
	clz.b32 	%r1429, %r1428;
	sub.s32 	%r263, 31, %r1429;
	and.b32  	%r1430, %r780, %r1428;
	popc.b32 	%r264, %r1430;
	setp.ne.s32 	%p202, %r326, %r263;
	mov.b32 	%r2164, 0;
	@%p202 bra 	$L__BB12_211;
	shl.b32 	%r1431, %r1, 5;
	and.b32  	%r1432, %r1431, 31744;
	add.s32 	%r1434, %r390, %r1432;
	shl.b32 	%r1435, %r1416, 2;
	add.s32 	%r1436, %r1434, %r1435;
	atom.shared.add.u32 	%r2164, [%r1436], %r264;
$L__BB12_211:
	ld.param.u32 	%r2064, [_ZN3cub18CUB_300001_SM_10006detail10radix_sort29DeviceRadixSortOnesweepKernelINS1_5radix10policy_hubIffyE10Policy1000ELNS0_9SortOrderE0EffyiiNS1_21identity_decomposer_tEEEvPT5_SB_PT3_PKSC_PT1_PKSG_PT2_PKSK_T4_iiT6__param_9];
	shfl.sync.idx.b32	%r1462|%p203, %r2164, %r263, 31, -1;
	add.s32 	%r267, %r264, %r1462;
	setp.eq.s32 	%p204, %r2132, 2147483647;
	selp.b32 	%r1463, -2147483648, %r2132, %p204;
	shr.u32 	%r1464, %r1463, %r2064;
	and.b32  	%r1459, %r1464, %r171;
	mov.b32 	%r1439, 1;
	// begin inline asm
	{
    .reg .pred p;
    and.b32 %r1437, %r1459, %r1439;    setp.ne.u32 p, %r1437, 0;
    vote.ballot.sync.b32 %r1437, p, 0xffffffff;
    @!p not.b32 %r1437, %r1437;
}

	// end inline asm
	mov.b32 	%r1442, 2;
	// begin inline asm
	{
    .reg .pred p;
    and.b32 %r1440, %r1459, %r1442;    setp.ne.u32 p, %r1440, 0;
    vote.ballot.sync.b32 %r1440, p, 0xffffffff;
    @!p not.b32 %r1440, %r1440;
}

	// end inline asm
	and.b32  	%r1465, %r1440, %r1437;
	mov.b32 	%r1445, 4;
	// begin inline asm
	{
    .reg .pred p;
    and.b32 %r1443, %r1459, %r1445;    setp.ne.u32 p, %r1443, 0;
    vote.ballot.sync.b32 %r1443, p, 0xffffffff;
    @!p not.b32 %r1443, %r1443;
}

	// end inline asm
	and.b32  	%r1466, %r1443, %r1465;
	mov.b32 	%r1448, 8;
	// begin inline asm
	{
    .reg .pred p;
    and.b32 %r1446, %r1459, %r1448;    setp.ne.u32 p, %r1446, 0;
    vote.ballot.sync.b32 %r1446, p, 0xffffffff;
    @!p not.b32 %r1446, %r1446;
}

	// end inline asm
	and.b32  	%r1467, %r1446, %r1466;
	mov.b32 	%r1451, 16;
	// begin inline asm
	{
    .reg .pred p;
    and.b32 %r1449, %r1459, %r1451;    setp.ne.u32 p, %r1449, 0;
    vote.ballot.sync.b32 %r1449, p, 0xffffffff;
    @!p not.b32 %r1449, %r1449;
}

	// end inline asm
	and.b32  	%r1468, %r1449, %r1467;
	mov.b32 	%r1454, 32;
	// begin inline asm
	{
    .reg .pred p;
    and.b32 %r1452, %r1459, %r1454;    setp.ne.u32 p, %r1452, 0;
    vote.ballot.sync.b32 %r1452, p, 0xffffffff;
    @!p not.b32 %r1452, %r1452;
}

	// end inline asm
	and.b32  	%r1469, %r1452, %r1468;
	mov.b32 	%r1457, 64;
	// begin inline asm
	{
    .reg .pred p;
    and.b32 %r1455, %r1459, %r1457;    setp.ne.u32 p, %r1455, 0;
    vote.ballot.sync.b32 %r1455, p, 0xffffffff;
    @!p not.b32 %r1455, %r1455;
}

	// end inline asm
	and.b32  	%r1470, %r1455, %r1469;
	mov.b32 	%r1460, 128;
	// begin inline asm
	{
    .reg .pred p;
    and.b32 %r1458, %r1459, %r1460;    setp.ne.u32 p, %r1458, 0;
    vote.ballot.sync.b32 %r1458, p, 0xffffffff;
    @!p not.b32 %r1458, %r1458;
}

	// end inline asm
	and.b32  	%r1471, %r1458, %r1470;
	clz.b32 	%r1472, %r1471;
	sub.s32 	%r269, 31, %r1472;
	and.b32  	%r1473, %r780, %r1471;
	popc.b32 	%r270, %r1473;
	setp.ne.s32 	%p205, %r326, %r269;
	mov.b32 	%r2165, 0;
	@%p205 bra 	$L__BB12_213;
	shl.b32 	%r1478, %r1459, 2;
	add.s32 	%r1479, %r169, %r1478;
	atom.shared.add.u32 	%r2165, [%r1479], %r270;
$L__BB12_213:
	setp.gt.u32 	%p206, %r1, 255;
	shfl.sync.idx.b32	%r1480|%p207, %r2165, %r269, 31, -1;
	add.s32 	%r1481, %r270, %r1480;
	bar.sync 	0;
	shl.b32 	%r1482, %r177, 2;
	add.s32 	%r273, %r390, %r1482;
	st.shared.u32 	[%r273+-4], %r2148;
	shl.b32 	%r1484, %r183, 2;
	add.s32 	%r274, %r390, %r1484;
	st.shared.u32 	[%r274+-4], %r2147;
	shl.b32 	%r1485, %r189, 2;
	add.s32 	%r275, %r390, %r1485;
	st.shared.u32 	[%r275+-4], %r2146;
	shl.b32 	%r1486, %r195, 2;
	add.s32 	%r276, %r390, %r1486;
	st.shared.u32 	[%r276+-4], %r2145;
	shl.b32 	%r1487, %r201, 2;
	add.s32 	%r277, %r390, %r1487;
	st.shared.u32 	[%r277+-4], %r2144;
	shl.b32 	%r1488, %r207, 2;
	add.s32 	%r278, %r390, %r1488;
	st.shared.u32 	[%r278+-4], %r2143;
	shl.b32 	%r1489, %r213, 2;
	add.s32 	%r279, %r390, %r1489;
	st.shared.u32 	[%r279+-4], %r2142;
	shl.b32 	%r1490, %r219, 2;
	add.s32 	%r280, %r390, %r1490;
	st.shared.u32 	[%r280+-4], %r2141;
	shl.b32 	%r1491, %r225, 2;
	add.s32 	%r281, %r390, %r1491;
	st.shared.u32 	[%r281+-4], %r2140;
	shl.b32 	%r1492, %r231, 2;
	add.s32 	%r282, %r390, %r1492;
	st.shared.u32 	[%r282+-4], %r2139;
	shl.b32 	%r1493, %r237, 2;
	add.s32 	%r283, %r390, %r1493;
	st.shared.u32 	[%r283+-4], %r2138;
	shl.b32 	%r1494, %r243, 2;
	add.s32 	%r284, %r390, %r1494;
	st.shared.u32 	[%r284+-4], %r2137;
	shl.b32 	%r1495, %r249, 2;
	add.s32 	%r285, %r390, %r1495;
	st.shared.u32 	[%r285+-4], %r2136;
	shl.b32 	%r1496, %r255, 2;
	add.s32 	%r286, %r390, %r1496;
	st.shared.u32 	[%r286+-4], %r2135;
	shl.b32 	%r1497, %r261, 2;
	add.s32 	%r287, %r390, %r1497;
	st.shared.u32 	[%r287+-4], %r2134;
	shl.b32 	%r1498, %r267, 2;
	add.s32 	%r288, %r390, %r1498;
	st.shared.u32 	[%r288+-4], %r2133;
	shl.b32 	%r1499, %r1481, 2;
	add.s32 	%r289, %r390, %r1499;
	st.shared.u32 	[%r289+-4], %r2132;
	shl.b32 	%r1500, %r1, 3;
	add.s32 	%r1501, %r390, %r1500;
	add.s32 	%r290, %r1501, 26112;
	@%p206 bra 	$L__BB12_221;
	ld.param.u64 	%rd437, [_ZN3cub18CUB_300001_SM_10006detail10radix_sort29DeviceRadixSortOnesweepKernelINS1_5radix10policy_hubIffyE10Policy1000ELNS0_9SortOrderE0EffyiiNS1_21identity_decomposer_tEEEvPT5_SB_PT3_PKSC_PT1_PKSG_PT2_PKSK_T4_iiT6__param_3];
	cvta.to.global.u64 	%rd94, %rd437;
	shl.b64 	%rd95, %rd9, 3;
	add.s64 	%rd96, %rd94, %rd95;
	ld.global.u64 	%rd97, [%rd96];
	cvt.s64.s32 	%rd98, %r168;
	sub.s64 	%rd456, %rd97, %rd98;
	st.shared.u64 	[%r290], %rd456;
	setp.lt.s32 	%p208, %r4, 1;
	mov.u32 	%r2169, %r2127;
	@%p208 bra 	$L__BB12_220;
	mov.b32 	%r2167, -1;
	mov.u32 	%r2166, %r4;
	mov.u32 	%r2169, %r2127;
$L__BB12_216:
	ld.param.u64 	%rd430, [_ZN3cub18CUB_300001_SM_10006detail10radix_sort29DeviceRadixSortOnesweepKernelINS1_5radix10policy_hubIffyE10Policy1000ELNS0_9SortOrderE0EffyiiNS1_21identity_decomposer_tEEEvPT5_SB_PT3_PKSC_PT1_PKSG_PT2_PKSK_T4_iiT6__param_0];
	add.s32 	%r294, %r2166, -1;
	shl.b32 	%r1503, %r294, 8;
	add.s32 	%r1504, %r1503, %r1;
	cvta.to.global.u64 	%rd99, %rd430;
	mul.wide.s32 	%rd100, %r1504, 4;
	add.s64 	%rd19, %rd99, %rd100;
$L__BB12_217:
	membar.cta;
	ld.volatile.global.u32 	%r295, [%rd19];
	setp.eq.s32 	%p209, %r295, 0;
	@%p209 bra 	$L__BB12_217;
	and.b32  	%r1505, %r295, 1073741823;
	add.s32 	%r2169, %r1505, %r2169;
	setp.gt.s32 	%p210, %r295, -1;
	vote.sync.ballot.b32 	%r2167, %p210, %r2167;
	setp.gt.u32 	%p212, %r2166, 1;
	and.pred  	%p213, %p210, %p212;
	mov.u32 	%r2166, %r294;
	@%p213 bra 	$L__BB12_216;
	ld.shared.u64 	%rd456, [%r290];
$L__BB12_220:
	ld.param.u64 	%rd431, [_ZN3cub18CUB_300001_SM_10006detail10radix_sort29DeviceRadixSortOnesweepKernelINS1_5radix10policy_hubIffyE10Policy1000ELNS0_9SortOrderE0EffyiiNS1_21identity_decomposer_tEEEvPT5_SB_PT3_PKSC_PT1_PKSG_PT2_PKSK_T4_iiT6__param_0];
	or.b32  	%r1506, %r2169, -2147483648;
	cvta.to.global.u64 	%rd101, %rd431;
	add.s64 	%rd103, %rd101, %rd59;
	st.volatile.global.u32 	[%rd103], %r1506;
	sub.s32 	%r1509, %r2169, %r2127;
	cvt.s64.s32 	%rd104, %r1509;
	add.s64 	%rd105, %rd456, %rd104;
	st.shared.u64 	[%r290], %rd105;
$L__BB12_221:
	ld.param.u32 	%r2040, [_ZN3cub18CUB_300001_SM_10006detail10radix_sort29DeviceRadixSortOnesweepKernelINS1_5radix10policy_hubIffyE10Policy1000ELNS0_9SortOrderE0EffyiiNS1_21identity_decomposer_tEEEvPT5_SB_PT3_PKSC_PT1_PKSG_PT2_PKSK_T4_iiT6__param_8];
	ld.param.u64 	%rd434, [_ZN3cub18CUB_300001_SM_10006detail10radix_sort29DeviceRadixSortOnesweepKernelINS1_5radix10policy_hubIffyE10Policy1000ELNS0_9SortOrderE0EffyiiNS1_21identity_decomposer_tEEEvPT5_SB_PT3_PKSC_PT1_PKSG_PT2_PKSK_T4_iiT6__param_2];
	setp.gt.u32 	%p214, %r1, 255;
	mad.lo.s32 	%r299, %r4, 6528, 6528;
	setp.lt.s32 	%p215, %r299, %r2040;
	setp.eq.s64 	%p216, %rd434, 0;
	or.pred  	%p217, %p216, %p215;
	or.pred  	%p218, %p214, %p217;
	@%p218 bra 	$L__BB12_223;
	ld.param.u64 	%rd435, [_ZN3cub18CUB_300001_SM_10006detail10radix_sort29DeviceRadixSortOnesweepKernelINS1_5radix10policy_hubIffyE10Policy1000ELNS0_9SortOrderE0EffyiiNS1_21identity_decomposer_tEEEvPT5_SB_PT3_PKSC_PT1_PKSG_PT2_PKSK_T4_iiT6__param_2];
	ld.shared.u64 	%rd106, [%r290];
	cvt.s64.s32 	%rd107, %r2127;
	cvt.s64.s32 	%rd108, %r168;
	add.s64 	%rd109, %rd108, %rd107;
	add.s64 	%rd110, %rd109, %rd106;
	cvta.to.global.u64 	%rd111, %rd435;
	shl.b64 	%rd112, %rd9, 3;
	add.s64 	%rd113, %rd111, %rd112;
	st.global.u64 	[%rd113], %rd110;
$L__BB12_223:
	ld.param.u32 	%r2041, [_ZN3cub18CUB_300001_SM_10006detail10radix_sort29DeviceRadixSortOnesweepKernelINS1_5radix10policy_hubIffyE10Policy1000ELNS0_9SortOrderE0EffyiiNS1_21identity_decomposer_tEEEvPT5_SB_PT3_PKSC_PT1_PKSG_PT2_PKSK_T4_iiT6__param_8];
	ld.param.u64 	%rd438, [_ZN3cub18CUB_300001_SM_10006detail10radix_sort29DeviceRadixSortOnesweepKernelINS1_5radix10policy_hubIffyE10Policy1000ELNS0_9SortOrderE0EffyiiNS1_21identity_decomposer_tEEEvPT5_SB_PT3_PKSC_PT1_PKSG_PT2_PKSK_T4_iiT6__param_4];
	cvta.to.global.u64 	%rd22, %rd438;
	setp.gt.s32 	%p219, %r299, %r2041;
	bar.sync 	0;
	@%p219 bra 	$L__BB12_225;
	ld.param.u32 	%r2065, [_ZN3cub18CUB_300001_SM_10006detail10radix_sort29DeviceRadixSortOnesweepKernelINS1_5radix10policy_hubIffyE10Policy1000ELNS0_9SortOrderE0EffyiiNS1_21identity_decomposer_tEEEvPT5_SB_PT3_PKSC_PT1_PKSG_PT2_PKSK_T4_iiT6__param_9];
	ld.shared.u32 	%r1512, [%r118];
	setp.eq.s32 	%p220, %r1512, 2147483647;
	selp.b32 	%r1513, -2147483648, %r1512, %p220;
	shr.u32 	%r1514, %r1513, %r2065;
	and.b32  	%r1515, %r1514, %r171;
	shl.b32 	%r1516, %r1515, 3;
	add.s32 	%r1518, %r390, 26112;
	add.s32 	%r1519, %r1518, %r1516;
	ld.shared.u64 	%rd114, [%r1519];
	add.s64 	%rd115, %rd114, %rd9;
	setp.gt.s32 	%p221, %r1512, -1;
	selp.b32 	%r1520, -1, -2147483648, %p221;
	xor.b32  	%r1521, %r1520, %r1512;
	shl.b64 	%rd116, %rd115, 2;
	add.s64 	%rd117, %rd22, %rd116;
	st.global.u32 	[%rd117], %r1521;
	bar.warp.sync 	-1;
	ld.shared.u32 	%r1522, [%r118+1536];
	setp.eq.s32 	%p222, %r1522, 2147483647;
	selp.b32 	%r1523, -2147483648, %r1522, %p222;
	shr.u32 	%r1524, %r1523, %r2065;
	and.b32  	%r1525, %r1524, %r171;
	shl.b32 	%r1526, %r1525, 3;
	add.s32 	%r1527, %r1518, %r1526;
	ld.shared.u64 	%rd118, [%r1527];
	add.s64 	%rd119, %rd118, %rd9;
	setp.gt.s32 	%p223, %r1522, -1;
	selp.b32 	%r1528, -1, -2147483648, %p223;
	xor.b32  	%r1529, %r1528, %r1522;
	shl.b64 	%rd120, %rd119, 2;
	add.s64 	%rd121, %rd22, %rd120;
	st.global.u32 	[%rd121+1536], %r1529;
	bar.warp.sync 	-1;
	ld.shared.u32 	%r1530, [%r118+3072];
	setp.eq.s32 	%p224, %r1530, 2147483647;
	selp.b32 	%r1531, -2147483648, %r1530, %p224;
	shr.u32 	%r1532, %r1531, %r2065;
	and.b32  	%r1533, %r1532, %r171;
	shl.b32 	%r1534, %r1533, 3;
	add.s32 	%r1535, %r1518, %r1534;
	ld.shared.u64 	%rd122, [%r1535];
	add.s64 	%rd123, %rd122, %rd9;
	setp.gt.s32 	%p225, %r1530, -1;
	selp.b32 	%r1536, -1, -2147483648, %p225;
	xor.b32  	%r1537, %r1536, %r1530;
	shl.b64 	%rd124, %rd123, 2;
	add.s64 	%rd125, %rd22, %rd124;
	st.global.u32 	[%rd125+3072], %r1537;
	bar.warp.sync 	-1;
	ld.shared.u32 	%r1538, [%r118+4608];
	setp.eq.s32 	%p226, %r1538, 2147483647;
	selp.b32 	%r1539, -2147483648, %r1538, %p226;
	shr.u32 	%r1540, %r1539, %r2065;
	and.b32  	%r1541, %r1540, %r171;
	shl.b32 	%r1542, %r1541, 3;
	add.s32 	%r1543, %r1518, %r1542;
	ld.shared.u64 	%rd126, [%r1543];
	add.s64 	%rd127, %rd126, %rd9;
	setp.gt.s32 	%p227, %r1538, -1;
	selp.b32 	%r1544, -1, -2147483648, %p227;
	xor.b32  	%r1545, %r1544, %r1538;
	shl.b64 	%rd128, %rd127, 2;
	add.s64 	%rd129, %rd22, %rd128;
	st.global.u32 	[%rd129+4608], %r1545;
	bar.warp.sync 	-1;
	ld.shared.u32 	%r1546, [%r118+6144];
	setp.eq.s32 	%p228, %r1546, 2147483647;
	selp.b32 	%r1547, -2147483648, %r1546, %p228;
	shr.u32 	%r1548, %r1547, %r2065;
	and.b32  	%r1549, %r1548, %r171;
	shl.b32 	%r1550, %r1549, 3;
	add.s32 	%r1551, %r1518, %r1550;
	ld.shared.u64 	%rd130, [%r1551];
	add.s64 	%rd131, %rd130, %rd9;
	setp.gt.s32 	%p229, %r1546, -1;
	selp.b32 	%r1552, -1, -2147483648, %p229;
	xor.b32  	%r1553, %r1552, %r1546;
	shl.b64 	%rd132, %rd131, 2;
	add.s64 	%rd133, %rd22, %rd132;
	st.global.u32 	[%rd133+6144], %r1553;
	bar.warp.sync 	-1;
	ld.shared.u32 	%r1554, [%r118+7680];
	setp.eq.s32 	%p230, %r1554, 2147483647;
	selp.b32 	%r1555, -2147483648, %r1554, %p230;
	shr.u32 	%r1556, %r1555, %r2065;
	and.b32  	%r1557, %r1556, %r171;
	shl.b32 	%r1558, %r1557, 3;
	add.s32 	%r1559, %r1518, %r1558;
	ld.shared.u64 	%rd134, [%r1559];
	add.s64 	%rd135, %rd134, %rd9;
	setp.gt.s32 	%p231, %r1554, -1;
	selp.b32 	%r1560, -1, -2147483648, %p231;
	xor.b32  	%r1561, %r1560, %r1554;
	shl.b64 	%rd136, %rd135, 2;
	add.s64 	%rd137, %rd22, %rd136;
	st.global.u32 	[%rd137+7680], %r1561;
	bar.warp.sync 	-1;
	ld.shared.u32 	%r1562, [%r118+9216];
	setp.eq.s32 	%p232, %r1562, 2147483647;
	selp.b32 	%r1563, -2147483648, %r1562, %p232;
	shr.u32 	%r1564, %r1563, %r2065;
	and.b32  	%r1565, %r1564, %r171;
	shl.b32 	%r1566, %r1565, 3;
	add.s32 	%r1567, %r1518, %r1566;
	ld.shared.u64 	%rd138, [%r1567];
	add.s64 	%rd139, %rd138, %rd9;
	setp.gt.s32 	%p233, %r1562, -1;
	selp.b32 	%r1568, -1, -2147483648, %p233;
	xor.b32  	%r1569, %r1568, %r1562;
	shl.b64 	%rd140, %rd139, 2;
	add.s64 	%rd141, %rd22, %rd140;
	st.global.u32 	[%rd141+9216], %r1569;
	bar.warp.sync 	-1;
	ld.shared.u32 	%r1570, [%r118+10752];
	setp.eq.s32 	%p234, %r1570, 2147483647;
	selp.b32 	%r1571, -2147483648, %r1570, %p234;
	shr.u32 	%r1572, %r1571, %r2065;
	and.b32  	%r1573, %r1572, %r171;
	shl.b32 	%r1574, %r1573, 3;
	add.s32 	%r1575, %r1518, %r1574;
	ld.shared.u64 	%rd142, [%r1575];
	add.s64 	%rd143, %rd142, %rd9;
	setp.gt.s32 	%p235, %r1570, -1;
	selp.b32 	%r1576, -1, -2147483648, %p235;
	xor.b32  	%r1577, %r1576, %r1570;
	shl.b64 	%rd144, %rd143, 2;
	add.s64 	%rd145, %rd22, %rd144;
	st.global.u32 	[%rd145+10752], %r1577;
	bar.warp.sync 	-1;
	ld.shared.u32 	%r1578, [%r118+12288];
	setp.eq.s32 	%p236, %r1578, 2147483647;
	selp.b32 	%r1579, -2147483648, %r1578, %p236;
	shr.u32 	%r1580, %r1579, %r2065;
	and.b32  	%r1581, %r1580, %r171;
	shl.b32 	%r1582, %r1581, 3;
	add.s32 	%r1583, %r1518, %r1582;
	ld.shared.u64 	%rd146, [%r1583];
	add.s64 	%rd147, %rd146, %rd9;
	setp.gt.s32 	%p237, %r1578, -1;
	selp.b32 	%r1584, -1, -2147483648, %p237;
	xor.b32  	%r1585, %r1584, %r1578;
	shl.b64 	%rd148, %rd147, 2;
	add.s64 	%rd149, %rd22, %rd148;
	st.global.u32 	[%rd149+12288], %r1585;
	bar.warp.sync 	-1;
	ld.shared.u32 	%r1586, [%r118+13824];
	setp.eq.s32 	%p238, %r1586, 2147483647;
	selp.b32 	%r1587, -2147483648, %r1586, %p238;
	shr.u32 	%r1588, %r1587, %r2065;
	and.b32  	%r1589, %r1588, %r171;
	shl.b32 	%r1590, %r1589, 3;
	add.s32 	%r1591, %r1518, %r1590;
	ld.shared.u64 	%rd150, [%r1591];
	add.s64 	%rd151, %rd150, %rd9;
	setp.gt.s32 	%p239, %r1586, -1;
	selp.b32 	%r1592, -1, -2147483648, %p239;
	xor.b32  	%r1593, %r1592, %r1586;
	shl.b64 	%rd152, %rd151, 2;
	add.s64 	%rd153, %rd22, %rd152;
	st.global.u32 	[%rd153+13824], %r1593;
	bar.warp.sync 	-1;
	ld.shared.u32 	%r1594, [%r118+15360];
	setp.eq.s32 	%p240, %r1594, 2147483647;
	selp.b32 	%r1595, -2147483648, %r1594, %p240;
	shr.u32 	%r1596, %r1595, %r2065;
	and.b32  	%r1597, %r1596, %r171;
	shl.b32 	%r1598, %r1597, 3;
	add.s32 	%r1599, %r1518, %r1598;
	ld.shared.u64 	%rd154, [%r1599];
	add.s64 	%rd155, %rd154, %rd9;
	setp.gt.s32 	%p241, %r1594, -1;
	selp.b32 	%r1600, -1, -2147483648, %p241;
	xor.b32  	%r1601, %r1600, %r1594;
	shl.b64 	%rd156, %rd155, 2;
	add.s64 	%rd157, %rd22, %rd156;
	st.global.u32 	[%rd157+15360], %r1601;
	bar.warp.sync 	-1;
	ld.shared.u32 	%r1602, [%r118+16896];
	setp.eq.s32 	%p242, %r1602, 2147483647;
	selp.b32 	%r1603, -2147483648, %r1602, %p242;
	shr.u32 	%r1604, %r1603, %r2065;
	and.b32  	%r1605, %r1604, %r171;
	shl.b32 	%r1606, %r1605, 3;
	add.s32 	%r1607, %r1518, %r1606;
	ld.shared.u64 	%rd158, [%r1607];
	add.s64 	%rd159, %rd158, %rd9;
	setp.gt.s32 	%p243, %r1602, -1;
	selp.b32 	%r1608, -1, -2147483648, %p243;
	xor.b32  	%r1609, %r1608, %r1602;
	shl.b64 	%rd160, %rd159, 2;
	add.s64 	%rd161, %rd22, %rd160;
	st.global.u32 	[%rd161+16896], %r1609;
	bar.warp.sync 	-1;
	ld.shared.u32 	%r1610, [%r118+18432];
	setp.eq.s32 	%p244, %r1610, 2147483647;
	selp.b32 	%r1611, -2147483648, %r1610, %p244;
	shr.u32 	%r1612, %r1611, %r2065;
	and.b32  	%r1613, %r1612, %r171;
	shl.b32 	%r1614, %r1613, 3;
	add.s32 	%r1615, %r1518, %r1614;
	ld.shared.u64 	%rd162, [%r1615];
	add.s64 	%rd163, %rd162, %rd9;
	setp.gt.s32 	%p245, %r1610, -1;
	selp.b32 	%r1616, -1, -2147483648, %p245;
	xor.b32  	%r1617, %r1616, %r1610;
	shl.b64 	%rd164, %rd163, 2;
	add.s64 	%rd165, %rd22, %rd164;
	st.global.u32 	[%rd165+18432], %r1617;
	bar.warp.sync 	-1;
	ld.shared.u32 	%r1618, [%r118+19968];
	setp.eq.s32 	%p246, %r1618, 2147483647;
	selp.b32 	%r1619, -2147483648, %r1618, %p246;
	shr.u32 	%r1620, %r1619, %r2065;
	and.b32  	%r1621, %r1620, %r171;
	shl.b32 	%r1622, %r1621, 3;
	add.s32 	%r1623, %r1518, %r1622;
	ld.shared.u64 	%rd166, [%r1623];
	add.s64 	%rd167, %rd166, %rd9;
	setp.gt.s32 	%p247, %r1618, -1;
	selp.b32 	%r1624, -1, -2147483648, %p247;
	xor.b32  	%r1625, %r1624, %r1618;
	shl.b64 	%rd168, %rd167, 2;
	add.s64 	%rd169, %rd22, %rd168;
	st.global.u32 	[%rd169+19968], %r1625;
	bar.warp.sync 	-1;
	ld.shared.u32 	%r1626, [%r118+21504];
	setp.eq.s32 	%p248, %r1626, 2147483647;
	selp.b32 	%r1627, -2147483648, %r1626, %p248;
	shr.u32 	%r1628, %r1627, %r2065;
	and.b32  	%r1629, %r1628, %r171;
	shl.b32 	%r1630, %r1629, 3;
	add.s32 	%r1631, %r1518, %r1630;
	ld.shared.u64 	%rd170, [%r1631];
	add.s64 	%rd171, %rd170, %rd9;
	setp.gt.s32 	%p249, %r1626, -1;
	selp.b32 	%r1632, -1, -2147483648, %p249;
	xor.b32  	%r1633, %r1632, %r1626;
	shl.b64 	%rd172, %rd171, 2;
	add.s64 	%rd173, %rd22, %rd172;
	st.global.u32 	[%rd173+21504], %r1633;
	bar.warp.sync 	-1;
	ld.shared.u32 	%r1634, [%r118+23040];
	setp.eq.s32 	%p250, %r1634, 2147483647;
	selp.b32 	%r1635, -2147483648, %r1634, %p250;
	shr.u32 	%r1636, %r1635, %r2065;
	and.b32  	%r1637, %r1636, %r171;
	shl.b32 	%r1638, %r1637, 3;
	add.s32 	%r1639, %r1518, %r1638;
	ld.shared.u64 	%rd174, [%r1639];
	add.s64 	%rd175, %rd174, %rd9;
	setp.gt.s32 	%p251, %r1634, -1;
	selp.b32 	%r1640, -1, -2147483648, %p251;
	xor.b32  	%r1641, %r1640, %r1634;
	shl.b64 	%rd176, %rd175, 2;
	add.s64 	%rd177, %rd22, %rd176;
	st.global.u32 	[%rd177+23040], %r1641;
	bar.warp.sync 	-1;
	ld.shared.u32 	%r1642, [%r118+24576];
	setp.eq.s32 	%p252, %r1642, 2147483647;
	selp.b32 	%r1643, -2147483648, %r1642, %p252;
	shr.u32 	%r1644, %r1643, %r2065;
	and.b32  	%r1645, %r1644, %r171;
	shl.b32 	%r1646, %r1645, 3;
	add.s32 	%r1647, %r1518, %r1646;
	ld.shared.u64 	%rd178, [%r1647];
	add.s64 	%rd179, %rd178, %rd9;
	setp.gt.s32 	%p253, %r1642, -1;
	selp.b32 	%r1648, -1, -2147483648, %p253;
	xor.b32  	%r1649, %r1648, %r1642;
	shl.b64 	%rd180, %rd179, 2;
	add.s64 	%rd181, %rd22, %rd180;
	st.global.u32 	[%rd181+24576], %r1649;
	bar.warp.sync 	-1;
	bra.uni 	$L__BB12_260;
$L__BB12_225:
	ld.param.u32 	%r2042, [_ZN3cub18CUB_300001_SM_10006detail10radix_sort29DeviceRadixSortOnesweepKernelINS1_5radix10policy_hubIffyE10Policy1000ELNS0_9SortOrderE0EffyiiNS1_21identity_decomposer_tEEEvPT5_SB_PT3_PKSC_PT1_PKSG_PT2_PKSK_T4_iiT6__param_8];
	mad.lo.s32 	%r301, %r4, -6528, %r2042;
	setp.ge.s32 	%p254, %r1, %r301;
	@%p254 bra 	$L__BB12_227;
	ld.param.u32 	%r2066, [_ZN3cub18CUB_300001_SM_10006detail10radix_sort29DeviceRadixSortOnesweepKernelINS1_5radix10policy_hubIffyE10Policy1000ELNS0_9SortOrderE0EffyiiNS1_21identity_decomposer_tEEEvPT5_SB_PT3_PKSC_PT1_PKSG_PT2_PKSK_T4_iiT6__param_9];
	ld.shared.u32 	%r1650, [%r118];
	setp.eq.s32 	%p255, %r1650, 2147483647;
	selp.b32 	%r1651, -2147483648, %r1650, %p255;
	shr.u32 	%r1652, %r1651, %r2066;
	and.b32  	%r1653, %r1652, %r171;
	shl.b32 	%r1654, %r1653, 3;
	add.s32 	%r1656, %r390, %r1654;
	ld.shared.u64 	%rd182, [%r1656+26112];
	setp.gt.s32 	%p256, %r1650, -1;
	selp.b32 	%r1657, -1, -2147483648, %p256;
	xor.b32  	%r1658, %r1657, %r1650;
	add.s64 	%rd183, %rd182, %rd9;
	shl.b64 	%rd184, %rd183, 2;
	add.s64 	%rd185, %rd22, %rd184;
	st.global.u32 	[%rd185], %r1658;
$L__BB12_227:
	bar.warp.sync 	-1;
	add.s32 	%r1659, %r1, 384;
	setp.ge.s32 	%p257, %r1659, %r301;
	@%p257 bra 	$L__BB12_229;
	ld.param.u32 	%r2067, [_ZN3cub18CUB_300001_SM_10006detail10radix_sort29DeviceRadixSortOnesweepKernelINS1_5radix10policy_hubIffyE10Policy1000ELNS0_9SortOrderE0EffyiiNS1_21identity_decomposer_tEEEvPT5_SB_PT3_PKSC_PT1_PKSG_PT2_PKSK_T4_iiT6__param_9];
	ld.shared.u32 	%r1660, [%r118+1536];
	setp.eq.s32 	%p258, %r1660, 2147483647;
	selp.b32 	%r1661, -2147483648, %r1660, %p258;
	shr.u32 	%r1662, %r1661, %r2067;
	and.b32  	%r1663, %r1662, %r171;
	shl.b32 	%r1664, %r1663, 3;
	add.s32 	%r1666, %r390, %r1664;
	ld.shared.u64 	%rd186, [%r1666+26112];
	setp.gt.s32 	%p259, %r1660, -1;
	selp.b32 	%r1667, -1, -2147483648, %p259;
	xor.b32  	%r1668, %r1667, %r1660;
	add.s64 	%rd187, %rd186, %rd9;
	shl.b64 	%rd188, %rd187, 2;
	add.s64 	%rd189, %rd22, %rd188;
	st.global.u32 	[%rd189+1536], %r1668;
$L__BB12_229:
	bar.warp.sync 	-1;
	add.s32 	%r1669, %r1, 768;
	setp.ge.s32 	%p260, %r1669, %r301;
	@%p260 bra 	$L__BB12_231;
	ld.param.u32 	%r2068, [_ZN3cub18CUB_300001_SM_10006detail10radix_sort29DeviceRadixSortOnesweepKernelINS1_5radix10policy_hubIffyE10Policy1000ELNS0_9SortOrderE0EffyiiNS1_21identity_decomposer_tEEEvPT5_SB_PT3_PKSC_PT1_PKSG_PT2_PKSK_T4_iiT6__param_9];
	ld.shared.u32 	%r1670, [%r118+3072];
	setp.eq.s32 	%p261, %r1670, 2147483647;
	selp.b32 	%r1671, -2147483648, %r1670, %p261;
	shr.u32 	%r1672, %r1671, %r2068;
	and.b32  	%r1673, %r1672, %r171;
	shl.b32 	%r1674, %r1673, 3;
	add.s32 	%r1676, %r390, %r1674;
	ld.shared.u64 	%rd190, [%r1676+26112];
	setp.gt.s32 	%p262, %r1670, -1;
	selp.b32 	%r1677, -1, -2147483648, %p262;
	xor.b32  	%r1678, %r1677, %r1670;
	add.s64 	%rd191, %rd190, %rd9;
	shl.b64 	%rd192, %rd191, 2;
	add.s64 	%rd193, %rd22, %rd192;
	st.global.u32 	[%rd193+3072], %r1678;
$L__BB12_231:
	bar.warp.sync 	-1;
	add.s32 	%r1679, %r1, 1152;
	setp.ge.s32 	%p263, %r1679, %r301;
	@%p263 bra 	$L__BB12_233;
	ld.param.u32 	%r2069, [_ZN3cub18CUB_300001_SM_10006detail10radix_sort29DeviceRadixSortOnesweepKernelINS1_5radix10policy_hubIffyE10Policy1000ELNS0_9SortOrderE0EffyiiNS1_21identity_decomposer_tEEEvPT5_SB_PT3_PKSC_PT1_PKSG_PT2_PKSK_T4_iiT6__param_9];
	ld.shared.u32 	%r1680, [%r118+4608];
	setp.eq.s32 	%p264, %r1680, 2147483647;
	selp.b32 	%r1681, -2147483648, %r1680, %p264;
	shr.u32 	%r1682, %r1681, %r2069;
	and.b32  	%r1683, %r1682, %r171;
	shl.b32 	%r1684, %r1683, 3;
	add.s32 	%r1686, %r390, %r1684;
	ld.shared.u64 	%rd194, [%r1686+26112];
	setp.gt.s32 	%p265, %r1680, -1;
	selp.b32 	%r1687, -1, -2147483648, %p265;
	xor.b32  	%r1688, %r1687, %r1680;
	add.s64 	%rd195, %rd194, %rd9;
	shl.b64 	%rd196, %rd195, 2;
	add.s64 	%rd197, %rd22, %rd196;
	st.global.u32 	[%rd197+4608], %r1688;
$L__BB12_233:
	bar.warp.sync 	-1;
	add.s32 	%r1689, %r1, 1536;
	setp.ge.s32 	%p266, %r1689, %r301;
	@%p266 bra 	$L__BB12_235;
	ld.param.u32 	%r2070, [_ZN3cub18CUB_300001_SM_10006detail10radix_sort29DeviceRadixSortOnesweepKernelINS1_5radix10policy_hubIffyE10Policy1000ELNS0_9SortOrderE0EffyiiNS1_21identity_decomposer_tEEEvPT5_SB_PT3_PKSC_PT1_PKSG_PT2_PKSK_T4_iiT6__param_9];
	ld.shared.u32 	%r1690, [%r118+6144];
	setp.eq.s32 	%p267, %r1690, 2147483647;
	selp.b32 	%r1691, -2147483648, %r1690, %p267;
	shr.u32 	%r1692, %r1691, %r2070;
	and.b32  	%r1693, %r1692, %r171;
	shl.b32 	%r1694, %r1693, 3;
	add.s32 	%r1696, %r390, %r1694;
	ld.shared.u64 	%rd198, [%r1696+26112];
	setp.gt.s32 	%p268, %r1690, -1;
	selp.b32 	%r1697, -1, -2147483648, %p268;
	xor.b32  	%r1698, %r1697, %r1690;
	add.s64 	%rd199, %rd198, %rd9;
	shl.b64 	%rd200, %rd199, 2;
	add.s64 	%rd201, %rd22, %rd200;
	st.global.u32 	[%rd201+6144], %r1698;
$L__BB12_235:
	bar.warp.sync 	-1;
	add.s32 	%r1699, %r1, 1920;
	setp.ge.s32 	%p269, %r1699, %r301;
	@%p269 bra 	$L__BB12_237;
	ld.param.u32 	%r2071, [_ZN3cub18CUB_300001_SM_10006detail10radix_sort29DeviceRadixSortOnesweepKernelINS1_5radix10policy_hubIffyE10Policy1000ELNS0_9SortOrderE0EffyiiNS1_21identity_decomposer_tEEEvPT5_SB_PT3_PKSC_PT1_PKSG_PT2_PKSK_T4_iiT6__param_9];
	ld.shared.u32 	%r1700, [%r118+7680];
	setp.eq.s32 	%p270, %r1700, 2147483647;
	selp.b32 	%r1701, -2147483648, %r1700, %p270;
	shr.u32 	%r1702, %r1701, %r2071;
	and.b32  	%r1703, %r1702, %r171;
	shl.b32 	%r1704, %r1703, 3;
	add.s32 	%r1706, %r390, %r1704;
	ld.shared.u64 	%rd202, [%r1706+26112];
	setp.gt.s32 	%p271, %r1700, -1;
	selp.b32 	%r1707, -1, -2147483648, %p271;
	xor.b32  	%r1708, %r1707, %r1700;
	add.s64 	%rd203, %rd202, %rd9;
	shl.b64 	%rd204, %rd203, 2;
	add.s64 	%rd205, %rd22, %rd204;
	st.global.u32 	[%rd205+7680], %r1708;
$L__BB12_237:
	bar.warp.sync 	-1;
	add.s32 	%r1709, %r1, 2304;
	setp.ge.s32 	%p272, %r1709, %r301;
	@%p272 bra 	$L__BB12_239;
	ld.param.u32 	%r2072, [_ZN3cub18CUB_300001_SM_10006detail10radix_sort29DeviceRadixSortOnesweepKernelINS1_5radix10policy_hubIffyE10Policy1000ELNS0_9SortOrderE0EffyiiNS1_21identity_decomposer_tEEEvPT5_SB_PT3_PKSC_PT1_PKSG_PT2_PKSK_T4_iiT6__param_9];
	ld.shared.u32 	%r1710, [%r118+9216];
	setp.eq.s32 	%p273, %r1710, 2147483647;
	selp.b32 	%r1711, -2147483648, %r1710, %p273;
	shr.u32 	%r1712, %r1711, %r2072;
	and.b32  	%r1713, %r1712, %r171;
	shl.b32 	%r1714, %r1713, 3;
	add.s32 	%r1716, %r390, %r1714;
	ld.shared.u64 	%rd206, [%r1716+26112];
	setp.gt.s32 	%p274, %r1710, -1;
	selp.b32 	%r1717, -1, -2147483648, %p274;
	xor.b32  	%r1718, %r1717, %r1710;
	add.s64 	%rd207, %rd206, %rd9;
	shl.b64 	%rd208, %rd207, 2;
	add.s64 	%rd209, %rd22, %rd208;
	st.global.u32 	[%rd209+9216], %r1718;
$L__BB12_239:
	bar.warp.sync 	-1;
	add.s32 	%r1719, %r1, 2688;
	setp.ge.s32 	%p275, %r1719, %r301;
	@%p275 bra 	$L__BB12_241;
	ld.param.u32 	%r2073, [_ZN3cub18CUB_300001_SM_10006detail10radix_sort29DeviceRadixSortOnesweepKernelINS1_5radix10policy_hubIffyE10Policy1000ELNS0_9SortOrderE0EffyiiNS1_21identity_decomposer_tEEEvPT5_SB_PT3_PKSC_PT1_PKSG_PT2_PKSK_T4_iiT6__param_9];
	ld.shared.u32 	%r1720, [%r118+10752];
	setp.eq.s32 	%p276, %r1720, 2147483647;
	selp.b32 	%r1721, -2147483648, %r1720, %p276;
	shr.u32 	%r1722, %r1721, %r2073;
	and.b32  	%r1723, %r1722, %r171;
	shl.b32 	%r1724, %r1723, 3;
	add.s32 	%r1726, %r390, %r1724;
	ld.shared.u64 	%rd210, [%r1726+26112];
	setp.gt.s32 	%p277, %r1720, -1;
	selp.b32 	%r1727, -1, -2147483648, %p277;
	xor.b32  	%r1728, %r1727, %r1720;
	add.s64 	%rd211, %rd210, %rd9;
	shl.b64 	%rd212, %rd211, 2;
	add.s64 	%rd213, %rd22, %rd212;
	st.global.u32 	[%rd213+10752], %r1728;
$L__BB12_241:
	bar.warp.sync 	-1;
	or.b32  	%r1729, %r1, 3072;
	setp.ge.s32 	%p278, %r1729, %r301;
	@%p278 bra 	$L__BB12_243;
	ld.param.u32 	%r2074, [_ZN3cub18CUB_300001_SM_10006detail10radix_sort29DeviceRadixSortOnesweepKernelINS1_5radix10policy_hubIffyE10Policy1000ELNS0_9SortOrderE0EffyiiNS1_21identity_decomposer_tEEEvPT5_SB_PT3_PKSC_PT1_PKSG_PT2_PKSK_T4_iiT6__param_9];
	ld.shared.u32 	%r1730, [%r118+12288];
	setp.eq.s32 	%p279, %r1730, 2147483647;
	selp.b32 	%r1731, -2147483648, %r1730, %p279;
	shr.u32 	%r1732, %r1731, %r2074;
	and.b32  	%r1733, %r1732, %r171;
	shl.b32 	%r1734, %r1733, 3;
	add.s32 	%r1736, %r390, %r1734;
	ld.shared.u64 	%rd214, [%r1736+26112];
	setp.gt.s32 	%p280, %r1730, -1;
	selp.b32 	%r1737, -1, -2147483648, %p280;
	xor.b32  	%r1738, %r1737, %r1730;
	add.s64 	%rd215, %rd214, %rd9;
	shl.b64 	%rd216, %rd215, 2;
	add.s64 	%rd217, %rd22, %rd216;
	st.global.u32 	[%rd217+12288], %r1738;
$L__BB12_243:
	bar.warp.sync 	-1;
	add.s32 	%r1739, %r1, 3456;
	setp.ge.s32 	%p281, %r1739, %r301;
	@%p281 bra 	$L__BB12_245;
	ld.param.u32 	%r2075, [_ZN3cub18CUB_300001_SM_10006detail10radix_sort29DeviceRadixSortOnesweepKernelINS1_5radix10policy_hubIffyE10Policy1000ELNS0_9SortOrderE0EffyiiNS1_21identity_decomposer_tEEEvPT5_SB_PT3_PKSC_PT1_PKSG_PT2_PKSK_T4_iiT6__param_9];
	ld.shared.u32 	%r1740, [%r118+13824];
	setp.eq.s32 	%p282, %r1740, 2147483647;
	selp.b32 	%r1741, -2147483648, %r1740, %p282;
	shr.u32 	%r1742, %r1741, %r2075;
	and.b32  	%r1743, %r1742, %r171;
	shl.b32 	%r1744, %r1743, 3;
	add.s32 	%r1746, %r390, %r1744;
	ld.shared.u64 	%rd218, [%r1746+26112];
	setp.gt.s32 	%p283, %r1740, -1;
	selp.b32 	%r1747, -1, -2147483648, %p283;
	xor.b32  	%r1748, %r1747, %r1740;
	add.s64 	%rd219, %rd218, %rd9;
	shl.b64 	%rd220, %rd219, 2;
	add.s64 	%rd221, %rd22, %rd220;
	st.global.u32 	[%rd221+13824], %r1748;
$L__BB12_245:
	bar.warp.sync 	-1;
	add.s32 	%r1749, %r1, 3840;
	setp.ge.s32 	%p284, %r1749, %r301;
	@%p284 bra 	$L__BB12_247;
	ld.param.u32 	%r2076, [_ZN3cub18CUB_300001_SM_10006detail10radix_sort29DeviceRadixSortOnesweepKernelINS1_5radix10policy_hubIffyE10Policy1000ELNS0_9SortOrderE0EffyiiNS1_21identity_decomposer_tEEEvPT5_SB_PT3_PKSC_PT1_PKSG_PT2_PKSK_T4_iiT6__param_9];
	ld.shared.u32 	%r1750, [%r118+15360];
	setp.eq.s32 	%p285, %r1750, 2147483647;
	selp.b32 	%r1751, -2147483648, %r1750, %p285;
	shr.u32 	%r1752, %r1751, %r2076;
	and.b32  	%r1753, %r1752, %r171;
	shl.b32 	%r1754, %r1753, 3;
	add.s32 	%r1756, %r390, %r1754;
	ld.shared.u64 	%rd222, [%r1756+26112];
	setp.gt.s32 	%p286, %r1750, -1;
	selp.b32 	%r1757, -1, -2147483648, %p286;
	xor.b32  	%r1758, %r1757, %r1750;
	add.s64 	%rd223, %rd222, %rd9;
	shl.b64 	%rd224, %rd223, 2;
	add.s64 	%rd225, %rd22, %rd224;
	st.global.u32 	[%rd225+15360], %r1758;
$L__BB12_247:
	bar.warp.sync 	-1;
	add.s32 	%r1759, %r1, 4224;
	setp.ge.s32 	%p287, %r1759, %r301;
	@%p287 bra 	$L__BB12_249;
	ld.param.u32 	%r2077, [_ZN3cub18CUB_300001_SM_10006detail10radix_sort29DeviceRadixSortOnesweepKernelINS1_5radix10policy_hubIffyE10Policy1000ELNS0_9SortOrderE0EffyiiNS1_21identity_decomposer_tEEEvPT5_SB_PT3_PKSC_PT1_PKSG_PT2_PKSK_T4_iiT6__param_9];
	ld.shared.u32 	%r1760, [%r118+16896];
	setp.eq.s32 	%p288, %r1760, 2147483647;
	selp.b32 	%r1761, -2147483648, %r1760, %p288;
	shr.u32 	%r1762, %r1761, %r2077;
	and.b32  	%r1763, %r1762, %r171;
	shl.b32 	%r1764, %r1763, 3;
	add.s32 	%r1766, %r390, %r1764;
	ld.shared.u64 	%rd226, [%r1766+26112];
	setp.gt.s32 	%p289, %r1760, -1;
	selp.b32 	%r1767, -1, -2147483648, %p289;
	xor.b32  	%r1768, %r1767, %r1760;
	add.s64 	%rd227, %rd226, %rd9;
	shl.b64 	%rd228, %rd227, 2;
	add.s64 	%rd229, %rd22, %rd228;
	st.global.u32 	[%rd229+16896], %r1768;
$L__BB12_249:
	bar.warp.sync 	-1;
	add.s32 	%r1769, %r1, 4608;
	setp.ge.s32 	%p290, %r1769, %r301;
	@%p290 bra 	$L__BB12_251;
	ld.param.u32 	%r2078, [_ZN3cub18CUB_300001_SM_10006detail10radix_sort29DeviceRadixSortOnesweepKernelINS1_5radix10policy_hubIffyE10Policy1000ELNS0_9SortOrderE0EffyiiNS1_21identity_decomposer_tEEEvPT5_SB_PT3_PKSC_PT1_PKSG_PT2_PKSK_T4_iiT6__param_9];
	ld.shared.u32 	%r1770, [%r118+18432];
	setp.eq.s32 	%p291, %r1770, 2147483647;
	selp.b32 	%r1771, -2147483648, %r1770, %p291;
	shr.u32 	%r1772, %r1771, %r2078;
	and.b32  	%r1773, %r1772, %r171;
	shl.b32 	%r1774, %r1773, 3;
	add.s32 	%r1776, %r390, %r1774;
	ld.shared.u64 	%rd230, [%r1776+26112];
	setp.gt.s32 	%p292, %r1770, -1;
	selp.b32 	%r1777, -1, -2147483648, %p292;
	xor.b32  	%r1778, %r1777, %r1770;
	add.s64 	%rd231, %rd230, %rd9;
	shl.b64 	%rd232, %rd231, 2;
	add.s64 	%rd233, %rd22, %rd232;
	st.global.u32 	[%rd233+18432], %r1778;
$L__BB12_251:
	bar.warp.sync 	-1;
	add.s32 	%r1779, %r1, 4992;
	setp.ge.s32 	%p293, %r1779, %r301;
	@%p293 bra 	$L__BB12_253;
	ld.param.u32 	%r2079, [_ZN3cub18CUB_300001_SM_10006detail10radix_sort29DeviceRadixSortOnesweepKernelINS1_5radix10policy_hubIffyE10Policy1000ELNS0_9SortOrderE0EffyiiNS1_21identity_decomposer_tEEEvPT5_SB_PT3_PKSC_PT1_PKSG_PT2_PKSK_T4_iiT6__param_9];
	ld.shared.u32 	%r1780, [%r118+19968];
	setp.eq.s32 	%p294, %r1780, 2147483647;
	selp.b32 	%r1781, -2147483648, %r1780, %p294;
	shr.u32 	%r1782, %r1781, %r2079;
	and.b32  	%r1783, %r1782, %r171;
	shl.b32 	%r1784, %r1783, 3;
	add.s32 	%r1786, %r390, %r1784;
	ld.shared.u64 	%rd234, [%r1786+26112];
	setp.gt.s32 	%p295, %r1780, -1;
	selp.b32 	%r1787, -1, -2147483648, %p295;
	xor.b32  	%r1788, %r1787, %r1780;
	add.s64 	%rd235, %rd234, %rd9;
	shl.b64 	%rd236, %rd235, 2;
	add.s64 	%rd237, %rd22, %rd236;
	st.global.u32 	[%rd237+19968], %r1788;
$L__BB12_253:
	bar.warp.sync 	-1;
	add.s32 	%r1789, %r1, 5376;
	setp.ge.s32 	%p296, %r1789, %r301;
	@%p296 bra 	$L__BB12_255;
	ld.param.u32 	%r2080, [_ZN3cub18CUB_300001_SM_10006detail10radix_sort29DeviceRadixSortOnesweepKernelINS1_5radix10policy_hubIffyE10Policy1000ELNS0_9SortOrderE0EffyiiNS1_21identity_decomposer_tEEEvPT5_SB_PT3_PKSC_PT1_PKSG_PT2_PKSK_T4_iiT6__param_9];
	ld.shared.u32 	%r1790, [%r118+21504];
	setp.eq.s32 	%p297, %r1790, 2147483647;
	selp.b32 	%r1791, -2147483648, %r1790, %p297;
	shr.u32 	%r1792, %r1791, %r2080;
	and.b32  	%r1793, %r1792, %r171;
	shl.b32 	%r1794, %r1793, 3;
	add.s32 	%r1796, %r390, %r1794;
	ld.shared.u64 	%rd238, [%r1796+26112];
	setp.gt.s32 	%p298, %r1790, -1;
	selp.b32 	%r1797, -1, -2147483648, %p298;
	xor.b32  	%r1798, %r1797, %r1790;
	add.s64 	%rd239, %rd238, %rd9;
	shl.b64 	%rd240, %rd239, 2;
	add.s64 	%rd241, %rd22, %rd240;
	st.global.u32 	[%rd241+21504], %r1798;
$L__BB12_255:
	bar.warp.sync 	-1;
	add.s32 	%r1799, %r1, 5760;
	setp.ge.s32 	%p299, %r1799, %r301;
	@%p299 bra 	$L__BB12_257;
	ld.param.u32 	%r2081, [_ZN3cub18CUB_300001_SM_10006detail10radix_sort29DeviceRadixSortOnesweepKernelINS1_5radix10policy_hubIffyE10Policy1000ELNS0_9SortOrderE0EffyiiNS1_21identity_decomposer_tEEEvPT5_SB_PT3_PKSC_PT1_PKSG_PT2_PKSK_T4_iiT6__param_9];
	ld.shared.u32 	%r1800, [%r118+23040];
	setp.eq.s32 	%p300, %r1800, 2147483647;
	selp.b32 	%r1801, -2147483648, %r1800, %p300;
	shr.u32 	%r1802, %r1801, %r2081;
	and.b32  	%r1803, %r1802, %r171;
	shl.b32 	%r1804, %r1803, 3;
	add.s32 	%r1806, %r390, %r1804;
	ld.shared.u64 	%rd242, [%r1806+26112];
	setp.gt.s32 	%p301, %r1800, -1;
	selp.b32 	%r1807, -1, -2147483648, %p301;
	xor.b32  	%r1808, %r1807, %r1800;
	add.s64 	%rd243, %rd242, %rd9;
	shl.b64 	%rd244, %rd243, 2;
	add.s64 	%rd245, %rd22, %rd244;
	st.global.u32 	[%rd245+23040], %r1808;
$L__BB12_257:
	bar.warp.sync 	-1;
	or.b32  	%r1809, %r1, 6144;
	setp.ge.s32 	%p302, %r1809, %r301;
	@%p302 bra 	$L__BB12_259;
	ld.param.u32 	%r2082, [_ZN3cub18CUB_300001_SM_10006detail10radix_sort29DeviceRadixSortOnesweepKernelINS1_5radix10policy_hubIffyE10Policy1000ELNS0_9SortOrderE0EffyiiNS1_21identity_decomposer_tEEEvPT5_SB_PT3_PKSC_PT1_PKSG_PT2_PKSK_T4_iiT6__param_9];
	ld.shared.u32 	%r1810, [%r118+24576];
	setp.eq.s32 	%p303, %r1810, 2147483647;
	selp.b32 	%r1811, -2147483648, %r1810, %p303;
	shr.u32 	%r1812, %r1811, %r2082;
	and.b32  	%r1813, %r1812, %r171;
	shl.b32 	%r1814, %r1813, 3;
	add.s32 	%r1816, %r390, %r1814;
	ld.shared.u64 	%rd246, [%r1816+26112];
	setp.gt.s32 	%p304, %r1810, -1;
	selp.b32 	%r1817, -1, -2147483648, %p304;
	xor.b32  	%r1818, %r1817, %r1810;
	add.s64 	%rd247, %rd246, %rd9;
	shl.b64 	%rd248, %rd247, 2;
	add.s64 	%rd249, %rd22, %rd248;
	st.global.u32 	[%rd249+24576], %r1818;
$L__BB12_259:
	bar.warp.sync 	-1;
$L__BB12_260:
	ld.param.u32 	%r2083, [_ZN3cub18CUB_300001_SM_10006detail10radix_sort29DeviceRadixSortOnesweepKernelINS1_5radix10policy_hubIffyE10Policy1000ELNS0_9SortOrderE0EffyiiNS1_21identity_decomposer_tEEEvPT5_SB_PT3_PKSC_PT1_PKSG_PT2_PKSK_T4_iiT6__param_9];
	ld.param.u32 	%r2043, [_ZN3cub18CUB_300001_SM_10006detail10radix_sort29DeviceRadixSortOnesweepKernelINS1_5radix10policy_hubIffyE10Policy1000ELNS0_9SortOrderE0EffyiiNS1_21identity_decomposer_tEEEvPT5_SB_PT3_PKSC_PT1_PKSG_PT2_PKSK_T4_iiT6__param_8];
	setp.gt.s32 	%p305, %r299, %r2043;
	ld.shared.u32 	%r1819, [%r118];
	setp.eq.s32 	%p306, %r1819, 2147483647;
	selp.b32 	%r1820, -2147483648, %r1819, %p306;
	shr.u32 	%r1821, %r1820, %r2083;
	and.b32  	%r302, %r1821, %r171;
	ld.shared.u32 	%r1822, [%r118+1536];
	setp.eq.s32 	%p307, %r1822, 2147483647;
	selp.b32 	%r1823, -2147483648, %r1822, %p307;
	shr.u32 	%r1824, %r1823, %r2083;
	and.b32  	%r303, %r1824, %r171;
	ld.shared.u32 	%r1825, [%r118+3072];
	setp.eq.s32 	%p308, %r1825, 2147483647;
	selp.b32 	%r1826, -2147483648, %r1825, %p308;
	shr.u32 	%r1827, %r1826, %r2083;
	and.b32  	%r304, %r1827, %r171;
	ld.shared.u32 	%r1828, [%r118+4608];
	setp.eq.s32 	%p309, %r1828, 2147483647;
	selp.b32 	%r1829, -2147483648, %r1828, %p309;
	shr.u32 	%r1830, %r1829, %r2083;
	and.b32  	%r305, %r1830, %r171;
	ld.shared.u32 	%r1831, [%r118+6144];
	setp.eq.s32 	%p310, %r1831, 2147483647;
	selp.b32 	%r1832, -2147483648, %r1831, %p310;
	shr.u32 	%r1833, %r1832, %r2083;
	and.b32  	%r306, %r1833, %r171;
	ld.shared.u32 	%r1834, [%r118+7680];
	setp.eq.s32 	%p311, %r1834, 2147483647;
	selp.b32 	%r1835, -2147483648, %r1834, %p311;
	shr.u32 	%r1836, %r1835, %r2083;
	and.b32  	%r307, %r1836, %r171;
	ld.shared.u32 	%r1837, [%r118+9216];
	setp.eq.s32 	%p312, %r1837, 2147483647;
	selp.b32 	%r1838, -2147483648, %r1837, %p312;
	shr.u32 	%r1839, %r1838, %r2083;
	and.b32  	%r308, %r1839, %r171;
	ld.shared.u32 	%r1840, [%r118+10752];
	setp.eq.s32 	%p313, %r1840, 2147483647;
	selp.b32 	%r1841, -2147483648, %r1840, %p313;
	shr.u32 	%r1842, %r1841, %r2083;
	and.b32  	%r309, %r1842, %r171;
	ld.shared.u32 	%r1843, [%r118+12288];
	setp.eq.s32 	%p314, %r1843, 2147483647;
	selp.b32 	%r1844, -2147483648, %r1843, %p314;
	shr.u32 	%r1845, %r1844, %r2083;
	and.b32  	%r310, %r1845, %r171;
	ld.shared.u32 	%r1846, [%r118+13824];
	setp.eq.s32 	%p315, %r1846, 2147483647;
	selp.b32 	%r1847, -2147483648, %r1846, %p315;
	shr.u32 	%r1848, %r1847, %r2083;
	and.b32  	%r311, %r1848, %r171;
	ld.shared.u32 	%r1849, [%r118+15360];
	setp.eq.s32 	%p316, %r1849, 2147483647;
	selp.b32 	%r1850, -2147483648, %r1849, %p316;
	shr.u32 	%r1851, %r1850, %r2083;
	and.b32  	%r312, %r1851, %r171;
	ld.shared.u32 	%r1852, [%r118+16896];
	setp.eq.s32 	%p317, %r1852, 2147483647;
	selp.b32 	%r1853, -2147483648, %r1852, %p317;
	shr.u32 	%r1854, %r1853, %r2083;
	and.b32  	%r313, %r1854, %r171;
	ld.shared.u32 	%r1855, [%r118+18432];
	setp.eq.s32 	%p318, %r1855, 2147483647;
	selp.b32 	%r1856, -2147483648, %r1855, %p318;
	shr.u32 	%r1857, %r1856, %r2083;
	and.b32  	%r314, %r1857, %r171;
	ld.shared.u32 	%r1858, [%r118+19968];
	setp.eq.s32 	%p319, %r1858, 2147483647;
	selp.b32 	%r1859, -2147483648, %r1858, %p319;
	shr.u32 	%r1860, %r1859, %r2083;
	and.b32  	%r315, %r1860, %r171;
	ld.shared.u32 	%r1861, [%r118+21504];
	setp.eq.s32 	%p320, %r1861, 2147483647;
	selp.b32 	%r1862, -2147483648, %r1861, %p320;
	shr.u32 	%r1863, %r1862, %r2083;
	and.b32  	%r316, %r1863, %r171;
	ld.shared.u32 	%r1864, [%r118+23040];
	setp.eq.s32 	%p321, %r1864, 2147483647;
	selp.b32 	%r1865, -2147483648, %r1864, %p321;
	shr.u32 	%r1866, %r1865, %r2083;
	and.b32  	%r317, %r1866, %r171;
	ld.shared.u32 	%r1867, [%r118+24576];
	setp.eq.s32 	%p322, %r1867, 2147483647;
	selp.b32 	%r1868, -2147483648, %r1867, %p322;
	shr.u32 	%r1869, %r1868, %r2083;
	and.b32  	%r318, %r1869, %r171;
	@%p305 bra 	$L__BB12_262;
	ld.param.u64 	%rd443, [_ZN3cub18CUB_300001_SM_10006detail10radix_sort29DeviceRadixSortOnesweepKernelINS1_5radix10policy_hubIffyE10Policy1000ELNS0_9SortOrderE0EffyiiNS1_21identity_decomposer_tEEEvPT5_SB_PT3_PKSC_PT1_PKSG_PT2_PKSK_T4_iiT6__param_7];
	cvta.to.global.u64 	%rd250, %rd443;
	and.b32  	%r1873, %r1, 31;
	or.b32  	%r1874, %r547, %r1873;
	cvt.u64.u32 	%rd251, %r1874;
	mul.lo.s32 	%r1875, %r4, 6528;
	cvt.s64.s32 	%rd252, %r1875;
	add.s64 	%rd253, %rd251, %rd252;
	shl.b64 	%rd254, %rd253, 2;
	add.s64 	%rd255, %rd250, %rd254;
	ld.global.f32 	%f252, [%rd255];
	ld.global.f32 	%f253, [%rd255+128];
	ld.global.f32 	%f254, [%rd255+256];
	ld.global.f32 	%f255, [%rd255+384];
	ld.global.f32 	%f256, [%rd255+512];
	ld.global.f32 	%f257, [%rd255+640];
	ld.global.f32 	%f258, [%rd255+768];
	ld.global.f32 	%f259, [%rd255+896];
	ld.global.f32 	%f260, [%rd255+1024];
	ld.global.f32 	%f261, [%rd255+1152];
	ld.global.f32 	%f262, [%rd255+1280];
	ld.global.f32 	%f263, [%rd255+1408];
	ld.global.f32 	%f264, [%rd255+1536];
	ld.global.f32 	%f265, [%rd255+1664];
	ld.global.f32 	%f266, [%rd255+1792];
	ld.global.f32 	%f267, [%rd255+1920];
	ld.global.f32 	%f268, [%rd255+2048];
	bra.uni 	$L__BB12_296;
$L__BB12_262:
	ld.param.u32 	%r2044, [_ZN3cub18CUB_300001_SM_10006detail10radix_sort29DeviceRadixSortOnesweepKernelINS1_5radix10policy_hubIffyE10Policy1000ELNS0_9SortOrderE0EffyiiNS1_21identity_decomposer_tEEEvPT5_SB_PT3_PKSC_PT1_PKSG_PT2_PKSK_T4_iiT6__param_8];
	ld.param.u64 	%rd444, [_ZN3cub18CUB_300001_SM_10006detail10radix_sort29DeviceRadixSortOnesweepKernelINS1_5radix10policy_hubIffyE10Policy1000ELNS0_9SortOrderE0EffyiiNS1_21identity_decomposer_tEEEvPT5_SB_PT3_PKSC_PT1_PKSG_PT2_PKSK_T4_iiT6__param_7];
	cvta.to.global.u64 	%rd256, %rd444;
	cvt.s64.s32 	%rd257, %r328;
	add.s64 	%rd258, %rd7, %rd257;
	shl.b64 	%rd259, %rd258, 2;
	add.s64 	%rd23, %rd256, %rd259;
	cvt.u32.u64 	%r1877, %rd7;
	sub.s32 	%r319, %r2044, %r328;
	setp.ge.s32 	%p323, %r1877, %r319;
	@%p323 bra 	$L__BB12_264;
	ld.global.f32 	%f252, [%rd23];
$L__BB12_264:
	add.s32 	%r1879, %r1877, 32;
	setp.ge.s32 	%p324, %r1879, %r319;
	@%p324 bra 	$L__BB12_266;
	ld.global.f32 	%f253, [%rd23+128];
$L__BB12_266:
	add.s32 	%r1881, %r1877, 64;
	setp.ge.s32 	%p325, %r1881, %r319;
	@%p325 bra 	$L__BB12_268;
	ld.global.f32 	%f254, [%rd23+256];
$L__BB12_268:
	add.s32 	%r1883, %r1877, 96;
	setp.ge.s32 	%p326, %r1883, %r319;
	@%p326 bra 	$L__BB12_270;
	ld.global.f32 	%f255, [%rd23+384];
$L__BB12_270:
	add.s32 	%r1885, %r1877, 128;
	setp.ge.s32 	%p327, %r1885, %r319;
	@%p327 bra 	$L__BB12_272;
	ld.global.f32 	%f256, [%rd23+512];
$L__BB12_272:
	add.s32 	%r1887, %r1877, 160;
	setp.ge.s32 	%p328, %r1887, %r319;
	@%p328 bra 	$L__BB12_274;
	ld.global.f32 	%f257, [%rd23+640];
$L__BB12_274:
	add.s32 	%r1889, %r1877, 192;
	setp.ge.s32 	%p329, %r1889, %r319;
	@%p329 bra 	$L__BB12_276;
	ld.global.f32 	%f258, [%rd23+768];
$L__BB12_276:
	add.s32 	%r1891, %r1877, 224;
	setp.ge.s32 	%p330, %r1891, %r319;
	@%p330 bra 	$L__BB12_278;
	ld.param.u64 	%rd445, [_ZN3cub18CUB_300001_SM_10006detail10radix_sort29DeviceRadixSortOnesweepKernelINS1_5radix10policy_hubIffyE10Policy1000ELNS0_9SortOrderE0EffyiiNS1_21identity_decomposer_tEEEvPT5_SB_PT3_PKSC_PT1_PKSG_PT2_PKSK_T4_iiT6__param_7];
	cvta.to.global.u64 	%rd260, %rd445;
	add.s64 	%rd264, %rd260, %rd259;
	ld.global.f32 	%f259, [%rd264+896];
$L__BB12_278:
	add.s32 	%r1894, %r1877, 256;
	setp.ge.s32 	%p331, %r1894, %r319;
	@%p331 bra 	$L__BB12_280;
	ld.param.u64 	%rd446, [_ZN3cub18CUB_300001_SM_10006detail10radix_sort29DeviceRadixSortOnesweepKernelINS1_5radix10policy_hubIffyE10Policy1000ELNS0_9SortOrderE0EffyiiNS1_21identity_decomposer_tEEEvPT5_SB_PT3_PKSC_PT1_PKSG_PT2_PKSK_T4_iiT6__param_7];
	cvta.to.global.u64 	%rd265, %rd446;
	cvt.s64.s32 	%rd266, %r328;
	add.s64 	%rd267, %rd7, %rd266;
	shl.b64 	%rd268, %rd267, 2;
	add.s64 	%rd269, %rd265, %rd268;
	ld.global.f32 	%f260, [%rd269+1024];
$L__BB12_280:
	add.s32 	%r1897, %r1877, 288;
	setp.ge.s32 	%p332, %r1897, %r319;
	@%p332 bra 	$L__BB12_282;
	ld.param.u64 	%rd447, [_ZN3cub18CUB_300001_SM_10006detail10radix_sort29DeviceRadixSortOnesweepKernelINS1_5radix10policy_hubIffyE10Policy1000ELNS0_9SortOrderE0EffyiiNS1_21identity_decomposer_tEEEvPT5_SB_PT3_PKSC_PT1_PKSG_PT2_PKSK_T4_iiT6__param_7];
	cvta.to.global.u64 	%rd270, %rd447;
	cvt.s64.s32 	%rd271, %r328;
	add.s64 	%rd272, %rd7, %rd271;
	shl.b64 	%rd273, %rd272, 2;
	add.s64 	%rd274, %rd270, %rd273;
	ld.global.f32 	%f261, [%rd274+1152];
$L__BB12_282:
	add.s32 	%r1900, %r1877, 320;
	setp.ge.s32 	%p333, %r1900, %r319;
	@%p333 bra 	$L__BB12_284;
	ld.param.u64 	%rd448, [_ZN3cub18CUB_300001_SM_10006detail10radix_sort29DeviceRadixSortOnesweepKernelINS1_5radix10policy_hubIffyE10Policy1000ELNS0_9SortOrderE0EffyiiNS1_21identity_decomposer_tEEEvPT5_SB_PT3_PKSC_PT1_PKSG_PT2_PKSK_T4_iiT6__param_7];
	cvta.to.global.u64 	%rd275, %rd448;
	cvt.s64.s32 	%rd276, %r328;
	add.s64 	%rd277, %rd7, %rd276;
	shl.b64 	%rd278, %rd277, 2;
	add.s64 	%rd279, %rd275, %rd278;
	ld.global.f32 	%f262, [%rd279+1280];
$L__BB12_284:
	add.s32 	%r1903, %r1877, 352;
	setp.ge.s32 	%p334, %r1903, %r319;
	@%p334 bra 	$L__BB12_286;
	ld.param.u64 	%rd449, [_ZN3cub18CUB_300001_SM_10006detail10radix_sort29DeviceRadixSortOnesweepKernelINS1_5radix10policy_hubIffyE10Policy1000ELNS0_9SortOrderE0EffyiiNS1_21identity_decomposer_tEEEvPT5_SB_PT3_PKSC_PT1_PKSG_PT2_PKSK_T4_iiT6__param_7];
	cvta.to.global.u64 	%rd280, %rd449;
	mul.lo.s32 	%r1904, %r4, 6528;
	cvt.s64.s32 	%rd281, %r1904;
	add.s64 	%rd282, %rd7, %rd281;
	shl.b64 	%rd283, %rd282, 2;
	add.s64 	%rd284, %rd280, %rd283;
	ld.global.f32 	%f263, [%rd284+1408];
$L__BB12_286:
	add.s32 	%r1906, %r1877, 384;
	setp.ge.s32 	%p335, %r1906, %r319;
	@%p335 bra 	$L__BB12_288;
	ld.param.u64 	%rd450, [_ZN3cub18CUB_300001_SM_10006detail10radix_sort29DeviceRadixSortOnesweepKernelINS1_5radix10policy_hubIffyE10Policy1000ELNS0_9SortOrderE0EffyiiNS1_21identity_decomposer_tEEEvPT5_SB_PT3_PKSC_PT1_PKSG_PT2_PKSK_T4_iiT6__param_7];
	cvta.to.global.u64 	%rd285, %rd450;
	mul.lo.s32 	%r1907, %r4, 6528;
	cvt.s64.s32 	%rd286, %r1907;
	add.s64 	%rd287, %rd7, %rd286;
	shl.b64 	%rd288, %rd287, 2;
	add.s64 	%rd289, %rd285, %rd288;
	ld.global.f32 	%f264, [%rd289+1536];
$L__BB12_288:
	cvt.u32.u64 	%r1908, %rd7;
	add.s32 	%r1909, %r1908, 416;
	setp.ge.s32 	%p336, %r1909, %r319;
	@%p336 bra 	$L__BB12_290;
	ld.param.u64 	%rd451, [_ZN3cub18CUB_300001_SM_10006detail10radix_sort29DeviceRadixSortOnesweepKernelINS1_5radix10policy_hubIffyE10Policy1000ELNS0_9SortOrderE0EffyiiNS1_21identity_decomposer_tEEEvPT5_SB_PT3_PKSC_PT1_PKSG_PT2_PKSK_T4_iiT6__param_7];
	cvta.to.global.u64 	%rd290, %rd451;
	mul.lo.s32 	%r1910, %r4, 6528;
	cvt.s64.s32 	%rd291, %r1910;
	add.s64 	%rd292, %rd7, %rd291;
	shl.b64 	%rd293, %rd292, 2;
	add.s64 	%rd294, %rd290, %rd293;
	ld.global.f32 	%f265, [%rd294+1664];
$L__BB12_290:
	cvt.u32.u64 	%r1911, %rd7;
	add.s32 	%r1912, %r1911, 448;
	setp.ge.s32 	%p337, %r1912, %r319;
	@%p337 bra 	$L__BB12_292;
	ld.param.u64 	%rd452, [_ZN3cub18CUB_300001_SM_10006detail10radix_sort29DeviceRadixSortOnesweepKernelINS1_5radix10policy_hubIffyE10Policy1000ELNS0_9SortOrderE0EffyiiNS1_21identity_decomposer_tEEEvPT5_SB_PT3_PKSC_PT1_PKSG_PT2_PKSK_T4_iiT6__param_7];
	cvta.to.global.u64 	%rd295, %rd452;
	mul.lo.s32 	%r1913, %r4, 6528;
	cvt.s64.s32 	%rd296, %r1913;
	add.s64 	%rd297, %rd7, %rd296;
	shl.b64 	%rd298, %rd297, 2;
	add.s64 	%rd299, %rd295, %rd298;
	ld.global.f32 	%f266, [%rd299+1792];
$L__BB12_292:
	cvt.u32.u64 	%r1914, %rd7;
	add.s32 	%r1915, %r1914, 480;
	setp.ge.s32 	%p338, %r1915, %r319;
	@%p338 bra 	$L__BB12_294;
	ld.param.u64 	%rd453, [_ZN3cub18CUB_300001_SM_10006detail10radix_sort29DeviceRadixSortOnesweepKernelINS1_5radix10policy_hubIffyE10Policy1000ELNS0_9SortOrderE0EffyiiNS1_21identity_decomposer_tEEEvPT5_SB_PT3_PKSC_PT1_PKSG_PT2_PKSK_T4_iiT6__param_7];
	cvta.to.global.u64 	%rd300, %rd453;
	mul.lo.s32 	%r1916, %r4, 6528;
	cvt.s64.s32 	%rd301, %r1916;
	add.s64 	%rd302, %rd7, %rd301;
	shl.b64 	%rd303, %rd302, 2;
	add.s64 	%rd304, %rd300, %rd303;
	ld.global.f32 	%f267, [%rd304+1920];
$L__BB12_294:
	cvt.u32.u64 	%r1917, %rd7;
	add.s32 	%r1918, %r1917, 512;
	setp.ge.s32 	%p339, %r1918, %r319;
	@%p339 bra 	$L__BB12_296;
	ld.param.u64 	%rd454, [_ZN3cub18CUB_300001_SM_10006detail10radix_sort29DeviceRadixSortOnesweepKernelINS1_5radix10policy_hubIffyE10Policy1000ELNS0_9SortOrderE0EffyiiNS1_21identity_decomposer_tEEEvPT5_SB_PT3_PKSC_PT1_PKSG_PT2_PKSK_T4_iiT6__param_7];
	cvta.to.global.u64 	%rd305, %rd454;
	mov.u32 	%r1919, %tid.x;
	and.b32  	%r1920, %r1919, 992;
	mul.lo.s32 	%r1921, %r1920, 17;
	and.b32  	%r1922, %r1919, 31;
	or.b32  	%r1923, %r1921, %r1922;
	cvt.u64.u32 	%rd306, %r1923;
	mul.lo.s32 	%r1924, %r4, 6528;
	cvt.s64.s32 	%rd307, %r1924;
	add.s64 	%rd308, %rd306, %rd307;
	shl.b64 	%rd309, %rd308, 2;
	add.s64 	%rd310, %rd305, %rd309;
	ld.global.f32 	%f268, [%rd310+2048];
$L__BB12_296:
	ld.param.u32 	%r2045, [_ZN3cub18CUB_300001_SM_10006detail10radix_sort29DeviceRadixSortOnesweepKernelINS1_5radix10policy_hubIffyE10Policy1000ELNS0_9SortOrderE0EffyiiNS1_21identity_decomposer_tEEEvPT5_SB_PT3_PKSC_PT1_PKSG_PT2_PKSK_T4_iiT6__param_8];
	ld.param.u64 	%rd441, [_ZN3cub18CUB_300001_SM_10006detail10radix_sort29DeviceRadixSortOnesweepKernelINS1_5radix10policy_hubIffyE10Policy1000ELNS0_9SortOrderE0EffyiiNS1_21identity_decomposer_tEEEvPT5_SB_PT3_PKSC_PT1_PKSG_PT2_PKSK_T4_iiT6__param_6];
	cvta.to.global.u64 	%rd24, %rd441;
	mov.u32 	%r320, %tid.x;
	shl.b32 	%r1925, %r320, 2;
	mov.u32 	%r1926, _ZZN3cub18CUB_300001_SM_10006detail10radix_sort29DeviceRadixSortOnesweepKernelINS1_5radix10policy_hubIffyE10Policy1000ELNS0_9SortOrderE0EffyiiNS1_21identity_decomposer_tEEEvPT5_SB_PT3_PKSC_PT1_PKSG_PT2_PKSK_T4_iiT6_E1s;
	add.s32 	%r321, %r1926, %r1925;
	cvt.u64.u32 	%rd25, %r320;
	mad.lo.s32 	%r1927, %r4, 6528, 6528;
	setp.gt.s32 	%p340, %r1927, %r2045;
	bar.sync 	0;
	st.shared.f32 	[%r273+-4], %f252;
	st.shared.f32 	[%r274+-4], %f253;
	st.shared.f32 	[%r275+-4], %f254;
	st.shared.f32 	[%r276+-4], %f255;
	st.shared.f32 	[%r277+-4], %f256;
	st.shared.f32 	[%r278+-4], %f257;
	st.shared.f32 	[%r279+-4], %f258;
	st.shared.f32 	[%r280+-4], %f259;
	st.shared.f32 	[%r281+-4], %f260;
	st.shared.f32 	[%r282+-4], %f261;
	st.shared.f32 	[%r283+-4], %f262;
	st.shared.f32 	[%r284+-4], %f263;
	st.shared.f32 	[%r285+-4], %f264;
	st.shared.f32 	[%r286+-4], %f265;
	st.shared.f32 	[%r287+-4], %f266;
	st.shared.f32 	[%r288+-4], %f267;
	st.shared.f32 	[%r289+-4], %f268;
	bar.sync 	0;
	@%p340 bra 	$L__BB12_298;
	ld.shared.f32 	%f169, [%r321];
	shl.b32 	%r1928, %r302, 3;
	add.s32 	%r1930, %r1926, 26112;
	add.s32 	%r1931, %r1930, %r1928;
	ld.shared.u64 	%rd311, [%r1931];
	add.s64 	%rd312, %rd311, %rd25;
	shl.b64 	%rd313, %rd312, 2;
	add.s64 	%rd314, %rd24, %rd313;
	st.global.f32 	[%rd314], %f169;
	bar.warp.sync 	-1;
	ld.shared.f32 	%f170, [%r321+1536];
	shl.b32 	%r1932, %r303, 3;
	add.s32 	%r1933, %r1930, %r1932;
	ld.shared.u64 	%rd315, [%r1933];
	add.s64 	%rd316, %rd315, %rd25;
	shl.b64 	%rd317, %rd316, 2;
	add.s64 	%rd318, %rd24, %rd317;
	st.global.f32 	[%rd318+1536], %f170;
	bar.warp.sync 	-1;
	ld.shared.f32 	%f171, [%r321+3072];
	shl.b32 	%r1934, %r304, 3;
	add.s32 	%r1935, %r1930, %r1934;
	ld.shared.u64 	%rd319, [%r1935];
	add.s64 	%rd320, %rd319, %rd25;
	shl.b64 	%rd321, %rd320, 2;
	add.s64 	%rd322, %rd24, %rd321;
	st.global.f32 	[%rd322+3072], %f171;
	bar.warp.sync 	-1;
	ld.shared.f32 	%f172, [%r321+4608];
	shl.b32 	%r1936, %r305, 3;
	add.s32 	%r1937, %r1930, %r1936;
	ld.shared.u64 	%rd323, [%r1937];
	add.s64 	%rd324, %rd323, %rd25;
	shl.b64 	%rd325, %rd324, 2;
	add.s64 	%rd326, %rd24, %rd325;
	st.global.f32 	[%rd326+4608], %f172;
	bar.warp.sync 	-1;
	ld.shared.f32 	%f173, [%r321+6144];
	shl.b32 	%r1938, %r306, 3;
	add.s32 	%r1939, %r1930, %r1938;
	ld.shared.u64 	%rd327, [%r1939];
	add.s64 	%rd328, %rd327, %rd25;
	shl.b64 	%rd329, %rd328, 2;
	add.s64 	%rd330, %rd24, %rd329;
	st.global.f32 	[%rd330+6144], %f173;
	bar.warp.sync 	-1;
	ld.shared.f32 	%f174, [%r321+7680];
	shl.b32 	%r1940, %r307, 3;
	add.s32 	%r1941, %r1930, %r1940;
	ld.shared.u64 	%rd331, [%r1941];
	add.s64 	%rd332, %rd331, %rd25;
	shl.b64 	%rd333, %rd332, 2;
	add.s64 	%rd334, %rd24, %rd333;
	st.global.f32 	[%rd334+7680], %f174;
	bar.warp.sync 	-1;
	ld.shared.f32 	%f175, [%r321+9216];
	shl.b32 	%r1942, %r308, 3;
	add.s32 	%r1943, %r1930, %r1942;
	ld.shared.u64 	%rd335, [%r1943];
	add.s64 	%rd336, %rd335, %rd25;
	shl.b64 	%rd337, %rd336, 2;
	add.s64 	%rd338, %rd24, %rd337;
	st.global.f32 	[%rd338+9216], %f175;
	bar.warp.sync 	-1;
	ld.shared.f32 	%f176, [%r321+10752];
	shl.b32 	%r1944, %r309, 3;
	add.s32 	%r1945, %r1930, %r1944;
	ld.shared.u64 	%rd339, [%r1945];
	add.s64 	%rd340, %rd339, %rd25;
	shl.b64 	%rd341, %rd340, 2;
	add.s64 	%rd342, %rd24, %rd341;
	st.global.f32 	[%rd342+10752], %f176;
	bar.warp.sync 	-1;
	ld.shared.f32 	%f177, [%r321+12288];
	shl.b32 	%r1946, %r310, 3;
	add.s32 	%r1947, %r1930, %r1946;
	ld.shared.u64 	%rd343, [%r1947];
	add.s64 	%rd344, %rd343, %rd25;
	shl.b64 	%rd345, %rd344, 2;
	add.s64 	%rd346, %rd24, %rd345;
	st.global.f32 	[%rd346+12288], %f177;
	bar.warp.sync 	-1;
	ld.shared.f32 	%f178, [%r321+13824];
	shl.b32 	%r1948, %r311, 3;
	add.s32 	%r1949, %r1930, %r1948;
	ld.shared.u64 	%rd347, [%r1949];
	add.s64 	%rd348, %rd347, %rd25;
	shl.b64 	%rd349, %rd348, 2;
	add.s64 	%rd350, %rd24, %rd349;
	st.global.f32 	[%rd350+13824], %f178;
	bar.warp.sync 	-1;
	ld.shared.f32 	%f179, [%r321+15360];
	shl.b32 	%r1950, %r312, 3;
	add.s32 	%r1951, %r1930, %r1950;
	ld.shared.u64 	%rd351, [%r1951];
	add.s64 	%rd352, %rd351, %rd25;
	shl.b64 	%rd353, %rd352, 2;
	add.s64 	%rd354, %rd24, %rd353;
	st.global.f32 	[%rd354+15360], %f179;
	bar.warp.sync 	-1;
	ld.shared.f32 	%f180, [%r321+16896];
	shl.b32 	%r1952, %r313, 3;
	add.s32 	%r1953, %r1930, %r1952;
	ld.shared.u64 	%rd355, [%r1953];
	add.s64 	%rd356, %rd355, %rd25;
	shl.b64 	%rd357, %rd356, 2;
	add.s64 	%rd358, %rd24, %rd357;
	st.global.f32 	[%rd358+16896], %f180;
	bar.warp.sync 	-1;
	ld.shared.f32 	%f181, [%r321+18432];
	shl.b32 	%r1954, %r314, 3;
	add.s32 	%r1955, %r1930, %r1954;
	ld.shared.u64 	%rd359, [%r1955];
	add.s64 	%rd360, %rd359, %rd25;
	shl.b64 	%rd361, %rd360, 2;
	add.s64 	%rd362, %rd24, %rd361;
	st.global.f32 	[%rd362+18432], %f181;
	bar.warp.sync 	-1;
	ld.shared.f32 	%f182, [%r321+19968];
	shl.b32 	%r1956, %r315, 3;
	add.s32 	%r1957, %r1930, %r1956;
	ld.shared.u64 	%rd363, [%r1957];
	add.s64 	%rd364, %rd363, %rd25;
	shl.b64 	%rd365, %rd364, 2;
	add.s64 	%rd366, %rd24, %rd365;
	st.global.f32 	[%rd366+19968], %f182;
	bar.warp.sync 	-1;
	ld.shared.f32 	%f183, [%r321+21504];
	shl.b32 	%r1958, %r316, 3;
	add.s32 	%r1959, %r1930, %r1958;
	ld.shared.u64 	%rd367, [%r1959];
	add.s64 	%rd368, %rd367, %rd25;
	shl.b64 	%rd369, %rd368, 2;
	add.s64 	%rd370, %rd24, %rd369;
	st.global.f32 	[%rd370+21504], %f183;
	bar.warp.sync 	-1;
	ld.shared.f32 	%f184, [%r321+23040];
	shl.b32 	%r1960, %r317, 3;
	add.s32 	%r1961, %r1930, %r1960;
	ld.shared.u64 	%rd371, [%r1961];
	add.s64 	%rd372, %rd371, %rd25;
	shl.b64 	%rd373, %rd372, 2;
	add.s64 	%rd374, %rd24, %rd373;
	st.global.f32 	[%rd374+23040], %f184;
	bar.warp.sync 	-1;
	ld.shared.f32 	%f185, [%r321+24576];
	shl.b32 	%r1962, %r318, 3;
	add.s32 	%r1963, %r1930, %r1962;
	ld.shared.u64 	%rd375, [%r1963];
	add.s64 	%rd376, %rd375, %rd25;
	shl.b64 	%rd377, %rd376, 2;
	add.s64 	%rd378, %rd24, %rd377;
	st.global.f32 	[%rd378+24576], %f185;
	bar.warp.sync 	-1;
	bra.uni 	$L__BB12_333;
$L__BB12_298:
	ld.param.u32 	%r2046, [_ZN3cub18CUB_300001_SM_10006detail10radix_sort29DeviceRadixSortOnesweepKernelINS1_5radix10policy_hubIffyE10Policy1000ELNS0_9SortOrderE0EffyiiNS1_21identity_decomposer_tEEEvPT5_SB_PT3_PKSC_PT1_PKSG_PT2_PKSK_T4_iiT6__param_8];
	mad.lo.s32 	%r322, %r4, -6528, %r2046;
	shl.b32 	%r1964, %r302, 3;
	add.s32 	%r1966, %r1926, %r1964;
	ld.shared.u64 	%rd26, [%r1966+26112];
	setp.ge.s32 	%p341, %r320, %r322;
	@%p341 bra 	$L__BB12_300;
	ld.shared.f32 	%f186, [%r321];
	add.s64 	%rd379, %rd26, %rd25;
	shl.b64 	%rd380, %rd379, 2;
	add.s64 	%rd381, %rd24, %rd380;
	st.global.f32 	[%rd381], %f186;
$L__BB12_300:
	bar.warp.sync 	-1;
	shl.b32 	%r1967, %r303, 3;
	add.s32 	%r1969, %r1926, %r1967;
	ld.shared.u64 	%rd27, [%r1969+26112];
	add.s32 	%r1970, %r320, 384;
	setp.ge.s32 	%p342, %r1970, %r322;
	@%p342 bra 	$L__BB12_302;
	ld.shared.f32 	%f187, [%r321+1536];
	add.s64 	%rd382, %rd27, %rd25;
	shl.b64 	%rd383, %rd382, 2;
	add.s64 	%rd384, %rd24, %rd383;
	st.global.f32 	[%rd384+1536], %f187;
$L__BB12_302:
	bar.warp.sync 	-1;
	shl.b32 	%r1971, %r304, 3;
	add.s32 	%r1973, %r1926, %r1971;
	ld.shared.u64 	%rd28, [%r1973+26112];
	add.s32 	%r1974, %r320, 768;
	setp.ge.s32 	%p343, %r1974, %r322;
	@%p343 bra 	$L__BB12_304;
	ld.shared.f32 	%f188, [%r321+3072];
	add.s64 	%rd385, %rd28, %rd25;
	shl.b64 	%rd386, %rd385, 2;
	add.s64 	%rd387, %rd24, %rd386;
	st.global.f32 	[%rd387+3072], %f188;
$L__BB12_304:
	bar.warp.sync 	-1;
	shl.b32 	%r1975, %r305, 3;
	add.s32 	%r1977, %r1926, %r1975;
	ld.shared.u64 	%rd29, [%r1977+26112];
	add.s32 	%r1978, %r320, 1152;
	setp.ge.s32 	%p344, %r1978, %r322;
	@%p344 bra 	$L__BB12_306;
	ld.shared.f32 	%f189, [%r321+4608];
	add.s64 	%rd388, %rd29, %rd25;
	shl.b64 	%rd389, %rd388, 2;
	add.s64 	%rd390, %rd24, %rd389;
	st.global.f32 	[%rd390+4608], %f189;
$L__BB12_306:
	bar.warp.sync 	-1;
	shl.b32 	%r1979, %r306, 3;
	add.s32 	%r1981, %r1926, %r1979;
	ld.shared.u64 	%rd30, [%r1981+26112];
	add.s32 	%r1982, %r320, 1536;
	setp.ge.s32 	%p345, %r1982, %r322;
	@%p345 bra 	$L__BB12_308;
	ld.shared.f32 	%f190, [%r321+6144];
	add.s64 	%rd391, %rd30, %rd25;
	shl.b64 	%rd392, %rd391, 2;
	add.s64 	%rd393, %rd24, %rd392;
	st.global.f32 	[%rd393+6144], %f190;
$L__BB12_308:
	bar.warp.sync 	-1;
	shl.b32 	%r1983, %r307, 3;
	add.s32 	%r1985, %r1926, %r1983;
	ld.shared.u64 	%rd31, [%r1985+26112];
	add.s32 	%r1986, %r320, 1920;
	setp.ge.s32 	%p346, %r1986, %r322;
	@%p346 bra 	$L__BB12_310;
	ld.shared.f32 	%f191, [%r321+7680];
	add.s64 	%rd394, %rd31, %rd25;
	shl.b64 	%rd395, %rd394, 2;
	add.s64 	%rd396, %rd24, %rd395;
	st.global.f32 	[%rd396+7680], %f191;
$L__BB12_310:
	bar.warp.sync 	-1;
	shl.b32 	%r1987, %r308, 3;
	add.s32 	%r1989, %r1926, %r1987;
	ld.shared.u64 	%rd32, [%r1989+26112];
	add.s32 	%r1990, %r320, 2304;
	setp.ge.s32 	%p347, %r1990, %r322;
	@%p347 bra 	$L__BB12_312;
	ld.shared.f32 	%f192, [%r321+9216];
	add.s64 	%rd397, %rd32, %rd25;
	shl.b64 	%rd398, %rd397, 2;
	add.s64 	%rd399, %rd24, %rd398;
	st.global.f32 	[%rd399+9216], %f192;
$L__BB12_312:
	bar.warp.sync 	-1;
	shl.b32 	%r1991, %r309, 3;
	add.s32 	%r1993, %r1926, %r1991;
	ld.shared.u64 	%rd33, [%r1993+26112];
	add.s32 	%r1994, %r320, 2688;
	setp.ge.s32 	%p348, %r1994, %r322;
	@%p348 bra 	$L__BB12_314;
	ld.shared.f32 	%f193, [%r321+10752];
	add.s64 	%rd400, %rd33, %rd25;
	shl.b64 	%rd401, %rd400, 2;
	add.s64 	%rd402, %rd24, %rd401;
	st.global.f32 	[%rd402+10752], %f193;
$L__BB12_314:
	bar.warp.sync 	-1;
	shl.b32 	%r1995, %r310, 3;
	add.s32 	%r1997, %r1926, %r1995;
	ld.shared.u64 	%rd34, [%r1997+26112];
	or.b32  	%r1998, %r320, 3072;
	setp.ge.s32 	%p349, %r1998, %r322;
	@%p349 bra 	$L__BB12_316;
	ld.shared.f32 	%f194, [%r321+12288];
	add.s64 	%rd403, %rd34, %rd25;
	shl.b64 	%rd404, %rd403, 2;
	add.s64 	%rd405, %rd24, %rd404;
	st.global.f32 	[%rd405+12288], %f194;
$L__BB12_316:
	bar.warp.sync 	-1;
	shl.b32 	%r1999, %r311, 3;
	add.s32 	%r2001, %r1926, %r1999;
	ld.shared.u64 	%rd35, [%r2001+26112];
	add.s32 	%r2002, %r320, 3456;
	setp.ge.s32 	%p350, %r2002, %r322;
	@%p350 bra 	$L__BB12_318;
	ld.shared.f32 	%f195, [%r321+13824];
	add.s64 	%rd406, %rd35, %rd25;
	shl.b64 	%rd407, %rd406, 2;
	add.s64 	%rd408, %rd24, %rd407;
	st.global.f32 	[%rd408+13824], %f195;
$L__BB12_318:
	bar.warp.sync 	-1;
	shl.b32 	%r2003, %r312, 3;
	add.s32 	%r2005, %r1926, %r2003;
	ld.shared.u64 	%rd36, [%r2005+26112];
	add.s32 	%r2006, %r320, 3840;
	setp.ge.s32 	%p351, %r2006, %r322;
	@%p351 bra 	$L__BB12_320;
	ld.shared.f32 	%f196, [%r321+15360];
	add.s64 	%rd409, %rd36, %rd25;
	shl.b64 	%rd410, %rd409, 2;
	add.s64 	%rd411, %rd24, %rd410;
	st.global.f32 	[%rd411+15360], %f196;
$L__BB12_320:
	bar.warp.sync 	-1;
	shl.b32 	%r2007, %r313, 3;
	add.s32 	%r2009, %r1926, %r2007;
	ld.shared.u64 	%rd37, [%r2009+26112];
	add.s32 	%r2010, %r320, 4224;
	setp.ge.s32 	%p352, %r2010, %r322;
	@%p352 bra 	$L__BB12_322;
	ld.shared.f32 	%f197, [%r321+16896];
	add.s64 	%rd412, %rd37, %rd25;
	shl.b64 	%rd413, %rd412, 2;
	add.s64 	%rd414, %rd24, %rd413;
	st.global.f32 	[%rd414+16896], %f197;
$L__BB12_322:
	bar.warp.sync 	-1;
	shl.b32 	%r2011, %r314, 3;
	add.s32 	%r2013, %r1926, %r2011;
	ld.shared.u64 	%rd38, [%r2013+26112];
	add.s32 	%r2014, %r320, 4608;
	setp.ge.s32 	%p353, %r2014, %r322;
	@%p353 bra 	$L__BB12_324;
	ld.shared.f32 	%f198, [%r321+18432];
	add.s64 	%rd415, %rd38, %rd25;
	shl.b64 	%rd416, %rd415, 2;
	add.s64 	%rd417, %rd24, %rd416;
	st.global.f32 	[%rd417+18432], %f198;
$L__BB12_324:
	bar.warp.sync 	-1;
	shl.b32 	%r2015, %r315, 3;
	add.s32 	%r2017, %r1926, %r2015;
	ld.shared.u64 	%rd39, [%r2017+26112];
	add.s32 	%r2018, %r320, 4992;
	setp.ge.s32 	%p354, %r2018, %r322;
	@%p354 bra 	$L__BB12_326;
	ld.shared.f32 	%f199, [%r321+19968];
	add.s64 	%rd418, %rd39, %rd25;
	shl.b64 	%rd419, %rd418, 2;
	add.s64 	%rd420, %rd24, %rd419;
	st.global.f32 	[%rd420+19968], %f199;
$L__BB12_326:
	bar.warp.sync 	-1;
	shl.b32 	%r2019, %r316, 3;
	add.s32 	%r2021, %r1926, %r2019;
	ld.shared.u64 	%rd40, [%r2021+26112];
	add.s32 	%r2022, %r320, 5376;
	setp.ge.s32 	%p355, %r2022, %r322;
	@%p355 bra 	$L__BB12_328;
	ld.shared.f32 	%f200, [%r321+21504];
	add.s64 	%rd421, %rd40, %rd25;
	shl.b64 	%rd422, %rd421, 2;
	add.s64 	%rd423, %rd24, %rd422;
	st.global.f32 	[%rd423+21504], %f200;
$L__BB12_328:
	bar.warp.sync 	-1;
	shl.b32 	%r2023, %r317, 3;
	add.s32 	%r2025, %r1926, %r2023;
	ld.shared.u64 	%rd41, [%r2025+26112];
	add.s32 	%r2026, %r320, 5760;
	setp.ge.s32 	%p356, %r2026, %r322;
	@%p356 bra 	$L__BB12_330;
	ld.shared.f32 	%f201, [%r321+23040];
	add.s64 	%rd424, %rd41, %rd25;
	shl.b64 	%rd425, %rd424, 2;
	add.s64 	%rd426, %rd24, %rd425;
	st.global.f32 	[%rd426+23040], %f201;
$L__BB12_330:
	bar.warp.sync 	-1;
	shl.b32 	%r2027, %r318, 3;
	add.s32 	%r2029, %r1926, %r2027;
	ld.shared.u64 	%rd427, [%r2029+26112];
	add.s64 	%rd42, %rd427, %rd25;
	or.b32  	%r2030, %r320, 6144;
	setp.ge.s32 	%p357, %r2030, %r322;
	@%p357 bra 	$L__BB12_332;
	ld.shared.f32 	%f202, [%r321+24576];
	shl.b64 	%rd428, %rd42, 2;
	add.s64 	%rd429, %rd24, %rd428;
	st.global.f32 	[%rd429+24576], %f202;
$L__BB12_332:
	bar.warp.sync 	-1;
$L__BB12_333:
	ret;

}


// ===== COMPILED SASS (sm_100) =====

	.target	sm_100

	.elftype	@"ET_EXEC"


//--------------------- .note.nv.tkinfo           --------------------------
	.section	.note.nv.tkinfo,"",@"SHT_NOTE"
	.sectionflags	@"SHF_NOTE_NV_TKINFO"
	.tkinfo
        /*0018*/ 	.word	0x00000002
        /*0030*/ 	.string	""
        /*0030*/ 	.string	"ptxas"
        /*0030*/ 	.string	"Cuda compilation tools, release 13.0, V13.0.88"
        /*0030*/ 	.string	"Build cuda_13.0.r13.0/compiler.36424714_0"
        /*0030*/ 	.string	"-arch sm_100 -m 64 "



//--------------------- .note.nv.cuinfo           --------------------------
	.section	.note.nv.cuinfo,"",@"SHT_NOTE"
	.sectionflags	@"SHF_NOTE_NV_CUINFO"
        /*0018*/ 	.short	0x0002
        /*001a*/ 	.short	0x0064
        /*001c*/ 	.short	0x0082
	.zero		2


//--------------------- .nv.info                  --------------------------
	.section	.nv.info,"",@"SHT_CUDA_INFO"
	.align	4


	//----- nvinfo : EIATTR_REGCOUNT
	.align		4
        /*0000*/ 	.byte	0x04, 0x2f
        /*0002*/ 	.short	(.L_55 - .L_54)
	.align		4
.L_54:
        /*0004*/ 	.word	index@(_Z23single_embedding_kernelPfS_iij)
        /*0008*/ 	.word	0x0000000c


	//----- nvinfo : EIATTR_FRAME_SIZE
	.align		4
.L_55:
        /*000c*/ 	.byte	0x04, 0x11
        /*000e*/ 	.short	(.L_57 - .L_56)
	.align		4
.L_56:
        /*0010*/ 	.word	index@(_Z23single_embedding_kernelPfS_iij)
        /*0014*/ 	.word	0x00000000


	//----- nvinfo : EIATTR_REGCOUNT
	.align		4
.L_57:
        /*0018*/ 	.byte	0x04, 0x2f
        /*001a*/ 	.short	(.L_59 - .L_58)
	.align		4
.L_58:
        /*001c*/ 	.word	index@(_Z22joint_embedding_kernelPfS_S_iij)
        /*0020*/ 	.word	0x0000000c


	//----- nvinfo : EIATTR_FRAME_SIZE
	.align		4
.L_59:
        /*0024*/ 	.byte	0x04, 0x11
        /*0026*/ 	.short	(.L_61 - .L_60)
	.align		4
.L_60:
        /*0028*/ 	.word	index@(_Z22joint_embedding_kernelPfS_S_iij)
        /*002c*/ 	.word	0x00000000


	//----- nvinfo : EIATTR_REGCOUNT
	.align		4
.L_61:
        /*0030*/ 	.byte	0x04, 0x2f
        /*0032*/ 	.short	(.L_63 - .L_62)
	.align		4
.L_62:
        /*0034*/ 	.word	index@(_Z25shuffled_embedding_kernelPfS_S_Pii)
        /*0038*/ 	.word	0x0000000e


	//----- nvinfo : EIATTR_FRAME_SIZE
	.align		4
.L_63:
        /*003c*/ 	.byte	0x04, 0x11
        /*003e*/ 	.short	(.L_65 - .L_64)
	.align		4
.L_64:
        /*0040*/ 	.word	index@(_Z25shuffled_embedding_kernelPfS_S_Pii)
        /*0044*/ 	.word	0x00000000


	//----- nvinfo : EIATTR_REGCOUNT
	.align		4
.L_65:
        /*0048*/ 	.byte	0x04, 0x2f
        /*004a*/ 	.short	(.L_67 - .L_66)
	.align		4
.L_66:
        /*004c*/ 	.word	index@(_Z12init_indicesPi)
        /*0050*/ 	.word	0x00000008


	//----- nvinfo : EIATTR_FRAME_SIZE
	.align		4
.L_67:
        /*0054*/ 	.byte	0x04, 0x11
        /*0056*/ 	.short	(.L_69 - .L_68)
	.align		4
.L_68:
        /*0058*/ 	.word	index@(_Z12init_indicesPi)
        /*005c*/ 	.word	0x00000000


	//----- nvinfo : EIATTR_REGCOUNT
	.align		4
.L_69:
        /*0060*/ 	.byte	0x04, 0x2f
        /*0062*/ 	.short	(.L_71 - .L_70)
	.align		4
.L_70:
        /*0064*/ 	.word	index@(_ZN3cub18CUB_300001_SM_10006detail11EmptyKernelIvEEvv)
        /*0068*/ 	.word	0x00000004


	//----- nvinfo : EIATTR_FRAME_SIZE
	.align		4
.L_71:
        /*006c*/ 	.byte	0x04, 0x11
        /*006e*/ 	.short	(.L_73 - .L_72)
	.align		4
.L_72:
        /*0070*/ 	.word	index@(_ZN3cub18CUB_300001_SM_10006detail11EmptyKernelIvEEvv)
        /*0074*/ 	.word	0x00000000


	//----- nvinfo : EIATTR_REGCOUNT
	.align		4
.L_73:
        /*0078*/ 	.byte	0x04, 0x2f
        /*007a*/ 	.short	(.L_75 - .L_74)
	.align		4
.L_74:
        /*007c*/ 	.word	index@(_ZN3cub18CUB_300001_SM_10006detail10radix_sort31DeviceRadixSortSingleTileKernelINS1_5radix10policy_hubIfiyE10Policy1000ELNS0_9SortOrderE0EfiyNS1_21identity_decomposer_tEEEvPKT1_PSA_PKT2_PSE_T3_iiT4_)
        /*0080*/ 	.word	0x00000097


	//----- nvinfo : EIATTR_FRAME_SIZE
	.align		4
.L_75:
        /*0084*/ 	.byte	0x04, 0x11
        /*0086*/ 	.short	(.L_77 - .L_76)
	.align		4
.L_76:
        /*0088*/ 	.word	index@(_ZN3cub18CUB_300001_SM_10006detail10radix_sort31DeviceRadixSortSingleTileKernelINS1_5radix10policy_hubIfiyE10Policy1000ELNS0_9SortOrderE0EfiyNS1_21identity_decomposer_tEEEvPKT1_PSA_PKT2_PSE_T3_iiT4_)
        /*008c*/ 	.word	0x00000000


	//----- nvinfo : EIATTR_REGCOUNT
	.align		4
.L_77:
        /*0090*/ 	.byte	0x04, 0x2f
        /*0092*/ 	.short	(.L_79 - .L_78)
	.align		4
.L_78:
        /*0094*/ 	.word	index@(_ZN3cub18CUB_300001_SM_10006detail10radix_sort30DeviceRadixSortHistogramKernelINS1_5radix10policy_hubIfiyE10Policy1000ELNS0_9SortOrderE0EfyNS1_21identity_decomposer_tEEEvPT2_PKT1_SA_iiT3_)
        /*0098*/ 	.word	0x00000020


	//----- nvinfo : EIATTR_FRAME_SIZE
	.align		4
.L_79:
        /*009c*/ 	.byte	0x04, 0x11
        /*009e*/ 	.short	(.L_81 - .L_80)
	.align		4
.L_80:
        /*00a0*/ 	.word	index@(_ZN3cub18CUB_300001_SM_10006detail10radix_sort30DeviceRadixSortHistogramKernelINS1_5radix10policy_hubIfiyE10Policy1000ELNS0_9SortOrderE0EfyNS1_21identity_decomposer_tEEEvPT2_PKT1_SA_iiT3_)
        /*00a4*/ 	.word	0x00000000


	//----- nvinfo : EIATTR_REGCOUNT
	.align		4
.L_81:
        /*00a8*/ 	.byte	0x04, 0x2f
        /*00aa*/ 	.short	(.L_83 - .L_82)
	.align		4
.L_82:
        /*00ac*/ 	.word	index@(_ZN3cub18CUB_300001_SM_10006detail10radix_sort33DeviceRadixSortExclusiveSumKernelINS1_5radix10policy_hubIfiyE10Policy1000EyEEvPT0_)
        /*00b0*/ 	.word	0x00000020


	//----- nvinfo : EIATTR_FRAME_SIZE
	.align		4
.L_83:
        /*00b4*/ 	.byte	0x04, 0x11
        /*00b6*/ 	.short	(.L_85 - .L_84)
	.align		4
.L_84:
        /*00b8*/ 	.word	index@(_ZN3cub18CUB_300001_SM_10006detail10radix_sort33DeviceRadixSortExclusiveSumKernelINS1_5radix10policy_hubIfiyE10Policy1000EyEEvPT0_)
        /*00bc*/ 	.word	0x00000000


	//----- nvinfo : EIATTR_REGCOUNT
	.align		4
.L_85:
        /*00c0*/ 	.byte	0x04, 0x2f
        /*00c2*/ 	.short	(.L_87 - .L_86)
	.align		4
.L_86:
        /*00c4*/ 	.word	index@(_ZN3cub18CUB_300001_SM_10006detail10radix_sort29DeviceRadixSortOnesweepKernelINS1_5radix10policy_hubIfiyE10Policy1000ELNS0_9SortOrderE0EfiyiiNS1_21identity_decomposer_tEEEvPT5_SB_PT3_PKSC_PT1_PKSG_PT2_PKSK_T4_iiT6_)
        /*00c8*/ 	.word	0x0000004f


	//----- nvinfo : EIATTR_FRAME_SIZE
	.align		4
.L_87:
        /*00cc*/ 	.byte	0x04, 0x11
        /*00ce*/ 	.short	(.L_89 - .L_88)
	.align		4
.L_88:
        /*00d0*/ 	.word	index@(_ZN3cub18CUB_300001_SM_10006detail10radix_sort29DeviceRadixSortOnesweepKernelINS1_5radix10policy_hubIfiyE10Policy1000ELNS0_9SortOrderE0EfiyiiNS1_21identity_decomposer_tEEEvPT5_SB_PT3_PKSC_PT1_PKSG_PT2_PKSK_T4_iiT6_)
        /*00d4*/ 	.word	0x00000000


	//----- nvinfo : EIATTR_REGCOUNT
	.align		4
.L_89:
        /*00d8*/ 	.byte	0x04, 0x2f
        /*00da*/ 	.short	(.L_91 - .L_90)
	.align		4
.L_90:
        /*00dc*/ 	.word	index@(_ZN3cub18CUB_300001_SM_10006detail10radix_sort31DeviceRadixSortSingleTileKernelINS1_5radix10policy_hubIffyE10Policy1000ELNS0_9SortOrderE0EffyNS1_21identity_decomposer_tEEEvPKT1_PSA_PKT2_PSE_T3_iiT4_)
        /*00e0*/ 	.word	0x00000097


	//----- nvinfo : EIATTR_FRAME_SIZE
	.align		4
.L_91:
        /*00e4*/ 	.byte	0x04, 0x11
        /*00e6*/ 	.short	(.L_93 - .L_92)
	.align		4
.L_92:
        /*00e8*/ 	.word	index@(_ZN3cub18CUB_300001_SM_10006detail10radix_sort31DeviceRadixSortSingleTileKernelINS1_5radix10policy_hubIffyE10Policy1000ELNS0_9SortOrderE0EffyNS1_21identity_decomposer_tEEEvPKT1_PSA_PKT2_PSE_T3_iiT4_)
        /*00ec*/ 	.word	0x00000000


	//----- nvinfo : EIATTR_REGCOUNT
	.align		4
.L_93:
        /*00f0*/ 	.byte	0x04, 0x2f
        /*00f2*/ 	.short	(.L_95 - .L_94)
	.align		4
.L_94:
        /*00f4*/ 	.word	index@(_ZN3cub18CUB_300001_SM_10006detail10radix_sort30DeviceRadixSortHistogramKernelINS1_5radix10policy_hubIffyE10Policy1000ELNS0_9SortOrderE0EfyNS1_21identity_decomposer_tEEEvPT2_PKT1_SA_iiT3_)
        /*00f8*/ 	.word	0x00000020


	//----- nvinfo : EIATTR_FRAME_SIZE
	.align		4
.L_95:
        /*00fc*/ 	.byte	0x04, 0x11
        /*00fe*/ 	.short	(.L_97 - .L_96)
	.align		4
.L_96:
        /*0100*/ 	.word	index@(_ZN3cub18CUB_300001_SM_10006detail10radix_sort30DeviceRadixSortHistogramKernelINS1_5radix10policy_hubIffyE10Policy1000ELNS0_9SortOrderE0EfyNS1_21identity_decomposer_tEEEvPT2_PKT1_SA_iiT3_)
        /*0104*/ 	.word	0x00000000


	//----- nvinfo : EIATTR_REGCOUNT
	.align		4
.L_97:
        /*0108*/ 	.byte	0x04, 0x2f
        /*010a*/ 	.short	(.L_99 - .L_98)
	.align		4
.L_98:
        /*010c*/ 	.word	index@(_ZN3cub18CUB_300001_SM_10006detail10radix_sort33DeviceRadixSortExclusiveSumKernelINS1_5radix10policy_hubIffyE10Policy1000EyEEvPT0_)
        /*0110*/ 	.word	0x00000020


	//----- nvinfo : EIATTR_FRAME_SIZE
	.align		4
.L_99:
        /*0114*/ 	.byte	0x04, 0x11
        /*0116*/ 	.short	(.L_101 - .L_100)
	.align		4
.L_100:
        /*0118*/ 	.word	index@(_ZN3cub18CUB_300001_SM_10006detail10radix_sort33DeviceRadixSortExclusiveSumKernelINS1_5radix10policy_hubIffyE10Policy1000EyEEvPT0_)
        /*011c*/ 	.word	0x00000000


	//----- nvinfo : EIATTR_REGCOUNT
	.align		4
.L_101:
        /*0120*/ 	.byte	0x04, 0x2f
        /*0122*/ 	.short	(.L_103 - .L_102)
	.align		4
.L_102:
        /*0124*/ 	.word	index@(_ZN3cub18CUB_300001_SM_10006detail10radix_sort29DeviceRadixSortOnesweepKernelINS1_5radix10policy_hubIffyE10Policy1000ELNS0_9SortOrderE0EffyiiNS1_21identity_decomposer_tEEEvPT5_SB_PT3_PKSC_PT1_PKSG_PT2_PKSK_T4_iiT6_)
        /*0128*/ 	.word	0x0000004f


	//----- nvinfo : EIATTR_FRAME_SIZE
	.align		4
.L_103:
        /*012c*/ 	.byte	0x04, 0x11
        /*012e*/ 	.short	(.L_105 - .L_104)
	.align		4
.L_104:
        /*0130*/ 	.word	index@(_ZN3cub18CUB_300001_SM_10006detail10radix_sort29DeviceRadixSortOnesweepKernelINS1_5radix10policy_hubIffyE10Policy1000ELNS0_9SortOrderE0EffyiiNS1_21identity_decomposer_tEEEvPT5_SB_PT3_PKSC_PT1_PKSG_PT2_PKSK_T4_iiT6_)
        /*0134*/ 	.word	0x00000000


	//----- nvinfo : EIATTR_MIN_STACK_SIZE
	.align		4
.L_105:
        /*0138*/ 	.byte	0x04, 0x12
        /*013a*/ 	.short	(.L_107 - .L_106)
	.align		4
.L_106:
        /*013c*/ 	.word	index@(_ZN3cub18CUB_300001_SM_10006detail10radix_sort29DeviceRadixSortOnesweepKernelINS1_5radix10policy_hubIffyE10Policy1000ELNS0_9SortOrderE0EffyiiNS1_21identity_decomposer_tEEEvPT5_SB_PT3_PKSC_PT1_PKSG_PT2_PKSK_T4_iiT6_)
        /*0140*/ 	.word	0x00000000


	//----- nvinfo : EIATTR_MIN_STACK_SIZE
	.align		4
.L_107:
        /*0144*/ 	.byte	0x04, 0x12
        /*0146*/ 	.short	(.L_109 - .L_108)
	.align		4
.L_108:
        /*0148*/ 	.word	index@(_ZN3cub18CUB_300001_SM_10006detail10radix_sort33DeviceRadixSortExclusiveSumKernelINS1_5radix10policy_hubIffyE10Policy1000EyEEvPT0_)
        /*014c*/ 	.word	0x00000000


	//----- nvinfo : EIATTR_MIN_STACK_SIZE
	.align		4
.L_109:
        /*0150*/ 	.byte	0x04, 0x12
        /*0152*/ 	.short	(.L_111 - .L_110)
	.align		4
.L_110:
        /*0154*/ 	.word	index@(_ZN3cub18CUB_300001_SM_10006detail10radix_sort30DeviceRadixSortHistogramKernelINS1_5radix10policy_hubIffyE10Policy1000ELNS0_9SortOrderE0EfyNS1_21identity_decomposer_tEEEvPT2_PKT1_SA_iiT3_)
        /*0158*/ 	.word	0x00000000


	//----- nvinfo : EIATTR_MIN_STACK_SIZE
	.align		4
.L_111:
        /*015c*/ 	.byte	0x04, 0x12
        /*015e*/ 	.short	(.L_113 - .L_112)
	.align		4
.L_112:
        /*0160*/ 	.word	index@(_ZN3cub18CUB_300001_SM_10006detail10radix_sort31DeviceRadixSortSingleTileKernelINS1_5radix10policy_hubIffyE10Policy1000ELNS0_9SortOrderE0EffyNS1_21identity_decomposer_tEEEvPKT1_PSA_PKT2_PSE_T3_iiT4_)
        /*0164*/ 	.word	0x00000000


	//----- nvinfo : EIATTR_MIN_STACK_SIZE
	.align		4
.L_113:
        /*0168*/ 	.byte	0x04, 0x12
        /*016a*/ 	.short	(.L_115 - .L_114)
	.align		4
.L_114:
        /*016c*/ 	.word	index@(_ZN3cub18CUB_300001_SM_10006detail10radix_sort29DeviceRadixSortOnesweepKernelINS1_5radix10policy_hubIfiyE10Policy1000ELNS0_9SortOrderE0EfiyiiNS1_21identity_decomposer_tEEEvPT5_SB_PT3_PKSC_PT1_PKSG_PT2_PKSK_T4_iiT6_)
        /*0170*/ 	.word	0x00000000


	//----- nvinfo : EIATTR_MIN_STACK_SIZE
	.align		4
.L_115:
        /*0174*/ 	.byte	0x04, 0x12
        /*0176*/ 	.short	(.L_117 - .L_116)
	.align		4
.L_116:
        /*0178*/ 	.word	index@(_ZN3cub18CUB_300001_SM_10006detail10radix_sort33DeviceRadixSortExclusiveSumKernelINS1_5radix10policy_hubIfiyE10Policy1000EyEEvPT0_)
        /*017c*/ 	.word	0x00000000


	//----- nvinfo : EIATTR_MIN_STACK_SIZE
	.align		4
.L_117:
        /*0180*/ 	.byte	0x04, 0x12
        /*0182*/ 	.short	(.L_119 - .L_118)
	.align		4
.L_118:
        /*0184*/ 	.word	index@(_ZN3cub18CUB_300001_SM_10006detail10radix_sort30DeviceRadixSortHistogramKernelINS1_5radix10policy_hubIfiyE10Policy1000ELNS0_9SortOrderE0EfyNS1_21identity_decomposer_tEEEvPT2_PKT1_SA_iiT3_)
        /*0188*/ 	.word	0x00000000


	//----- nvinfo : EIATTR_MIN_STACK_SIZE
	.align		4
.L_119:
        /*018c*/ 	.byte	0x04, 0x12
        /*018e*/ 	.short	(.L_121 - .L_120)
	.align		4
.L_120:
        /*0190*/ 	.word	index@(_ZN3cub18CUB_300001_SM_10006detail10radix_sort31DeviceRadixSortSingleTileKernelINS1_5radix10policy_hubIfiyE10Policy1000ELNS0_9SortOrderE0EfiyNS1_21identity_decomposer_tEEEvPKT1_PSA_PKT2_PSE_T3_iiT4_)
        /*0194*/ 	.word	0x00000000


	//----- nvinfo : EIATTR_MIN_STACK_SIZE
	.align		4
.L_121:
        /*0198*/ 	.byte	0x04, 0x12
        /*019a*/ 	.short	(.L_123 - .L_122)
	.align		4
.L_122:
        /*019c*/ 	.word	index@(_ZN3cub18CUB_300001_SM_10006detail11EmptyKernelIvEEvv)
        /*01a0*/ 	.word	0x00000000


	//----- nvinfo : EIATTR_MIN_STACK_SIZE
	.align		4
.L_123:
        /*01a4*/ 	.byte	0x04, 0x12
        /*01a6*/ 	.short	(.L_125 - .L_124)
	.align		4
.L_124:
        /*01a8*/ 	.word	index@(_Z12init_indicesPi)
        /*01ac*/ 	.word	0x00000000


	//----- nvinfo : EIATTR_MIN_STACK_SIZE
	.align		4
.L_125:
        /*01b0*/ 	.byte	0x04, 0x12
        /*01b2*/ 	.short	(.L_127 - .L_126)
	.align		4
.L_126:
        /*01b4*/ 	.word	index@(_Z25shuffled_embedding_kernelPfS_S_Pii)
        /*01b8*/ 	.word	0x00000000


	//----- nvinfo : EIATTR_MIN_STACK_SIZE
	.align		4
.L_127:
        /*01bc*/ 	.byte	0x04, 0x12
        /*01be*/ 	.short	(.L_129 - .L_128)
	.align		4
.L_128:
        /*01c0*/ 	.word	index@(_Z22joint_embedding_kernelPfS_S_iij)
        /*01c4*/ 	.word	0x00000000


	//----- nvinfo : EIATTR_MIN_STACK_SIZE
	.align		4
.L_129:
        /*01c8*/ 	.byte	0x04, 0x12
        /*01ca*/ 	.short	(.L_131 - .L_130)
	.align		4
.L_130:
        /*01cc*/ 	.word	index@(_Z23single_embedding_kernelPfS_iij)
        /*01d0*/ 	.word	0x00000000
.L_131:


//--------------------- .nv.compat                --------------------------
	.section	.nv.compat,"",@"SHT_CUDA_COMPAT_INFO"
	.align	4
        /*0000*/ 	.byte	0x02, 0x09, 0x00, 0x00, 0x02, 0x02, 0x01, 0x00, 0x02, 0x05, 0x05, 0x00, 0x03, 0x07, 0x01, 0x01
        /*0010*/ 	.byte	0x02, 0x03, 0x00, 0x00, 0x02, 0x06, 0x01, 0x00, 0x04, 0x0b, 0x08, 0x00, 0x09, 0x00, 0x00, 0x00
        /*0020*/ 	.byte	0x00, 0x00, 0x00, 0x00


//--------------------- .nv.info._ZN3cub18CUB_300001_SM_10006detail10radix_sort29DeviceRadixSortOnesweepKernelINS1_5radix10policy_hubIffyE10Policy1000ELNS0_9SortOrderE0EffyiiNS1_21identity_decomposer_tEEEvPT5_SB_PT3_PKSC_PT1_PKSG_PT2_PKSK_T4_iiT6_ --------------------------
	.section	.nv.info._ZN3cub18CUB_300001_SM_10006detail10radix_sort29DeviceRadixSortOnesweepKernelINS1_5radix10policy_hubIffyE10Policy1000ELNS0_9SortOrderE0EffyiiNS1_21identity_decomposer_tEEEvPT5_SB_PT3_PKSC_PT1_PKSG_PT2_PKSK_T4_iiT6_,"",@"SHT_CUDA_INFO"
	.sectionflags	@""
	.align	4


	//----- nvinfo : EIATTR_CUDA_API_VERSION
	.align		4
        /*0000*/ 	.byte	0x04, 0x37
        /*0002*/ 	.short	(.L_133 - .L_132)
.L_132:
        /*0004*/ 	.word	0x00000082


	//----- nvinfo : EIATTR_KPARAM_INFO
	.align		4
.L_133:
        /*0008*/ 	.byte	0x04, 0x17
        /*000a*/ 	.short	(.L_135 - .L_134)
.L_134:
        /*000c*/ 	.word	0x00000000
        /*0010*/ 	.short	0x000b
        /*0012*/ 	.short	0x004c
        /*0014*/ 	.byte	0x00, 0xf0, 0x05, 0x00


	//----- nvinfo : EIATTR_KPARAM_INFO
	.align		4
.L_135:
        /*0018*/ 	.byte	0x04, 0x17
        /*001a*/ 	.short	(.L_137 - .L_136)
.L_136:
        /*001c*/ 	.word	0x00000000
        /*0020*/ 	.short	0x000a
        /*0022*/ 	.short	0x0048
        /*0024*/ 	.byte	0x00, 0xf0, 0x11, 0x00


	//----- nvinfo : EIATTR_KPARAM_INFO
	.align		4
.L_137:
        /*0028*/ 	.byte	0x04, 0x17
        /*002a*/ 	.short	(.L_139 - .L_138)
.L_138:
        /*002c*/ 	.word	0x00000000
        /*0030*/ 	.short	0x0009
        /*0032*/ 	.short	0x0044
        /*0034*/ 	.byte	0x00, 0xf0, 0x11, 0x00


	//----- nvinfo : EIATTR_KPARAM_INFO
	.align		4
.L_139:
        /*0038*/ 	.byte	0x04, 0x17
        /*003a*/ 	.short	(.L_141 - .L_140)
.L_140:
        /*003c*/ 	.word	0x00000000
        /*0040*/ 	.short	0x0008
        /*0042*/ 	.short	0x0040
        /*0044*/ 	.byte	0x00, 0xf0, 0x11, 0x00


	//----- nvinfo : EIATTR_KPARAM_INFO
	.align		4
.L_141:
        /*0048*/ 	.byte	0x04, 0x17
        /*004a*/ 	.short	(.L_143 - .L_142)
.L_142:
        /*004c*/ 	.word	0x00000000
        /*0050*/ 	.short	0x0007
        /*0052*/ 	.short	0x0038
        /*0054*/ 	.byte	0x00, 0xf5, 0x21, 0x00


	//----- nvinfo : EIATTR_KPARAM_INFO
	.align		4
.L_143:
        /*0058*/ 	.byte	0x04, 0x17
        /*005a*/ 	.short	(.L_145 - .L_144)
.L_144:
        /*005c*/ 	.word	0x00000000
        /*0060*/ 	.short	0x0006
        /*0062*/ 	.short	0x0030
        /*0064*/ 	.byte	0x00, 0xf5, 0x21, 0x00


	//----- nvinfo : EIATTR_KPARAM_INFO
	.align		4
.L_145:
        /*0068*/ 	.byte	0x04, 0x17
        /*006a*/ 	.short	(.L_147 - .L_146)
.L_146:
        /*006c*/ 	.word	0x00000000
        /*0070*/ 	.short	0x0005
        /*0072*/ 	.short	0x0028
        /*0074*/ 	.byte	0x00, 0xf5, 0x21, 0x00


	//----- nvinfo : EIATTR_KPARAM_INFO
	.align		4
.L_147:
        /*0078*/ 	.byte	0x04, 0x17
        /*007a*/ 	.short	(.L_149 - .L_148)
.L_148:
        /*007c*/ 	.word	0x00000000
        /*0080*/ 	.short	0x0004
        /*0082*/ 	.short	0x0020
        /*0084*/ 	.byte	0x00, 0xf5, 0x21, 0x00


	//----- nvinfo : EIATTR_KPARAM_INFO
	.align		4
.L_149:
        /*0088*/ 	.byte	0x04, 0x17
        /*008a*/ 	.short	(.L_151 - .L_150)
.L_150:
        /*008c*/ 	.word	0x00000000
        /*0090*/ 	.short	0x0003
        /*0092*/ 	.short	0x0018
        /*0094*/ 	.byte	0x00, 0xf5, 0x21, 0x00


	//----- nvinfo : EIATTR_KPARAM_INFO
	.align		4
.L_151:
        /*0098*/ 	.byte	0x04, 0x17
        /*009a*/ 	.short	(.L_153 - .L_152)
.L_152:
        /*009c*/ 	.word	0x00000000
        /*00a0*/ 	.short	0x0002
        /*00a2*/ 	.short	0x0010
        /*00a4*/ 	.byte	0x00, 0xf5, 0x21, 0x00


	//----- nvinfo : EIATTR_KPARAM_INFO
	.align		4
.L_153:
        /*00a8*/ 	.byte	0x04, 0x17
        /*00aa*/ 	.short	(.L_155 - .L_154)
.L_154:
        /*00ac*/ 	.word	0x00000000
        /*00b0*/ 	.short	0x0001
        /*00b2*/ 	.short	0x0008
        /*00b4*/ 	.byte	0x00, 0xf5, 0x21, 0x00


	//----- nvinfo : EIATTR_KPARAM_INFO
	.align		4
.L_155:
        /*00b8*/ 	.byte	0x04, 0x17
        /*00ba*/ 	.short	(.L_157 - .L_156)
.L_156:
        /*00bc*/ 	.word	0x00000000
        /*00c0*/ 	.short	0x0000
        /*00c2*/ 	.short	0x0000
        /*00c4*/ 	.byte	0x00, 0xf5, 0x21, 0x00


	//----- nvinfo : EIATTR_SPARSE_MMA_MASK
	.align		4
.L_157:
        /*00c8*/ 	.byte	0x03, 0x50
        /*00ca*/ 	.short	0x0000


	//----- nvinfo : EIATTR_MAXREG_COUNT
	.align		4
        /*00cc*/ 	.byte	0x03, 0x1b
        /*00ce*/ 	.short	0x00a8


	//----- nvinfo : EIATTR_NUM_BARRIERS
	.align		4
        /*00d0*/ 	.byte	0x02, 0x4c
        /*00d2*/ 	.byte	0x01
	.zero		1


	//----- nvinfo : EIATTR_MERCURY_ISA_VERSION
	.align		4
        /*00d4*/ 	.byte	0x03, 0x5f
        /*00d6*/ 	.short	0x0101


	//----- nvinfo : EIATTR_COOP_GROUP_MASK_REGIDS
	.align		4
        /*00d8*/ 	.byte	0x04, 0x29
        /*00da*/ 	.short	(.L_159 - .L_158)


	//   ....[0]....
.L_158:
        /*00dc*/ 	.word	0xffffffff


	//   ....[1]....
        /*00e0*/ 	.word	0x05000000


	//   ....[2]....
        /*00e4*/ 	.word	0xffffffff


	//   ....[3]....
        /*00e8*/ 	.word	0xffffffff


	//   ....[4]....
        /*00ec*/ 	.word	0xffffffff


	//   ....[5]....
        /*00f0*/ 	.word	0xffffffff


	//   ....[6]....
        /*00f4*/ 	.word	0xffffffff


	//   ....[7]....
        /*00f8*/ 	.word	0xffffffff


	//   ....[8]....
        /*00fc*/ 	.word	0xffffffff


	//   ....[9]....
        /*0100*/ 	.word	0xffffffff


	//   ....[10]....
        /*0104*/ 	.word	0xffffffff


	//   ....[11]....
        /*0108*/ 	.word	0xffffffff


	//   ....[12]....
        /*010c*/ 	.word	0xffffffff


	//   ....[13]....
        /*0110*/ 	.word	0xffffffff


	//   ....[14]....
        /*0114*/ 	.word	0xffffffff


	//   ....[15]....
        /*0118*/ 	.word	0xffffffff


	//   ....[16]....
        /*011c*/ 	.word	0xffffffff


	//   ....[17]....
        /*0120*/ 	.word	0xffffffff


	//   ....[18]....
        /*0124*/ 	.word	0xffffffff


	//   ....[19]....
        /*0128*/ 	.word	0xffffffff


	//   ....[20]....
        /*012c*/ 	.word	0xffffffff


	//   ....[21]....
        /*0130*/ 	.word	0xffffffff


	//   ....[22]....
        /*0134*/ 	.word	0xffffffff


	//   ....[23]....
        /*0138*/ 	.word	0xffffffff


	//   ....[24]....
        /*013c*/ 	.word	0xffffffff


	//   ....[25]....
        /*0140*/ 	.word	0xffffffff


	//   ....[26]....
        /*0144*/ 	.word	0xffffffff


	//   ....[27]....
        /*0148*/ 	.word	0xffffffff


	//   ....[28]....
        /*014c*/ 	.word	0xffffffff


	//   ....[29]....
        /*0150*/ 	.word	0xffffffff


	//   ....[30]....
        /*0154*/ 	.word	0xffffffff


	//   ....[31]....
        /*0158*/ 	.word	0xffffffff


	//   ....[32]....
        /*015c*/ 	.word	0xffffffff


	//   ....[33]....
        /*0160*/ 	.word	0xffffffff


	//   ....[34]....
        /*0164*/ 	.word	0xffffffff


	//   ....[35]....
        /*0168*/ 	.word	0xffffffff


	//   ....[36]....
        /*016c*/ 	.word	0xffffffff


	//   ....[37]....
        /*0170*/ 	.word	0xffffffff


	//   ....[38]....
        /*0174*/ 	.word	0xffffffff


	//   ....[39]....
        /*0178*/ 	.word	0xffffffff


	//   ....[40]....
        /*017c*/ 	.word	0xffffffff


	//   ....[41]....
        /*0180*/ 	.word	0xffffffff


	//   ....[42]....
        /*0184*/ 	.word	0xffffffff


	//   ....[43]....
        /*0188*/ 	.word	0xffffffff


	//   ....[44]....
        /*018c*/ 	.word	0xffffffff


	//   ....[45]....
        /*0190*/ 	.word	0xffffffff


	//   ....[46]....
        /*0194*/ 	.word	0xffffffff


	//   ....[47]....
        /*0198*/ 	.word	0xffffffff


	//   ....[48]....
        /*019c*/ 	.word	0xffffffff


	//   ....[49]....
        /*01a0*/ 	.word	0xffffffff


	//   ....[50]....
        /*01a4*/ 	.word	0xffffffff


	//   ....[51]....
        /*01a8*/ 	.word	0xffffffff


	//   ....[52]....
        /*01ac*/ 	.word	0xffffffff


	//   ....[53]....
        /*01b0*/ 	.word	0xffffffff


	//   ....[54]....
        /*01b4*/ 	.word	0xffffffff


	//   ....[55]....
        /*01b8*/ 	.word	0xffffffff


	//   ....[56]....
        /*01bc*/ 	.word	0xffffffff


	//   ....[57]....
        /*01c0*/ 	.word	0xffffffff


	//   ....[58]....
        /*01c4*/ 	.word	0xffffffff


	//   ....[59]....
        /*01c8*/ 	.word	0xffffffff


	//   ....[60]....
        /*01cc*/ 	.word	0xffffffff


	//   ....[61]....
        /*01d0*/ 	.word	0xffffffff


	//   ....[62]....
        /*01d4*/ 	.word	0xffffffff


	//   ....[63]....
        /*01d8*/ 	.word	0xffffffff


	//   ....[64]....
        /*01dc*/ 	.word	0xffffffff


	//   ....[65]....
        /*01e0*/ 	.word	0xffffffff


	//   ....[66]....
        /*01e4*/ 	.word	0xffffffff


	//   ....[67]....
        /*01e8*/ 	.word	0xffffffff


	//   ....[68]....
        /*01ec*/ 	.word	0xffffffff


	//   ....[69]....
        /*01f0*/ 	.word	0xffffffff


	//   ....[70]....
        /*01f4*/ 	.word	0xffffffff


	//   ....[71]....
        /*01f8*/ 	.word	0xffffffff


	//   ....[72]....
        /*01fc*/ 	.word	0xffffffff


	//   ....[73]....
        /*0200*/ 	.word	0xffffffff


	//   ....[74]....
        /*0204*/ 	.word	0xffffffff


	//   ....[75]....
        /*0208*/ 	.word	0xffffffff


	//   ....[76]....
        /*020c*/ 	.word	0xffffffff


	//   ....[77]....
        /*0210*/ 	.word	0xffffffff


	//   ....[78]....
        /*0214*/ 	.word	0xffffffff


	//   ....[79]....
        /*0218*/ 	.word	0xffffffff


	//   ....[80]....
        /*021c*/ 	.word	0xffffffff


	//   ....[81]....
        /*0220*/ 	.word	0xffffffff


	//   ....[82]....
        /*0224*/ 	.word	0xffffffff


	//   ....[83]....
        /*0228*/ 	.word	0xffffffff


	//   ....[84]....
        /*022c*/ 	.word	0xffffffff


	//   ....[85]....
        /*0230*/ 	.word	0xffffffff


	//   ....[86]....
        /*0234*/ 	.word	0xffffffff


	//   ....[87]....
        /*0238*/ 	.word	0xffffffff


	//   ....[88]....
        /*023c*/ 	.word	0xffffffff


	//   ....[89]....
        /*0240*/ 	.word	0xffffffff


	//   ....[90]....
        /*0244*/ 	.word	0xffffffff


	//   ....[91]....
        /*0248*/ 	.word	0xffffffff


	//   ....[92]....
        /*024c*/ 	.word	0xffffffff


	//   ....[93]....
        /*0250*/ 	.word	0xffffffff


	//   ....[94]....
        /*0254*/ 	.word	0xffffffff


	//   ....[95]....
        /*0258*/ 	.word	0xffffffff


	//   ....[96]....
        /*025c*/ 	.word	0xffffffff


	//   ....[97]....
        /*0260*/ 	.word	0xffffffff


	//   ....[98]....
        /*0264*/ 	.word	0xffffffff


	//   ....[99]....
        /*0268*/ 	.word	0xffffffff


	//   ....[100]....
        /*026c*/ 	.word	0xffffffff


	//   ....[101]....
        /*0270*/ 	.word	0xffffffff


	//   ....[102]....
        /*0274*/ 	.word	0xffffffff


	//   ....[103]....
        /*0278*/ 	.word	0xffffffff


	//   ....[104]....
        /*027c*/ 	.word	0xffffffff


	//   ....[105]....
        /*0280*/ 	.word	0xffffffff


	//   ....[106]....
        /*0284*/ 	.word	0xffffffff


	//   ....[107]....
        /*0288*/ 	.word	0xffffffff


	//   ....[108]....
        /*028c*/ 	.word	0xffffffff


	//   ....[109]....
        /*0290*/ 	.word	0xffffffff


	//   ....[110]....
        /*0294*/ 	.word	0xffffffff


	//   ....[111]....
        /*0298*/ 	.word	0xffffffff


	//   ....[112]....
        /*029c*/ 	.word	0xffffffff


	//   ....[113]....
        /*02a0*/ 	.word	0xffffffff


	//   ....[114]....
        /*02a4*/ 	.word	0xffffffff


	//   ....[115]....
        /*02a8*/ 	.word	0xffffffff


	//   ....[116]....
        /*02ac*/ 	.word	0xffffffff


	//   ....[117]....
        /*02b0*/ 	.word	0xffffffff


	//   ....[118]....
        /*02b4*/ 	.word	0xffffffff


	//   ....[119]....
        /*02b8*/ 	.word	0xffffffff


	//   ....[120]....
        /*02bc*/ 	.word	0xffffffff


	//   ....[121]....
        /*02c0*/ 	.word	0xffffffff


	//   ....[122]....
        /*02c4*/ 	.word	0xffffffff


	//   ....[123]....
        /*02c8*/ 	.word	0xffffffff


	//   ....[124]....
        /*02cc*/ 	.word	0xffffffff


	//   ....[125]....
        /*02d0*/ 	.word	0xffffffff


	//   ....[126]....
        /*02d4*/ 	.word	0xffffffff


	//   ....[127]....
        /*02d8*/ 	.word	0xffffffff


	//   ....[128]....
        /*02dc*/ 	.word	0xffffffff


	//   ....[129]....
        /*02e0*/ 	.word	0xffffffff


	//   ....[130]....
        /*02e4*/ 	.word	0xffffffff


	//   ....[131]....
        /*02e8*/ 	.word	0xffffffff


	//   ....[132]....
        /*02ec*/ 	.word	0xffffffff


	//   ....[133]....
        /*02f0*/ 	.word	0xffffffff


	//   ....[134]....
        /*02f4*/ 	.word	0xffffffff


	//   ....[135]....
        /*02f8*/ 	.word	0xffffffff


	//   ....[136]....
        /*02fc*/ 	.word	0xffffffff


	//   ....[137]....
        /*0300*/ 	.word	0xffffffff


	//   ....[138]....
        /*0304*/ 	.word	0xffffffff


	//   ....[139]....
        /*0308*/ 	.word	0xffffffff


	//   ....[140]....
        /*030c*/ 	.word	0xffffffff


	//   ....[141]....
        /*0310*/ 	.word	0xffffffff


	//   ....[142]....
        /*0314*/ 	.word	0xffffffff


	//   ....[143]....
        /*0318*/ 	.word	0xffffffff


	//   ....[144]....
        /*031c*/ 	.word	0xffffffff


	//   ....[145]....
        /*0320*/ 	.word	0xffffffff


	//   ....[146]....
        /*0324*/ 	.word	0xffffffff


	//   ....[147]....
        /*0328*/ 	.word	0xffffffff


	//   ....[148]....
        /*032c*/ 	.word	0xffffffff


	//   ....[149]....
        /*0330*/ 	.word	0xffffffff


	//   ....[150]....
        /*0334*/ 	.word	0xffffffff


	//   ....[151]....
        /*0338*/ 	.word	0xffffffff


	//   ....[152]....
        /*033c*/ 	.word	0xffffffff


	//   ....[153]....
        /*0340*/ 	.word	0xffffffff


	//   ....[154]....
        /*0344*/ 	.word	0xffffffff


	//   ....[155]....
        /*0348*/ 	.word	0xffffffff


	//   ....[156]....
        /*034c*/ 	.word	0xffffffff


	//   ....[157]....
        /*0350*/ 	.word	0xffffffff


	//   ....[158]....
        /*0354*/ 	.word	0xffffffff


	//   ....[159]....
        /*0358*/ 	.word	0xffffffff


	//   ....[160]....
        /*035c*/ 	.word	0x0500001c


	//   ....[161]....
        /*0360*/ 	.word	0xffffffff


	//   ....[162]....
        /*0364*/ 	.word	0xffffffff


	//   ....[163]....
        /*0368*/ 	.word	0xffffffff


	//   ....[164]....
        /*036c*/ 	.word	0xffffffff


	//   ....[165]....
        /*0370*/ 	.word	0xffffffff


	//   ....[166]....
        /*0374*/ 	.word	0xffffffff


	//   ....[167]....
        /*0378*/ 	.word	0xffffffff


	//   ....[168]....
        /*037c*/ 	.word	0xffffffff


	//   ....[169]....
        /*0380*/ 	.word	0xffffffff


	//   ....[170]....
        /*0384*/ 	.word	0xffffffff


	//   ....[171]....
        /*0388*/ 	.word	0xffffffff


	//   ....[172]....
        /*038c*/ 	.word	0xffffffff


	//   ....[173]....
        /*0390*/ 	.word	0xffffffff


	//   ....[174]....
        /*0394*/ 	.word	0xffffffff


	//   ....[175]....
        /*0398*/ 	.word	0xffffffff


	//   ....[176]....
        /*039c*/ 	.word	0xffffffff


	//   ....[177]....
        /*03a0*/ 	.word	0xffffffff


	//   ....[178]....
        /*03a4*/ 	.word	0xffffffff


	//   ....[179]....
        /*03a8*/ 	.word	0xffffffff


	//   ....[180]....
        /*03ac*/ 	.word	0xffffffff


	//   ....[181]....
        /*03b0*/ 	.word	0xffffffff


	//   ....[182]....
        /*03b4*/ 	.word	0xffffffff


	//   ....[183]....
        /*03b8*/ 	.word	0xffffffff


	//   ....[184]....
        /*03bc*/ 	.word	0xffffffff


	//   ....[185]....
        /*03c0*/ 	.word	0xffffffff


	//   ....[186]....
        /*03c4*/ 	.word	0xffffffff


	//   ....[187]....
        /*03c8*/ 	.word	0xffffffff


	//   ....[188]....
        /*03cc*/ 	.word	0xffffffff


	//   ....[189]....
        /*03d0*/ 	.word	0xffffffff


	//   ....[190]....
        /*03d4*/ 	.word	0xffffffff


	//   ....[191]....
        /*03d8*/ 	.word	0xffffffff


	//   ....[192]....
        /*03dc*/ 	.word	0xffffffff


	//   ....[193]....
        /*03e0*/ 	.word	0xffffffff


	//   ....[194]....
        /*03e4*/ 	.word	0xffffffff


	//   ....[195]....
        /*03e8*/ 	.word	0xffffffff


	//   ....[196]....
        /*03ec*/ 	.word	0xffffffff


	//   ....[197]....
        /*03f0*/ 	.word	0xffffffff


	//   ....[198]....
        /*03f4*/ 	.word	0xffffffff


	//   ....[199]....
        /*03f8*/ 	.word	0xffffffff


	//   ....[200]....
        /*03fc*/ 	.word	0xffffffff


	//   ....[201]....
        /*0400*/ 	.word	0xffffffff


	//   ....[202]....
        /*0404*/ 	.word	0xffffffff


	//   ....[203]....
        /*0408*/ 	.word	0xffffffff


	//   ....[204]....
        /*040c*/ 	.word	0xffffffff


	//   ....[205]....
        /*0410*/ 	.word	0xffffffff


	//   ....[206]....
        /*0414*/ 	.word	0xffffffff


	//   ....[207]....
        /*0418*/ 	.word	0xffffffff


	//   ....[208]....
        /*041c*/ 	.word	0xffffffff


	//   ....[209]....
        /*0420*/ 	.word	0xffffffff


	//   ....[210]....
        /*0424*/ 	.word	0xffffffff


	//   ....[211]....
        /*0428*/ 	.word	0xffffffff


	//   ....[212]....
        /*042c*/ 	.word	0xffffffff


	//   ....[213]....
        /*0430*/ 	.word	0xffffffff


	//   ....[214]....
        /*0434*/ 	.word	0xffffffff


	//   ....[215]....
        /*0438*/ 	.word	0xffffffff


	//   ....[216]....
        /*043c*/ 	.word	0xffffffff


	//   ....[217]....
        /*0440*/ 	.word	0xffffffff


	//   ....[218]....
        /*0444*/ 	.word	0xffffffff


	//   ....[219]....
        /*0448*/ 	.word	0xffffffff


	//   ....[220]....
        /*044c*/ 	.word	0xffffffff


	//   ....[221]....
        /*0450*/ 	.word	0xffffffff


	//   ....[222]....
        /*0454*/ 	.word	0xffffffff


	//   ....[223]....
        /*0458*/ 	.word	0xffffffff


	//   ....[224]....
        /*045c*/ 	.word	0xffffffff


	//   ....[225]....
        /*0460*/ 	.word	0xffffffff


	//   ....[226]....
        /*0464*/ 	.word	0xffffffff


	//   ....[227]....
        /*0468*/ 	.word	0xffffffff


	//   ....[228]....
        /*046c*/ 	.word	0xffffffff


	//   ....[229]....
        /*0470*/ 	.word	0x0500003f


	//   ....[230]....
        /*0474*/ 	.word	0x0500003f


	//   ....[231]....
        /*0478*/ 	.word	0x0500003f


	//   ....[232]....
        /*047c*/ 	.word	0x0500003f


	//   ....[233]....
        /*0480*/ 	.word	0x0500003f


	//----- nvinfo : EIATTR_COOP_GROUP_INSTR_OFFSETS
	.align		4
.L_159:
        /*0484*/ 	.byte	0x04, 0x28
        /*0486*/ 	.short	(.L_161 - .L_160)


	//   ....[0]....
.L_160:
        /*0488*/ 	.word	0x00001180


	//   ....[1]....
        /*048c*/ 	.word	0x00001ca0


	//   ....[2]....
        /*0490*/ 	.word	0x00003220


	//   ....[3]....
        /*0494*/ 	.word	0x00003240


	//   ....[4]....
        /*0498*/ 	.word	0x00003260


	//   ....[5]....
        /*049c*/ 	.word	0x00003280


	//   ....[6]....
        /*04a0*/ 	.word	0x000032a0


	//   ....[7]....
        /*04a4*/ 	.word	0x00003730


	//   ....[8]....
        /*04a8*/ 	.word	0x00003740


	//   ....[9]....
        /*04ac*/ 	.word	0x00003760


	//   ....[10]....
        /*04b0*/ 	.word	0x00003780


	//   ....[11]....
        /*04b4*/ 	.word	0x000037d0


	//   ....[12]....
        /*04b8*/ 	.word	0x00003800


	//   ....[13]....
        /*04bc*/ 	.word	0x00003850


	//   ....[14]....
        /*04c0*/ 	.word	0x00003890


	//   ....[15]....
        /*04c4*/ 	.word	0x00003980


	//   ....[16]....
        /*04c8*/ 	.word	0x000039a0


	//   ....[17]....
        /*04cc*/ 	.word	0x000039b0


	//   ....[18]....
        /*04d0*/ 	.word	0x000039d0


	//   ....[19]....
        /*04d4*/ 	.word	0x00003a10


	//   ....[20]....
        /*04d8*/ 	.word	0x00003a40


	//   ....[21]....
        /*04dc*/ 	.word	0x00003a80


	//   ....[22]....
        /*04e0*/ 	.word	0x00003aa0


	//   ....[23]....
        /*04e4*/ 	.word	0x00003ac0


	//   ....[24]....
        /*04e8*/ 	.word	0x00003bc0


	//   ....[25]....
        /*04ec*/ 	.word	0x00003bf0


	//   ....[26]....
        /*04f0*/ 	.word	0x00003c00


	//   ....[27]....
        /*04f4*/ 	.word	0x00003c30


	//   ....[28]....
        /*04f8*/ 	.word	0x00003c50


	//   ....[29]....
        /*04fc*/ 	.word	0x00003ca0


	//   ....[30]....
        /*0500*/ 	.word	0x00003cc0


	//   ....[31]....
        /*0504*/ 	.word	0x00003d00


	//   ....[32]....
        /*0508*/ 	.word	0x00003d20


	//   ....[33]....
        /*050c*/ 	.word	0x00003e00


	//   ....[34]....
        /*0510*/ 	.word	0x00003e20


	//   ....[35]....
        /*0514*/ 	.word	0x00003e30


	//   ....[36]....
        /*0518*/ 	.word	0x00003e60


	//   ....[37]....
        /*051c*/ 	.word	0x00003e90


	//   ....[38]....
        /*0520*/ 	.word	0x00003ee0


	//   ....[39]....
        /*0524*/ 	.word	0x00003ef0


	//   ....[40]....
        /*0528*/ 	.word	0x00003f30


	//   ....[41]....
        /*052c*/ 	.word	0x00003f60


	//   ....[42]....
        /*0530*/ 	.word	0x00004040


	//   ....[43]....
        /*0534*/ 	.word	0x00004060


	//   ....[44]....
        /*0538*/ 	.word	0x00004070


	//   ....[45]....
        /*053c*/ 	.word	0x000040c0


	//   ....[46]....
        /*0540*/ 	.word	0x000040f0


	//   ....[47]....
        /*0544*/ 	.word	0x00004120


	//   ....[48]....
        /*0548*/ 	.word	0x00004150


	//   ....[49]....
        /*054c*/ 	.word	0x00004180


	//   ....[50]....
        /*0550*/ 	.word	0x000041b0


	//   ....[51]....
        /*0554*/ 	.word	0x00004280


	//   ....[52]....
        /*0558*/ 	.word	0x000042b0


	//   ....[53]....
        /*055c*/ 	.word	0x000042c0


	//   ....[54]....
        /*0560*/ 	.word	0x00004310


	//   ....[55]....
        /*0564*/ 	.word	0x00004340


	//   ....[56]....
        /*0568*/ 	.word	0x00004370


	//   ....[57]....
        /*056c*/ 	.word	0x000043a0


	//   ....[58]....
        /*0570*/ 	.word	0x000043d0


	//   ....[59]....
        /*0574*/ 	.word	0x00004400


	//   ....[60]....
        /*0578*/ 	.word	0x000044e0


	//   ....[61]....
        /*057c*/ 	.word	0x000044f0


	//   ....[62]....
        /*0580*/ 	.word	0x00004540


	//   ....[63]....
        /*0584*/ 	.word	0x00004570


	//   ....[64]....
        /*0588*/ 	.word	0x000045a0


	//   ....[65]....
        /*058c*/ 	.word	0x000045d0


	//   ....[66]....
        /*0590*/ 	.word	0x00004600


	//   ....[67]....
        /*0594*/ 	.word	0x00004630


	//   ....[68]....
        /*0598*/ 	.word	0x00004660


	//   ....[69]....
        /*059c*/ 	.word	0x00004720


	//   ....[70]....
        /*05a0*/ 	.word	0x00004730


	//   ....[71]....
        /*05a4*/ 	.word	0x00004780


	//   ....[72]....
        /*05a8*/ 	.word	0x000047b0


	//   ....[73]....
        /*05ac*/ 	.word	0x000047e0


	//   ....[74]....
        /*05b0*/ 	.word	0x00004810


	//   ....[75]....
        /*05b4*/ 	.word	0x00004840


	//   ....[76]....
        /*05b8*/ 	.word	0x00004870


	//   ....[77]....
        /*05bc*/ 	.word	0x000048a0


	//   ....[78]....
        /*05c0*/ 	.word	0x00004970


	//   ....[79]....
        /*05c4*/ 	.word	0x00004980


	//   ....[80]....
        /*05c8*/ 	.word	0x000049d0


	//   ....[81]....
        /*05cc*/ 	.word	0x00004a00


	//   ....[82]....
        /*05d0*/ 	.word	0x00004a30


	//   ....[83]....
        /*05d4*/ 	.word	0x00004a60


	//   ....[84]....
        /*05d8*/ 	.word	0x00004a90


	//   ....[85]....
        /*05dc*/ 	.word	0x00004ac0


	//   ....[86]....
        /*05e0*/ 	.word	0x00004af0


	//   ....[87]....
        /*05e4*/ 	.word	0x00004bc0


	//   ....[88]....
        /*05e8*/ 	.word	0x00004bd0


	//   ....[89]....
        /*05ec*/ 	.word	0x00004c20


	//   ....[90]....
        /*05f0*/ 	.word	0x00004c50


	//   ....[91]....
        /*05f4*/ 	.word	0x00004c80


	//   ....[92]....
        /*05f8*/ 	.word	0x00004cb0


	//   ....[93]....
        /*05fc*/ 	.word	0x00004ce0


	//   ....[94]....
        /*0600*/ 	.word	0x00004d10


	//   ....[95]....
        /*0604*/ 	.word	0x00004d40


	//   ....[96]....
        /*0608*/ 	.word	0x00004e00


	//   ....[97]....
        /*060c*/ 	.word	0x00004e10


	//   ....[98]....
        /*0610*/ 	.word	0x00004e40


	//   ....[99]....
        /*0614*/ 	.word	0x00004e70


	//   ....[100]....
        /*0618*/ 	.word	0x00004ea0


	//   ....[101]....
        /*061c*/ 	.word	0x00004ed0


	//   ....[102]....
        /*0620*/ 	.word	0x00004f00


	//   ....[103]....
        /*0624*/ 	.word	0x00004f30


	//   ....[104]....
        /*0628*/ 	.word	0x00004f60


	//   ....[105]....
        /*062c*/ 	.word	0x00005040


	//   ....[106]....
        /*0630*/ 	.word	0x00005070


	//   ....[107]....
        /*0634*/ 	.word	0x00005080


	//   ....[108]....
        /*0638*/ 	.word	0x000050d0


	//   ....[109]....
        /*063c*/ 	.word	0x00005100


	//   ....[110]....
        /*0640*/ 	.word	0x00005130


	//   ....[111]....
        /*0644*/ 	.word	0x00005160


	//   ....[112]....
        /*0648*/ 	.word	0x00005190


	//   ....[113]....
        /*064c*/ 	.word	0x000051c0


	//   ....[114]....
        /*0650*/ 	.word	0x00005290


	//   ....[115]....
        /*0654*/ 	.word	0x000052b0


	//   ....[116]....
        /*0658*/ 	.word	0x000052c0


	//   ....[117]....
        /*065c*/ 	.word	0x00005310


	//   ....[118]....
        /*0660*/ 	.word	0x00005340


	//   ....[119]....
        /*0664*/ 	.word	0x00005370


	//   ....[120]....
        /*0668*/ 	.word	0x000053a0


	//   ....[121]....
        /*066c*/ 	.word	0x000053d0


	//   ....[122]....
        /*0670*/ 	.word	0x00005400


	//   ....[123]....
        /*0674*/ 	.word	0x000054e0


	//   ....[124]....
        /*0678*/ 	.word	0x00005500


	//   ....[125]....
        /*067c*/ 	.word	0x00005510


	//   ....[126]....
        /*0680*/ 	.word	0x00005540


	//   ....[127]....
        /*0684*/ 	.word	0x000055a0


	//   ....[128]....
        /*0688*/ 	.word	0x000055d0


	//   ....[129]....
        /*068c*/ 	.word	0x00005600


	//   ....[130]....
        /*0690*/ 	.word	0x00005630


	//   ....[131]....
        /*0694*/ 	.word	0x00005660


	//   ....[132]....
        /*0698*/ 	.word	0x00005730


	//   ....[133]....
        /*069c*/ 	.word	0x00005760


	//   ....[134]....
        /*06a0*/ 	.word	0x00005770


	//   ....[135]....
        /*06a4*/ 	.word	0x000057c0


	//   ....[136]....
        /*06a8*/ 	.word	0x000057f0


	//   ....[137]....
        /*06ac*/ 	.word	0x00005820


	//   ....[138]....
        /*06b0*/ 	.word	0x00005850


	//   ....[139]....
        /*06b4*/ 	.word	0x00005880


	//   ....[140]....
        /*06b8*/ 	.word	0x000058b0


	//   ....[141]....
        /*06bc*/ 	.word	0x00005980


	//   ....[142]....
        /*06c0*/ 	.word	0x000059a0


	//   ....[143]....
        /*06c4*/ 	.word	0x000059b0


	//   ....[144]....
        /*06c8*/ 	.word	0x00005a00


	//   ....[145]....
        /*06cc*/ 	.word	0x00005a30


	//   ....[146]....
        /*06d0*/ 	.word	0x00005a60


	//   ....[147]....
        /*06d4*/ 	.word	0x00005a90


	//   ....[148]....
        /*06d8*/ 	.word	0x00005ac0


	//   ....[149]....
        /*06dc*/ 	.word	0x00005af0


	//   ....[150]....
        /*06e0*/ 	.word	0x00005bc0


	//   ....[151]....
        /*06e4*/ 	.word	0x00005be0


	//   ....[152]....
        /*06e8*/ 	.word	0x00005bf0


	//   ....[153]....
        /*06ec*/ 	.word	0x00005c40


	//   ....[154]....
        /*06f0*/ 	.word	0x00005c70


	//   ....[155]....
        /*06f4*/ 	.word	0x00005ca0


	//   ....[156]....
        /*06f8*/ 	.word	0x00005cd0


	//   ....[157]....
        /*06fc*/ 	.word	0x00005d00


	//   ....[158]....
        /*0700*/ 	.word	0x00005d30


	//   ....[159]....
        /*0704*/ 	.word	0x00005df0


	//   ....[160]....
        /*0708*/ 	.word	0x000062f0


	//   ....[161]....
        /*070c*/ 	.word	0x00006650


	//   ....[162]....
        /*0710*/ 	.word	0x00006750


	//   ....[163]....
        /*0714*/ 	.word	0x00006850


	//   ....[164]....
        /*0718*/ 	.word	0x00006950


	//   ....[165]....
        /*071c*/ 	.word	0x00006a50


	//   ....[166]....
        /*0720*/ 	.word	0x00006b50


	//   ....[167]....
        /*0724*/ 	.word	0x00006c50


	//   ....[168]....
        /*0728*/ 	.word	0x00006d50


	//   ....[169]....
        /*072c*/ 	.word	0x00006e50


	//   ....[170]....
        /*0730*/ 	.word	0x00006f50


	//   ....[171]....
        /*0734*/ 	.word	0x00007050


	//   ....[172]....
        /*0738*/ 	.word	0x00007150


	//   ....[173]....
        /*073c*/ 	.word	0x00007250


	//   ....[174]....
        /*0740*/ 	.word	0x00007350


	//   ....[175]....
        /*0744*/ 	.word	0x00007450


	//   ....[176]....
        /*0748*/ 	.word	0x00007550


	//   ....[177]....
        /*074c*/ 	.word	0x00007650


	//   ....[178]....
        /*0750*/ 	.word	0x00007870


	//   ....[179]....
        /*0754*/ 	.word	0x000079f0


	//   ....[180]....
        /*0758*/ 	.word	0x00007b70


	//   ....[181]....
        /*075c*/ 	.word	0x00007cf0


	//   ....[182]....
        /*0760*/ 	.word	0x00007e70


	//   ....[183]....
        /*0764*/ 	.word	0x00007ff0


	//   ....[184]....
        /*0768*/ 	.word	0x00008170


	//   ....[185]....
        /*076c*/ 	.word	0x000082f0


	//   ....[186]....
        /*0770*/ 	.word	0x00008470


	//   ....[187]....
        /*0774*/ 	.word	0x000085f0


	//   ....[188]....
        /*0778*/ 	.word	0x00008770


	//   ....[189]....
        /*077c*/ 	.word	0x000088f0


	//   ....[190]....
        /*0780*/ 	.word	0x00008a60


	//   ....[191]....
        /*0784*/ 	.word	0x00008bc0


	//   ....[192]....
        /*0788*/ 	.word	0x00008d20


	//   ....[193]....
        /*078c*/ 	.word	0x00008e80


	//   ....[194]....
        /*0790*/ 	.word	0x00008fe0


	//   ....[195]....
        /*0794*/ 	.word	0x00009f40


	//   ....[196]....
        /*0798*/ 	.word	0x00009fc0


	//   ....[197]....
        /*079c*/ 	.word	0x0000a040


	//   ....[198]....
        /*07a0*/ 	.word	0x0000a0c0


	//   ....[199]....
        /*07a4*/ 	.word	0x0000a140


	//   ....[200]....
        /*07a8*/ 	.word	0x0000a1c0


	//   ....[201]....
        /*07ac*/ 	.word	0x0000a240


	//   ....[202]....
        /*07b0*/ 	.word	0x0000a2c0


	//   ....[203]....
        /*07b4*/ 	.word	0x0000a340


	//   ....[204]....
        /*07b8*/ 	.word	0x0000a3c0


	//   ....[205]....
        /*07bc*/ 	.word	0x0000a440


	//   ....[206]....
        /*07c0*/ 	.word	0x0000a4c0


	//   ....[207]....
        /*07c4*/ 	.word	0x0000a540


	//   ....[208]....
        /*07c8*/ 	.word	0x0000a5c0


	//   ....[209]....
        /*07cc*/ 	.word	0x0000a640


	//   ....[210]....
        /*07d0*/ 	.word	0x0000a6c0


	//   ....[211]....
        /*07d4*/ 	.word	0x0000a740


	//   ....[212]....
        /*07d8*/ 	.word	0x0000a8a0


	//   ....[213]....
        /*07dc*/ 	.word	0x0000a960


	//   ....[214]....
        /*07e0*/ 	.word	0x0000aa10


	//   ....[215]....
        /*07e4*/ 	.word	0x0000aad0


	//   ....[216]....
        /*07e8*/ 	.word	0x0000ab80


	//   ....[217]....
        /*07ec*/ 	.word	0x0000ac40


	//   ....[218]....
        /*07f0*/ 	.word	0x0000acf0


	//   ....[219]....
        /*07f4*/ 	.word	0x0000adb0


	//   ....[220]....
        /*07f8*/ 	.word	0x0000ae60


	//   ....[221]....
        /*07fc*/ 	.word	0x0000af20


	//   ....[222]....
        /*0800*/ 	.word	0x0000afd0


	//   ....[223]....
        /*0804*/ 	.word	0x0000b090


	//   ....[224]....
        /*0808*/ 	.word	0x0000b140


	//   ....[225]....
        /*080c*/ 	.word	0x0000b200


	//   ....[226]....
        /*0810*/ 	.word	0x0000b2b0


	//   ....[227]....
        /*0814*/ 	.word	0x0000b370


	//   ....[228]....
        /*0818*/ 	.word	0x0000b410


	//   ....[229]....
        /*081c*/ 	.word	0x0000b480


	//   ....[230]....
        /*0820*/ 	.word	0x0000b4f0


	//   ....[231]....
        /*0824*/ 	.word	0x0000b560


	//   ....[232]....
        /*0828*/ 	.word	0x0000b5d0


	//   ....[233]....
        /*082c*/ 	.word	0x0000b640


	//----- nvinfo : EIATTR_VRC_CTA_INIT_COUNT
	.align		4
.L_161:
        /*0830*/ 	.byte	0x02, 0x4a
	.zero		1
	.zero		1


	//----- nvinfo : EIATTR_EXIT_INSTR_OFFSETS
	.align		4
        /*0834*/ 	.byte	0x04, 0x1c
        /*0836*/ 	.short	(.L_163 - .L_162)


	//   ....[0]....
.L_162:
        /*0838*/ 	.word	0x00002cc0


	//   ....[1]....
        /*083c*/ 	.word	0x00003020


	//   ....[2]....
        /*0840*/ 	.word	0x00003040


	//   ....[3]....
        /*0844*/ 	.word	0x0000a750


	//   ....[4]....
        /*0848*/ 	.word	0x0000b420


	//----- nvinfo : EIATTR_MAX_THREADS
	.align		4
.L_163:
        /*084c*/ 	.byte	0x04, 0x05
        /*084e*/ 	.short	(.L_165 - .L_164)
.L_164:
        /*0850*/ 	.word	0x00000180
        /*0854*/ 	.word	0x00000001
        /*0858*/ 	.word	0x00000001


	//----- nvinfo : EIATTR_CRS_STACK_SIZE
	.align		4
.L_165:
        /*085c*/ 	.byte	0x04, 0x1e
        /*085e*/ 	.short	(.L_167 - .L_166)
.L_166:
        /*0860*/ 	.word	0x00000000


	//----- nvinfo : EIATTR_CBANK_PARAM_SIZE
	.align		4
.L_167:
        /*0864*/ 	.byte	0x03, 0x19
        /*0866*/ 	.short	0x004d


	//----- nvinfo : EIATTR_PARAM_CBANK
	.align		4
        /*0868*/ 	.byte	0x04, 0x0a
        /*086a*/ 	.short	(.L_169 - .L_168)
	.align		4
.L_168:
        /*086c*/ 	.word	index@(.nv.constant0._ZN3cub18CUB_300001_SM_10006detail10radix_sort29DeviceRadixSortOnesweepKernelINS1_5radix10policy_hubIffyE10Policy1000ELNS0_9SortOrderE0EffyiiNS1_21identity_decomposer_tEEEvPT5_SB_PT3_PKSC_PT1_PKSG_PT2_PKSK_T4_iiT6_)
        /*0870*/ 	.short	0x0380
        /*0872*/ 	.short	0x004d


	//----- nvinfo : EIATTR_SW_WAR
	.align		4
.L_169:
        /*0874*/ 	.byte	0x04, 0x36
        /*0876*/ 	.short	(.L_171 - .L_170)
.L_170:
        /*0878*/ 	.word	0x00000008
.L_171:


//--------------------- .nv.info._ZN3cub18CUB_300001_SM_10006detail10radix_sort33DeviceRadixSortExclusiveSumKernelINS1_5radix10policy_hubIffyE10Policy1000EyEEvPT0_ --------------------------
	.section	.nv.info._ZN3cub18CUB_300001_SM_10006detail10radix_sort33DeviceRadixSortExclusiveSumKernelINS1_5radix10policy_hubIffyE10Policy1000EyEEvPT0_,"",@"SHT_CUDA_INFO"
	.sectionflags	@""
	.align	4


	//----- nvinfo : EIATTR_CUDA_API_VERSION
	.align		4
        /*0000*/ 	.byte	0x04, 0x37
        /*0002*/ 	.short	(.L_173 - .L_172)
.L_172:
        /*0004*/ 	.word	0x00000082


	//----- nvinfo : EIATTR_KPARAM_INFO
	.align		4
.L_173:
        /*0008*/ 	.byte	0x04, 0x17
        /*000a*/ 	.short	(.L_175 - .L_174)
.L_174:
        /*000c*/ 	.word	0x00000000
        /*0010*/ 	.short	0x0000
        /*0012*/ 	.short	0x0000
        /*0014*/ 	.byte	0x00, 0xf5, 0x21, 0x00


	//----- nvinfo : EIATTR_SPARSE_MMA_MASK
	.align		4
.L_175:
        /*0018*/ 	.byte	0x03, 0x50
        /*001a*/ 	.short	0x0000


	//----- nvinfo : EIATTR_MAXREG_COUNT
	.align		4
        /*001c*/ 	.byte	0x03, 0x1b
        /*001e*/ 	.short	0x00ff


	//----- nvinfo : EIATTR_NUM_BARRIERS
	.align		4
        /*0020*/ 	.byte	0x02, 0x4c
        /*0022*/ 	.byte	0x01
	.zero		1


	//----- nvinfo : EIATTR_MERCURY_ISA_VERSION
	.align		4
        /*0024*/ 	.byte	0x03, 0x5f
        /*0026*/ 	.short	0x0101


	//----- nvinfo : EIATTR_COOP_GROUP_MASK_REGIDS
	.align		4
        /*0028*/ 	.byte	0x04, 0x29
        /*002a*/ 	.short	(.L_177 - .L_176)


	//   ....[0]....
.L_176:
        /*002c*/ 	.word	0xffffffff


	//   ....[1]....
        /*0030*/ 	.word	0xffffffff


	//   ....[2]....
        /*0034*/ 	.word	0xffffffff


	//   ....[3]....
        /*0038*/ 	.word	0xffffffff


	//   ....[4]....
        /*003c*/ 	.word	0xffffffff


	//   ....[5]....
        /*0040*/ 	.word	0xffffffff


	//   ....[6]....
        /*0044*/ 	.word	0xffffffff


	//   ....[7]....
        /*0048*/ 	.word	0xffffffff


	//   ....[8]....
        /*004c*/ 	.word	0xffffffff


	//   ....[9]....
        /*0050*/ 	.word	0xffffffff


	//   ....[10]....
        /*0054*/ 	.word	0x05000015


	//   ....[11]....
        /*0058*/ 	.word	0x05000015


	//   ....[12]....
        /*005c*/ 	.word	0x05000015


	//   ....[13]....
        /*0060*/ 	.word	0x05000015


	//   ....[14]....
        /*0064*/ 	.word	0x05000015


	//   ....[15]....
        /*0068*/ 	.word	0x05000015


	//   ....[16]....
        /*006c*/ 	.word	0x05000015


	//   ....[17]....
        /*0070*/ 	.word	0x05000015


	//   ....[18]....
        /*0074*/ 	.word	0x05000015


	//   ....[19]....
        /*0078*/ 	.word	0x05000015


	//----- nvinfo : EIATTR_COOP_GROUP_INSTR_OFFSETS
	.align		4
.L_177:
        /*007c*/ 	.byte	0x04, 0x28
        /*007e*/ 	.short	(.L_179 - .L_178)


	//   ....[0]....
.L_178:
        /*0080*/ 	.word	0x00000250


	//   ....[1]....
        /*0084*/ 	.word	0x00000260


	//   ....[2]....
        /*0088*/ 	.word	0x000002a0


	//   ....[3]....
        /*008c*/ 	.word	0x000002c0


	//   ....[4]....
        /*0090*/ 	.word	0x00000310


	//   ....[5]....
        /*0094*/ 	.word	0x00000320


	//   ....[6]....
        /*0098*/ 	.word	0x00000360


	//   ....[7]....
        /*009c*/ 	.word	0x00000380


	//   ....[8]....
        /*00a0*/ 	.word	0x000003d0


	//   ....[9]....
        /*00a4*/ 	.word	0x000003e0


	//   ....[10]....
        /*00a8*/ 	.word	0x00000660


	//   ....[11]....
        /*00ac*/ 	.word	0x000006b0


	//   ....[12]....
        /*00b0*/ 	.word	0x00000740


	//   ....[13]....
        /*00b4*/ 	.word	0x00000790


	//   ....[14]....
        /*00b8*/ 	.word	0x00000820


	//   ....[15]....
        /*00bc*/ 	.word	0x00000870


	//   ....[16]....
        /*00c0*/ 	.word	0x00000900


	//   ....[17]....
        /*00c4*/ 	.word	0x00000950


	//   ....[18]....
        /*00c8*/ 	.word	0x000009e0


	//   ....[19]....
        /*00cc*/ 	.word	0x00000a30


	//----- nvinfo : EIATTR_VRC_CTA_INIT_COUNT
	.align		4
.L_179:
        /*00d0*/ 	.byte	0x02, 0x4a
	.zero		1
	.zero		1


	//----- nvinfo : EIATTR_EXIT_INSTR_OFFSETS
	.align		4
        /*00d4*/ 	.byte	0x04, 0x1c
        /*00d6*/ 	.short	(.L_181 - .L_180)


	//   ....[0]....
.L_180:
        /*00d8*/ 	.word	0x000005d0


	//   ....[1]....
        /*00dc*/ 	.word	0x00000600


	//----- nvinfo : EIATTR_CRS_STACK_SIZE
	.align		4
.L_181:
        /*00e0*/ 	.byte	0x04, 0x1e
        /*00e2*/ 	.short	(.L_183 - .L_182)
.L_182:
        /*00e4*/ 	.word	0x00000000


	//----- nvinfo : EIATTR_CBANK_PARAM_SIZE
	.align		4
.L_183:
        /*00e8*/ 	.byte	0x03, 0x19
        /*00ea*/ 	.short	0x0008


	//----- nvinfo : EIATTR_PARAM_CBANK
	.align		4
        /*00ec*/ 	.byte	0x04, 0x0a
        /*00ee*/ 	.short	(.L_185 - .L_184)
	.align		4
.L_184:
        /*00f0*/ 	.word	index@(.nv.constant0._ZN3cub18CUB_300001_SM_10006detail10radix_sort33DeviceRadixSortExclusiveSumKernelINS1_5radix10policy_hubIffyE10Policy1000EyEEvPT0_)
        /*00f4*/ 	.short	0x0380
        /*00f6*/ 	.short	0x0008


	//----- nvinfo : EIATTR_SW_WAR
	.align		4
.L_185:
        /*00f8*/ 	.byte	0x04, 0x36
        /*00fa*/ 	.short	(.L_187 - .L_186)
.L_186:
        /*00fc*/ 	.word	0x00000008
.L_187:


//--------------------- .nv.info._ZN3cub18CUB_300001_SM_10006detail10radix_sort30DeviceRadixSortHistogramKernelINS1_5radix10policy_hubIffyE10Policy1000ELNS0_9SortOrderE0EfyNS1_21identity_decomposer_tEEEvPT2_PKT1_SA_iiT3_ --------------------------
	.section	.nv.info._ZN3cub18CUB_300001_SM_10006detail10radix_sort30DeviceRadixSortHistogramKernelINS1_5radix10policy_hubIffyE10Policy1000ELNS0_9SortOrderE0EfyNS1_21identity_decomposer_tEEEvPT2_PKT1_SA_iiT3_,"",@"SHT_CUDA_INFO"
	.sectionflags	@""
	.align	4


	//----- nvinfo : EIATTR_CUDA_API_VERSION
	.align		4
        /*0000*/ 	.byte	0x04, 0x37
        /*0002*/ 	.short	(.L_189 - .L_188)
.L_188:
        /*0004*/ 	.word	0x00000082


	//----- nvinfo : EIATTR_KPARAM_INFO
	.align		4
.L_189:
        /*0008*/ 	.byte	0x04, 0x17
        /*000a*/ 	.short	(.L_191 - .L_190)
.L_190:
        /*000c*/ 	.word	0x00000000
        /*0010*/ 	.short	0x0005
        /*0012*/ 	.short	0x0020
        /*0014*/ 	.byte	0x00, 0xf0, 0x05, 0x00


	//----- nvinfo : EIATTR_KPARAM_INFO
	.align		4
.L_191:
        /*0018*/ 	.byte	0x04, 0x17
        /*001a*/ 	.short	(.L_193 - .L_192)
.L_192:
        /*001c*/ 	.word	0x00000000
        /*0020*/ 	.short	0x0004
        /*0022*/ 	.short	0x001c
        /*0024*/ 	.byte	0x00, 0xf0, 0x11, 0x00


	//----- nvinfo : EIATTR_KPARAM_INFO
	.align		4
.L_193:
        /*0028*/ 	.byte	0x04, 0x17
        /*002a*/ 	.short	(.L_195 - .L_194)
.L_194:
        /*002c*/ 	.word	0x00000000
        /*0030*/ 	.short	0x0003
        /*0032*/ 	.short	0x0018
        /*0034*/ 	.byte	0x00, 0xf0, 0x11, 0x00


	//----- nvinfo : EIATTR_KPARAM_INFO
	.align		4
.L_195:
        /*0038*/ 	.byte	0x04, 0x17
        /*003a*/ 	.short	(.L_197 - .L_196)
.L_196:
        /*003c*/ 	.word	0x00000000
        /*0040*/ 	.short	0x0002
        /*0042*/ 	.short	0x0010
        /*0044*/ 	.byte	0x00, 0xf0, 0x21, 0x00


	//----- nvinfo : EIATTR_KPARAM_INFO
	.align		4
.L_197:
        /*0048*/ 	.byte	0x04, 0x17
        /*004a*/ 	.short	(.L_199 - .L_198)
.L_198:
        /*004c*/ 	.word	0x00000000
        /*0050*/ 	.short	0x0001
        /*0052*/ 	.short	0x0008
        /*0054*/ 	.byte	0x00, 0xf5, 0x21, 0x00


	//----- nvinfo : EIATTR_KPARAM_INFO
	.align		4
.L_199:
        /*0058*/ 	.byte	0x04, 0x17
        /*005a*/ 	.short	(.L_201 - .L_200)
.L_200:
        /*005c*/ 	.word	0x00000000
        /*0060*/ 	.short	0x0000
        /*0062*/ 	.short	0x0000
        /*0064*/ 	.byte	0x00, 0xf5, 0x21, 0x00


	//----- nvinfo : EIATTR_SPARSE_MMA_MASK
	.align		4
.L_201:
        /*0068*/ 	.byte	0x03, 0x50
        /*006a*/ 	.short	0x0000


	//----- nvinfo : EIATTR_MAXREG_COUNT
	.align		4
        /*006c*/ 	.byte	0x03, 0x1b
        /*006e*/ 	.short	0x00ff


	//----- nvinfo : EIATTR_NUM_BARRIERS
	.align		4
        /*0070*/ 	.byte	0x02, 0x4c
        /*0072*/ 	.byte	0x01
	.zero		1


	//----- nvinfo : EIATTR_MERCURY_ISA_VERSION
	.align		4
        /*0074*/ 	.byte	0x03, 0x5f
        /*0076*/ 	.short	0x0101


	//----- nvinfo : EIATTR_VRC_CTA_INIT_COUNT
	.align		4
        /*0078*/ 	.byte	0x02, 0x4a
	.zero		1
	.zero		1


	//----- nvinfo : EIATTR_EXIT_INSTR_OFFSETS
	.align		4
        /*007c*/ 	.byte	0x04, 0x1c
        /*007e*/ 	.short	(.L_203 - .L_202)


	//   ....[0]....
.L_202:
        /*0080*/ 	.word	0x00000040


	//   ....[1]....
        /*0084*/ 	.word	0x00003310


	//----- nvinfo : EIATTR_MAX_THREADS
	.align		4
.L_203:
        /*0088*/ 	.byte	0x04, 0x05
        /*008a*/ 	.short	(.L_205 - .L_204)
.L_204:
        /*008c*/ 	.word	0x00000080
        /*0090*/ 	.word	0x00000001
        /*0094*/ 	.word	0x00000001


	//----- nvinfo : EIATTR_CRS_STACK_SIZE
	.align		4
.L_205:
        /*0098*/ 	.byte	0x04, 0x1e
        /*009a*/ 	.short	(.L_207 - .L_206)
.L_206:
        /*009c*/ 	.word	0x00000000


	//----- nvinfo : EIATTR_CBANK_PARAM_SIZE
	.align		4
.L_207:
        /*00a0*/ 	.byte	0x03, 0x19
        /*00a2*/ 	.short	0x0021


	//----- nvinfo : EIATTR_PARAM_CBANK
	.align		4
        /*00a4*/ 	.byte	0x04, 0x0a
        /*00a6*/ 	.short	(.L_209 - .L_208)
	.align		4
.L_208:
        /*00a8*/ 	.word	index@(.nv.constant0._ZN3cub18CUB_300001_SM_10006detail10radix_sort30DeviceRadixSortHistogramKernelINS1_5radix10policy_hubIffyE10Policy1000ELNS0_9SortOrderE0EfyNS1_21identity_decomposer_tEEEvPT2_PKT1_SA_iiT3_)
        /*00ac*/ 	.short	0x0380
        /*00ae*/ 	.short	0x0021


	//----- nvinfo : EIATTR_SW_WAR
	.align		4
.L_209:
        /*00b0*/ 	.byte	0x04, 0x36
        /*00b2*/ 	.short	(.L_211 - .L_210)
.L_210:
        /*00b4*/ 	.word	0x00000008
.L_211:


//--------------------- .nv.info._ZN3cub18CUB_300001_SM_10006detail10radix_sort31DeviceRadixSortSingleTileKernelINS1_5radix10policy_hubIffyE10Policy1000ELNS0_9SortOrderE0EffyNS1_21identity_decomposer_tEEEvPKT1_PSA_PKT2_PSE_T3_iiT4_ --------------------------
	.section	.nv.info._ZN3cub18CUB_300001_SM_10006detail10radix_sort31DeviceRadixSortSingleTileKernelINS1_5radix10policy_hubIffyE10Policy1000ELNS0_9SortOrderE0EffyNS1_21identity_decomposer_tEEEvPKT1_PSA_PKT2_PSE_T3_iiT4_,"",@"SHT_CUDA_INFO"
	.sectionflags	@""
	.align	4


	//----- nvinfo : EIATTR_CUDA_API_VERSION
	.align		4
        /*0000*/ 	.byte	0x04, 0x37
        /*0002*/ 	.short	(.L_213 - .L_212)
.L_212:
        /*0004*/ 	.word	0x00000082


	//----- nvinfo : EIATTR_KPARAM_INFO
	.align		4
.L_213:
        /*0008*/ 	.byte	0x04, 0x17
        /*000a*/ 	.short	(.L_215 - .L_214)
.L_214:
        /*000c*/ 	.word	0x00000000
        /*0010*/ 	.short	0x0007
        /*0012*/ 	.short	0x0030
        /*0014*/ 	.byte	0x00, 0xf0, 0x05, 0x00


	//----- nvinfo : EIATTR_KPARAM_INFO
	.align		4
.L_215:
        /*0018*/ 	.byte	0x04, 0x17
        /*001a*/ 	.short	(.L_217 - .L_216)
.L_216:
        /*001c*/ 	.word	0x00000000
        /*0020*/ 	.short	0x0006
        /*0022*/ 	.short	0x002c
        /*0024*/ 	.byte	0x00, 0xf0, 0x11, 0x00


	//----- nvinfo : EIATTR_KPARAM_INFO
	.align		4
.L_217:
        /*0028*/ 	.byte	0x04, 0x17
        /*002a*/ 	.short	(.L_219 - .L_218)
.L_218:
        /*002c*/ 	.word	0x00000000
        /*0030*/ 	.short	0x0005
        /*0032*/ 	.short	0x0028
        /*0034*/ 	.byte	0x00, 0xf0, 0x11, 0x00


	//----- nvinfo : EIATTR_KPARAM_INFO
	.align		4
.L_219:
        /*0038*/ 	.byte	0x04, 0x17
        /*003a*/ 	.short	(.L_221 - .L_220)
.L_220:
        /*003c*/ 	.word	0x00000000
        /*0040*/ 	.short	0x0004
        /*0042*/ 	.short	0x0020
        /*0044*/ 	.byte	0x00, 0xf0, 0x21, 0x00


	//----- nvinfo : EIATTR_KPARAM_INFO
	.align		4
.L_221:
        /*0048*/ 	.byte	0x04, 0x17
        /*004a*/ 	.short	(.L_223 - .L_222)
.L_222:
        /*004c*/ 	.word	0x00000000
        /*0050*/ 	.short	0x0003
        /*0052*/ 	.short	0x0018
        /*0054*/ 	.byte	0x00, 0xf5, 0x21, 0x00


	//----- nvinfo : EIATTR_KPARAM_INFO
	.align		4
.L_223:
        /*0058*/ 	.byte	0x04, 0x17
        /*005a*/ 	.short	(.L_225 - .L_224)
.L_224:
        /*005c*/ 	.word	0x00000000
        /*0060*/ 	.short	0x0002
        /*0062*/ 	.short	0x0010
        /*0064*/ 	.byte	0x00, 0xf5, 0x21, 0x00


	//----- nvinfo : EIATTR_KPARAM_INFO
	.align		4
.L_225:
        /*0068*/ 	.byte	0x04, 0x17
        /*006a*/ 	.short	(.L_227 - .L_226)
.L_226:
        /*006c*/ 	.word	0x00000000
        /*0070*/ 	.short	0x0001
        /*0072*/ 	.short	0x0008
        /*0074*/ 	.byte	0x00, 0xf5, 0x21, 0x00


	//----- nvinfo : EIATTR_KPARAM_INFO
	.align		4
.L_227:
        /*0078*/ 	.byte	0x04, 0x17
        /*007a*/ 	.short	(.L_229 - .L_228)
.L_228:
        /*007c*/ 	.word	0x00000000
        /*0080*/ 	.short	0x0000
        /*0082*/ 	.short	0x0000
        /*0084*/ 	.byte	0x00, 0xf5, 0x21, 0x00


	//----- nvinfo : EIATTR_SPARSE_MMA_MASK
	.align		4
.L_229:
        /*0088*/ 	.byte	0x03, 0x50
        /*008a*/ 	.short	0x0000


	//----- nvinfo : EIATTR_MAXREG_COUNT
	.align		4
        /*008c*/ 	.byte	0x03, 0x1b
        /*008e*/ 	.short	0x00ff


	//----- nvinfo : EIATTR_NUM_BARRIERS
	.align		4
        /*0090*/ 	.byte	0x02, 0x4c
        /*0092*/ 	.byte	0x01
	.zero		1


	//----- nvinfo : EIATTR_MERCURY_ISA_VERSION
	.align		4
        /*0094*/ 	.byte	0x03, 0x5f
        /*0096*/ 	.short	0x0101


	//----- nvinfo : EIATTR_COOP_GROUP_MASK_REGIDS
	.align		4
        /*0098*/ 	.byte	0x04, 0x29
        /*009a*/ 	.short	(.L_231 - .L_230)


	//   ....[0]....
.L_230:
        /*009c*/ 	.word	0xffffffff


	//   ....[1]....
        /*00a0*/ 	.word	0xffffffff


	//   ....[2]....
        /*00a4*/ 	.word	0xffffffff


	//   ....[3]....
        /*00a8*/ 	.word	0xffffffff


	//   ....[4]....
        /*00ac*/ 	.word	0xffffffff


	//----- nvinfo : EIATTR_COOP_GROUP_INSTR_OFFSETS
	.align		4
.L_231:
        /*00b0*/ 	.byte	0x04, 0x28
        /*00b2*/ 	.short	(.L_233 - .L_232)


	//   ....[0]....
.L_232:
        /*00b4*/ 	.word	0x00002310


	//   ....[1]....
        /*00b8*/ 	.word	0x00002330


	//   ....[2]....
        /*00bc*/ 	.word	0x00002350


	//   ....[3]....
        /*00c0*/ 	.word	0x00002370


	//   ....[4]....
        /*00c4*/ 	.word	0x00002390


	//----- nvinfo : EIATTR_VRC_CTA_INIT_COUNT
	.align		4
.L_233:
        /*00c8*/ 	.byte	0x02, 0x4a
	.zero		1
	.zero		1


	//----- nvinfo : EIATTR_EXIT_INSTR_OFFSETS
	.align		4
        /*00cc*/ 	.byte	0x04, 0x1c
        /*00ce*/ 	.short	(.L_235 - .L_234)


	//   ....[0]....
.L_234:
        /*00d0*/ 	.word	0x00004460


	//   ....[1]....
        /*00d4*/ 	.word	0x000044e0


	//----- nvinfo : EIATTR_MAX_THREADS
	.align		4
.L_235:
        /*00d8*/ 	.byte	0x04, 0x05
        /*00da*/ 	.short	(.L_237 - .L_236)
.L_236:
        /*00dc*/ 	.word	0x00000100
        /*00e0*/ 	.word	0x00000001
        /*00e4*/ 	.word	0x00000001


	//----- nvinfo : EIATTR_CBANK_PARAM_SIZE
	.align		4
.L_237:
        /*00e8*/ 	.byte	0x03, 0x19
        /*00ea*/ 	.short	0x0031


	//----- nvinfo : EIATTR_PARAM_CBANK
	.align		4
        /*00ec*/ 	.byte	0x04, 0x0a
        /*00ee*/ 	.short	(.L_239 - .L_238)
	.align		4
.L_238:
        /*00f0*/ 	.word	index@(.nv.constant0._ZN3cub18CUB_300001_SM_10006detail10radix_sort31DeviceRadixSortSingleTileKernelINS1_5radix10policy_hubIffyE10Policy1000ELNS0_9SortOrderE0EffyNS1_21identity_decomposer_tEEEvPKT1_PSA_PKT2_PSE_T3_iiT4_)
        /*00f4*/ 	.short	0x0380
        /*00f6*/ 	.short	0x0031


	//----- nvinfo : EIATTR_SW_WAR
	.align		4
.L_239:
        /*00f8*/ 	.byte	0x04, 0x36
        /*00fa*/ 	.short	(.L_241 - .L_240)
.L_240:
        /*00fc*/ 	.word	0x00000008
.L_241:


//--------------------- .nv.info._ZN3cub18CUB_300001_SM_10006detail10radix_sort29DeviceRadixSortOnesweepKernelINS1_5radix10policy_hubIfiyE10Policy1000ELNS0_9SortOrderE0EfiyiiNS1_21identity_decomposer_tEEEvPT5_SB_PT3_PKSC_PT1_PKSG_PT2_PKSK_T4_iiT6_ --------------------------
	.section	.nv.info._ZN3cub18CUB_300001_SM_10006detail10radix_sort29DeviceRadixSortOnesweepKernelINS1_5radix10policy_hubIfiyE10Policy1000ELNS0_9SortOrderE0EfiyiiNS1_21identity_decomposer_tEEEvPT5_SB_PT3_PKSC_PT1_PKSG_PT2_PKSK_T4_iiT6_,"",@"SHT_CUDA_INFO"
	.sectionflags	@""
	.align	4


	//----- nvinfo : EIATTR_CUDA_API_VERSION
	.align		4
        /*0000*/ 	.byte	0x04, 0x37
        /*0002*/ 	.short	(.L_243 - .L_242)
.L_242:
        /*0004*/ 	.word	0x00000082


	//----- nvinfo : EIATTR_KPARAM_INFO
	.align		4
.L_243:
        /*0008*/ 	.byte	0x04, 0x17
        /*000a*/ 	.short	(.L_245 - .L_244)
.L_244:
        /*000c*/ 	.word	0x00000000
        /*0010*/ 	.short	0x000b
        /*0012*/ 	.short	0x004c
        /*0014*/ 	.byte	0x00, 0xf0, 0x05, 0x00


	//----- nvinfo : EIATTR_KPARAM_INFO
	.align		4
.L_245:
        /*0018*/ 	.byte	0x04, 0x17
        /*001a*/ 	.short	(.L_247 - .L_246)
.L_246:
        /*001c*/ 	.word	0x00000000
        /*0020*/ 	.short	0x000a
        /*0022*/ 	.short	0x0048
        /*0024*/ 	.byte	0x00, 0xf0, 0x11, 0x00


	//----- nvinfo : EIATTR_KPARAM_INFO
	.align		4
.L_247:
        /*0028*/ 	.byte	0x04, 0x17
        /*002a*/ 	.short	(.L_249 - .L_248)
.L_248:
        /*002c*/ 	.word	0x00000000
        /*0030*/ 	.short	0x0009
        /*0032*/ 	.short	0x0044
        /*0034*/ 	.byte	0x00, 0xf0, 0x11, 0x00


	//----- nvinfo : EIATTR_KPARAM_INFO
	.align		4
.L_249:
        /*0038*/ 	.byte	0x04, 0x17
        /*003a*/ 	.short	(.L_251 - .L_250)
.L_250:
        /*003c*/ 	.word	0x00000000
        /*0040*/ 	.short	0x0008
        /*0042*/ 	.short	0x0040
        /*0044*/ 	.byte	0x00, 0xf0, 0x11, 0x00


	//----- nvinfo : EIATTR_KPARAM_INFO
	.align		4
.L_251:
        /*0048*/ 	.byte	0x04, 0x17
        /*004a*/ 	.short	(.L_253 - .L_252)
.L_252:
        /*004c*/ 	.word	0x00000000
        /*0050*/ 	.short	0x0007
        /*0052*/ 	.short	0x0038
        /*0054*/ 	.byte	0x00, 0xf5, 0x21, 0x00


	//----- nvinfo : EIATTR_KPARAM_INFO
	.align		4
.L_253:
        /*0058*/ 	.byte	0x04, 0x17
        /*005a*/ 	.short	(.L_255 - .L_254)
.L_254:
        /*005c*/ 	.word	0x00000000
        /*0060*/ 	.short	0x0006
        /*0062*/ 	.short	0x0030
        /*0064*/ 	.byte	0x00, 0xf5, 0x21, 0x00


	//----- nvinfo : EIATTR_KPARAM_INFO
	.align		4
.L_255:
        /*0068*/ 	.byte	0x04, 0x17
        /*006a*/ 	.short	(.L_257 - .L_256)
.L_256:
        /*006c*/ 	.word	0x00000000
        /*0070*/ 	.short	0x0005
        /*0072*/ 	.short	0x0028
        /*0074*/ 	.byte	0x00, 0xf5, 0x21, 0x00


	//----- nvinfo : EIATTR_KPARAM_INFO
	.align		4
.L_257:
        /*0078*/ 	.byte	0x04, 0x17
        /*007a*/ 	.short	(.L_259 - .L_258)
.L_258:
        /*007c*/ 	.word	0x00000000
        /*0080*/ 	.short	0x0004
        /*0082*/ 	.short	0x0020
        /*0084*/ 	.byte	0x00, 0xf5, 0x21, 0x00


	//----- nvinfo : EIATTR_KPARAM_INFO
	.align		4
.L_259:
        /*0088*/ 	.byte	0x04, 0x17
        /*008a*/ 	.short	(.L_261 - .L_260)
.L_260:
        /*008c*/ 	.word	0x00000000
        /*0090*/ 	.short	0x0003
        /*0092*/ 	.short	0x0018
        /*0094*/ 	.byte	0x00, 0xf5, 0x21, 0x00


	//----- nvinfo : EIATTR_KPARAM_INFO
	.align		4
.L_261:
        /*0098*/ 	.byte	0x04, 0x17
        /*009a*/ 	.short	(.L_263 - .L_262)
.L_262:
        /*009c*/ 	.word	0x00000000
        /*00a0*/ 	.short	0x0002
        /*00a2*/ 	.short	0x0010
        /*00a4*/ 	.byte	0x00, 0xf5, 0x21, 0x00


	//----- nvinfo : EIATTR_KPARAM_INFO
	.align		4
.L_263:
        /*00a8*/ 	.byte	0x04, 0x17
        /*00aa*/ 	.short	(.L_265 - .L_264)
.L_264:
        /*00ac*/ 	.word	0x00000000
        /*00b0*/ 	.short	0x0001
        /*00b2*/ 	.short	0x0008
        /*00b4*/ 	.byte	0x00, 0xf5, 0x21, 0x00


	//----- nvinfo : EIATTR_KPARAM_INFO
	.align		4
.L_265:
        /*00b8*/ 	.byte	0x04, 0x17
        /*00ba*/ 	.short	(.L_267 - .L_266)
.L_266:
        /*00bc*/ 	.word	0x00000000
        /*00c0*/ 	.short	0x0000
        /*00c2*/ 	.short	0x0000
        /*00c4*/ 	.byte	0x00, 0xf5, 0x21, 0x00


	//----- nvinfo : EIATTR_SPARSE_MMA_MASK
	.align		4
.L_267:
        /*00c8*/ 	.byte	0x03, 0x50
        /*00ca*/ 	.short	0x0000


	//----- nvinfo : EIATTR_MAXREG_COUNT
	.align		4
        /*00cc*/ 	.byte	0x03, 0x1b
        /*00ce*/ 	.short	0x00a8


	//----- nvinfo : EIATTR_NUM_BARRIERS
	.align		4
        /*00d0*/ 	.byte	0x02, 0x4c
        /*00d2*/ 	.byte	0x01
	.zero		1


	//----- nvinfo : EIATTR_MERCURY_ISA_VERSION
	.align		4
        /*00d4*/ 	.byte	0x03, 0x5f
        /*00d6*/ 	.short	0x0101


	//----- nvinfo : EIATTR_COOP_GROUP_MASK_REGIDS
	.align		4
        /*00d8*/ 	.byte	0x04, 0x29
        /*00da*/ 	.short	(.L_269 - .L_268)


	//   ....[0]....
.L_268:
        /*00dc*/ 	.word	0xffffffff


	//   ....[1]....
        /*00e0*/ 	.word	0x05000000


	//   ....[2]....
        /*00e4*/ 	.word	0xffffffff


	//   ....[3]....
        /*00e8*/ 	.word	0xffffffff


	//   ....[4]....
        /*00ec*/ 	.word	0xffffffff


	//   ....[5]....
        /*00f0*/ 	.word	0xffffffff


	//   ....[6]....
        /*00f4*/ 	.word	0xffffffff


	//   ....[7]....
        /*00f8*/ 	.word	0xffffffff


	//   ....[8]....
        /*00fc*/ 	.word	0xffffffff


	//   ....[9]....
        /*0100*/ 	.word	0xffffffff


	//   ....[10]....
        /*0104*/ 	.word	0xffffffff


	//   ....[11]....
        /*0108*/ 	.word	0xffffffff


	//   ....[12]....
        /*010c*/ 	.word	0xffffffff


	//   ....[13]....
        /*0110*/ 	.word	0xffffffff


	//   ....[14]....
        /*0114*/ 	.word	0xffffffff


	//   ....[15]....
        /*0118*/ 	.word	0xffffffff


	//   ....[16]....
        /*011c*/ 	.word	0xffffffff


	//   ....[17]....
        /*0120*/ 	.word	0xffffffff


	//   ....[18]....
        /*0124*/ 	.word	0xffffffff


	//   ....[19]....
        /*0128*/ 	.word	0xffffffff


	//   ....[20]....
        /*012c*/ 	.word	0xffffffff


	//   ....[21]....
        /*0130*/ 	.word	0xffffffff


	//   ....[22]....
        /*0134*/ 	.word	0xffffffff


	//   ....[23]....
        /*0138*/ 	.word	0xffffffff


	//   ....[24]....
        /*013c*/ 	.word	0xffffffff


	//   ....[25]....
        /*0140*/ 	.word	0xffffffff


	//   ....[26]....
        /*0144*/ 	.word	0xffffffff


	//   ....[27]....
        /*0148*/ 	.word	0xffffffff


	//   ....[28]....
        /*014c*/ 	.word	0xffffffff


	//   ....[29]....
        /*0150*/ 	.word	0xffffffff


	//   ....[30]....
        /*0154*/ 	.word	0xffffffff


	//   ....[31]....
        /*0158*/ 	.word	0xffffffff


	//   ....[32]....
        /*015c*/ 	.word	0xffffffff


	//   ....[33]....
        /*0160*/ 	.word	0xffffffff


	//   ....[34]....
        /*0164*/ 	.word	0xffffffff


	//   ....[35]....
        /*0168*/ 	.word	0xffffffff


	//   ....[36]....
        /*016c*/ 	.word	0xffffffff


	//   ....[37]....
        /*0170*/ 	.word	0xffffffff


	//   ....[38]....
        /*0174*/ 	.word	0xffffffff


	//   ....[39]....
        /*0178*/ 	.word	0xffffffff


	//   ....[40]....
        /*017c*/ 	.word	0xffffffff


	//   ....[41]....
        /*0180*/ 	.word	0xffffffff


	//   ....[42]....
        /*0184*/ 	.word	0xffffffff


	//   ....[43]....
        /*0188*/ 	.word	0xffffffff


	//   ....[44]....
        /*018c*/ 	.word	0xffffffff


	//   ....[45]....
        /*0190*/ 	.word	0xffffffff


	//   ....[46]....
        /*0194*/ 	.word	0xffffffff


	//   ....[47]....
        /*0198*/ 	.word	0xffffffff


	//   ....[48]....
        /*019c*/ 	.word	0xffffffff


	//   ....[49]....
        /*01a0*/ 	.word	0xffffffff


	//   ....[50]....
        /*01a4*/ 	.word	0xffffffff


	//   ....[51]....
        /*01a8*/ 	.word	0xffffffff


	//   ....[52]....
        /*01ac*/ 	.word	0xffffffff


	//   ....[53]....
        /*01b0*/ 	.word	0xffffffff


	//   ....[54]....
        /*01b4*/ 	.word	0xffffffff


	//   ....[55]....
        /*01b8*/ 	.word	0xffffffff


	//   ....[56]....
        /*01bc*/ 	.word	0xffffffff


	//   ....[57]....
        /*01c0*/ 	.word	0xffffffff


	//   ....[58]....
        /*01c4*/ 	.word	0xffffffff


	//   ....[59]....
        /*01c8*/ 	.word	0xffffffff


	//   ....[60]....
        /*01cc*/ 	.word	0xffffffff


	//   ....[61]....
        /*01d0*/ 	.word	0xffffffff


	//   ....[62]....
        /*01d4*/ 	.word	0xffffffff


	//   ....[63]....
        /*01d8*/ 	.word	0xffffffff


	//   ....[64]....
        /*01dc*/ 	.word	0xffffffff


	//   ....[65]....
        /*01e0*/ 	.word	0xffffffff


	//   ....[66]....
        /*01e4*/ 	.word	0xffffffff


	//   ....[67]....
        /*01e8*/ 	.word	0xffffffff


	//   ....[68]....
        /*01ec*/ 	.word	0xffffffff


	//   ....[69]....
        /*01f0*/ 	.word	0xffffffff


	//   ....[70]....
        /*01f4*/ 	.word	0xffffffff


	//   ....[71]....
        /*01f8*/ 	.word	0xffffffff


	//   ....[72]....
        /*01fc*/ 	.word	0xffffffff


	//   ....[73]....
        /*0200*/ 	.word	0xffffffff


	//   ....[74]....
        /*0204*/ 	.word	0xffffffff


	//   ....[75]....
        /*0208*/ 	.word	0xffffffff


	//   ....[76]....
        /*020c*/ 	.word	0xffffffff


	//   ....[77]....
        /*0210*/ 	.word	0xffffffff


	//   ....[78]....
        /*0214*/ 	.word	0xffffffff


	//   ....[79]....
        /*0218*/ 	.word	0xffffffff


	//   ....[80]....
        /*021c*/ 	.word	0xffffffff


	//   ....[81]....
        /*0220*/ 	.word	0xffffffff


	//   ....[82]....
        /*0224*/ 	.word	0xffffffff


	//   ....[83]....
        /*0228*/ 	.word	0xffffffff


	//   ....[84]....
        /*022c*/ 	.word	0xffffffff


	//   ....[85]....
        /*0230*/ 	.word	0xffffffff


	//   ....[86]....
        /*0234*/ 	.word	0xffffffff


	//   ....[87]....
        /*0238*/ 	.word	0xffffffff


	//   ....[88]....
        /*023c*/ 	.word	0xffffffff


	//   ....[89]....
        /*0240*/ 	.word	0xffffffff


	//   ....[90]....
        /*0244*/ 	.word	0xffffffff


	//   ....[91]....
        /*0248*/ 	.word	0xffffffff


	//   ....[92]....
        /*024c*/ 	.word	0xffffffff


	//   ....[93]....
        /*0250*/ 	.word	0xffffffff


	//   ....[94]....
        /*0254*/ 	.word	0xffffffff


	//   ....[95]....
        /*0258*/ 	.word	0xffffffff


	//   ....[96]....
        /*025c*/ 	.word	0xffffffff


	//   ....[97]....
        /*0260*/ 	.word	0xffffffff


	//   ....[98]....
        /*0264*/ 	.word	0xffffffff


	//   ....[99]....
        /*0268*/ 	.word	0xffffffff


	//   ....[100]....
        /*026c*/ 	.word	0xffffffff


	//   ....[101]....
        /*0270*/ 	.word	0xffffffff


	//   ....[102]....
        /*0274*/ 	.word	0xffffffff


	//   ....[103]....
        /*0278*/ 	.word	0xffffffff


	//   ....[104]....
        /*027c*/ 	.word	0xffffffff


	//   ....[105]....
        /*0280*/ 	.word	0xffffffff


	//   ....[106]....
        /*0284*/ 	.word	0xffffffff


	//   ....[107]....
        /*0288*/ 	.word	0xffffffff


	//   ....[108]....
        /*028c*/ 	.word	0xffffffff


	//   ....[109]....
        /*0290*/ 	.word	0xffffffff


	//   ....[110]....
        /*0294*/ 	.word	0xffffffff


	//   ....[111]....
        /*0298*/ 	.word	0xffffffff


	//   ....[112]....
        /*029c*/ 	.word	0xffffffff


	//   ....[113]....
        /*02a0*/ 	.word	0xffffffff


	//   ....[114]....
        /*02a4*/ 	.word	0xffffffff


	//   ....[115]....
        /*02a8*/ 	.word	0xffffffff


	//   ....[116]....
        /*02ac*/ 	.word	0xffffffff


	//   ....[117]....
        /*02b0*/ 	.word	0xffffffff


	//   ....[118]....
        /*02b4*/ 	.word	0xffffffff


	//   ....[119]....
        /*02b8*/ 	.word	0xffffffff


	//   ....[120]....
        /*02bc*/ 	.word	0xffffffff


	//   ....[121]....
        /*02c0*/ 	.word	0xffffffff


	//   ....[122]....
        /*02c4*/ 	.word	0xffffffff


	//   ....[123]....
        /*02c8*/ 	.word	0xffffffff


	//   ....[124]....
        /*02cc*/ 	.word	0xffffffff


	//   ....[125]....
        /*02d0*/ 	.word	0xffffffff


	//   ....[126]....
        /*02d4*/ 	.word	0xffffffff


	//   ....[127]....
        /*02d8*/ 	.word	0xffffffff


	//   ....[128]....
        /*02dc*/ 	.word	0xffffffff


	//   ....[129]....
        /*02e0*/ 	.word	0xffffffff


	//   ....[130]....
        /*02e4*/ 	.word	0xffffffff


	//   ....[131]....
        /*02e8*/ 	.word	0xffffffff


	//   ....[132]....
        /*02ec*/ 	.word	0xffffffff


	//   ....[133]....
        /*02f0*/ 	.word	0xffffffff


	//   ....[134]....
        /*02f4*/ 	.word	0xffffffff


	//   ....[135]....
        /*02f8*/ 	.word	0xffffffff


	//   ....[136]....
        /*02fc*/ 	.word	0xffffffff


	//   ....[137]....
        /*0300*/ 	.word	0xffffffff


	//   ....[138]....
        /*0304*/ 	.word	0xffffffff


	//   ....[139]....
        /*0308*/ 	.word	0xffffffff


	//   ....[140]....
        /*030c*/ 	.word	0xffffffff


	//   ....[141]....
        /*0310*/ 	.word	0xffffffff


	//   ....[142]....
        /*0314*/ 	.word	0xffffffff


	//   ....[143]....
        /*0318*/ 	.word	0xffffffff


	//   ....[144]....
        /*031c*/ 	.word	0xffffffff


	//   ....[145]....
        /*0320*/ 	.word	0xffffffff


	//   ....[146]....
        /*0324*/ 	.word	0xffffffff


	//   ....[147]....
        /*0328*/ 	.word	0xffffffff


	//   ....[148]....
        /*032c*/ 	.word	0xffffffff


	//   ....[149]....
        /*0330*/ 	.word	0xffffffff


	//   ....[150]....
        /*0334*/ 	.word	0xffffffff


	//   ....[151]....
        /*0338*/ 	.word	0xffffffff


	//   ....[152]....
        /*033c*/ 	.word	0xffffffff


	//   ....[153]....
        /*0340*/ 	.word	0xffffffff


	//   ....[154]....
        /*0344*/ 	.word	0xffffffff


	//   ....[155]....
        /*0348*/ 	.word	0xffffffff


	//   ....[156]....
        /*034c*/ 	.word	0xffffffff


	//   ....[157]....
        /*0350*/ 	.word	0xffffffff


	//   ....[158]....
        /*0354*/ 	.word	0xffffffff


	//   ....[159]....
        /*0358*/ 	.word	0xffffffff


	//   ....[160]....
        /*035c*/ 	.word	0x0500001c


	//   ....[161]....
        /*0360*/ 	.word	0xffffffff


	//   ....[162]....
        /*0364*/ 	.word	0xffffffff


	//   ....[163]....
        /*0368*/ 	.word	0xffffffff


	//   ....[164]....
        /*036c*/ 	.word	0xffffffff


	//   ....[165]....
        /*0370*/ 	.word	0xffffffff


	//   ....[166]....
        /*0374*/ 	.word	0xffffffff


	//   ....[167]....
        /*0378*/ 	.word	0xffffffff


	//   ....[168]....
        /*037c*/ 	.word	0xffffffff


	//   ....[169]....
        /*0380*/ 	.word	0xffffffff


	//   ....[170]....
        /*0384*/ 	.word	0xffffffff


	//   ....[171]....
        /*0388*/ 	.word	0xffffffff


	//   ....[172]....
        /*038c*/ 	.word	0xffffffff


	//   ....[173]....
        /*0390*/ 	.word	0xffffffff


	//   ....[174]....
        /*0394*/ 	.word	0xffffffff


	//   ....[175]....
        /*0398*/ 	.word	0xffffffff


	//   ....[176]....
        /*039c*/ 	.word	0xffffffff


	//   ....[177]....
        /*03a0*/ 	.word	0xffffffff


	//   ....[178]....
        /*03a4*/ 	.word	0xffffffff


	//   ....[179]....
        /*03a8*/ 	.word	0xffffffff


	//   ....[180]....
        /*03ac*/ 	.word	0xffffffff


	//   ....[181]....
        /*03b0*/ 	.word	0xffffffff


	//   ....[182]....
        /*03b4*/ 	.word	0xffffffff


	//   ....[183]....
        /*03b8*/ 	.word	0xffffffff


	//   ....[184]....
        /*03bc*/ 	.word	0xffffffff


	//   ....[185]....
        /*03c0*/ 	.word	0xffffffff


	//   ....[186]....
        /*03c4*/ 	.word	0xffffffff


	//   ....[187]....
        /*03c8*/ 	.word	0xffffffff


	//   ....[188]....
        /*03cc*/ 	.word	0xffffffff


	//   ....[189]....
        /*03d0*/ 	.word	0xffffffff


	//   ....[190]....
        /*03d4*/ 	.word	0xffffffff


	//   ....[191]....
        /*03d8*/ 	.word	0xffffffff


	//   ....[192]....
        /*03dc*/ 	.word	0xffffffff


	//   ....[193]....
        /*03e0*/ 	.word	0xffffffff


	//   ....[194]....
        /*03e4*/ 	.word	0xffffffff


	//   ....[195]....
        /*03e8*/ 	.word	0xffffffff


	//   ....[196]....
        /*03ec*/ 	.word	0xffffffff


	//   ....[197]....
        /*03f0*/ 	.word	0xffffffff


	//   ....[198]....
        /*03f4*/ 	.word	0xffffffff


	//   ....[199]....
        /*03f8*/ 	.word	0xffffffff


	//   ....[200]....
        /*03fc*/ 	.word	0xffffffff


	//   ....[201]....
        /*0400*/ 	.word	0xffffffff


	//   ....[202]....
        /*0404*/ 	.word	0xffffffff


	//   ....[203]....
        /*0408*/ 	.word	0xffffffff


	//   ....[204]....
        /*040c*/ 	.word	0xffffffff


	//   ....[205]....
        /*0410*/ 	.word	0xffffffff


	//   ....[206]....
        /*0414*/ 	.word	0xffffffff


	//   ....[207]....
        /*0418*/ 	.word	0xffffffff


	//   ....[208]....
        /*041c*/ 	.word	0xffffffff


	//   ....[209]....
        /*0420*/ 	.word	0xffffffff


	//   ....[210]....
        /*0424*/ 	.word	0xffffffff


	//   ....[211]....
        /*0428*/ 	.word	0xffffffff


	//   ....[212]....
        /*042c*/ 	.word	0xffffffff


	//   ....[213]....
        /*0430*/ 	.word	0xffffffff


	//   ....[214]....
        /*0434*/ 	.word	0xffffffff


	//   ....[215]....
        /*0438*/ 	.word	0xffffffff


	//   ....[216]....
        /*043c*/ 	.word	0xffffffff


	//   ....[217]....
        /*0440*/ 	.word	0xffffffff


	//   ....[218]....
        /*0444*/ 	.word	0xffffffff


	//   ....[219]....
        /*0448*/ 	.word	0xffffffff


	//   ....[220]....
        /*044c*/ 	.word	0xffffffff


	//   ....[221]....
        /*0450*/ 	.word	0xffffffff


	//   ....[222]....
        /*0454*/ 	.word	0xffffffff


	//   ....[223]....
        /*0458*/ 	.word	0xffffffff


	//   ....[224]....
        /*045c*/ 	.word	0xffffffff


	//   ....[225]....
        /*0460*/ 	.word	0xffffffff


	//   ....[226]....
        /*0464*/ 	.word	0xffffffff


	//   ....[227]....
        /*0468*/ 	.word	0xffffffff


	//   ....[228]....
        /*046c*/ 	.word	0xffffffff


	//   ....[229]....
        /*0470*/ 	.word	0x0500003f


	//   ....[230]....
        /*0474*/ 	.word	0x0500003f


	//   ....[231]....
        /*0478*/ 	.word	0x0500003f


	//   ....[232]....
        /*047c*/ 	.word	0x0500003f


	//   ....[233]....
        /*0480*/ 	.word	0x0500003f


	//----- nvinfo : EIATTR_COOP_GROUP_INSTR_OFFSETS
	.align		4
.L_269:
        /*0484*/ 	.byte	0x04, 0x28
        /*0486*/ 	.short	(.L_271 - .L_270)


	//   ....[0]....
.L_270:
        /*0488*/ 	.word	0x00001180


	//   ....[1]....
        /*048c*/ 	.word	0x00001ca0


	//   ....[2]....
        /*0490*/ 	.word	0x00003220


	//   ....[3]....
        /*0494*/ 	.word	0x00003240


	//   ....[4]....
        /*0498*/ 	.word	0x00003260


	//   ....[5]....
        /*049c*/ 	.word	0x00003280


	//   ....[6]....
        /*04a0*/ 	.word	0x000032a0


	//   ....[7]....
        /*04a4*/ 	.word	0x00003730


	//   ....[8]....
        /*04a8*/ 	.word	0x00003740


	//   ....[9]....
        /*04ac*/ 	.word	0x00003760


	//   ....[10]....
        /*04b0*/ 	.word	0x00003780


	//   ....[11]....
        /*04b4*/ 	.word	0x000037d0


	//   ....[12]....
        /*04b8*/ 	.word	0x00003800


	//   ....[13]....
        /*04bc*/ 	.word	0x00003850


	//   ....[14]....
        /*04c0*/ 	.word	0x00003890


	//   ....[15]....
        /*04c4*/ 	.word	0x00003980


	//   ....[16]....
        /*04c8*/ 	.word	0x000039a0


	//   ....[17]....
        /*04cc*/ 	.word	0x000039b0


	//   ....[18]....
        /*04d0*/ 	.word	0x000039d0


	//   ....[19]....
        /*04d4*/ 	.word	0x00003a10


	//   ....[20]....
        /*04d8*/ 	.word	0x00003a40


	//   ....[21]....
        /*04dc*/ 	.word	0x00003a80


	//   ....[22]....
        /*04e0*/ 	.word	0x00003aa0


	//   ....[23]....
        /*04e4*/ 	.word	0x00003ac0


	//   ....[24]....
        /*04e8*/ 	.word	0x00003bc0


	//   ....[25]....
        /*04ec*/ 	.word	0x00003bf0


	//   ....[26]....
        /*04f0*/ 	.word	0x00003c00


	//   ....[27]....
        /*04f4*/ 	.word	0x00003c30


	//   ....[28]....
        /*04f8*/ 	.word	0x00003c50


	//   ....[29]....
        /*04fc*/ 	.word	0x00003ca0


	//   ....[30]....
        /*0500*/ 	.word	0x00003cc0


	//   ....[31]....
        /*0504*/ 	.word	0x00003d00


	//   ....[32]....
        /*0508*/ 	.word	0x00003d20


	//   ....[33]....
        /*050c*/ 	.word	0x00003e00


	//   ....[34]....
        /*0510*/ 	.word	0x00003e20


	//   ....[35]....
        /*0514*/ 	.word	0x00003e30


	//   ....[36]....
        /*0518*/ 	.word	0x00003e60


	//   ....[37]....
        /*051c*/ 	.word	0x00003e90


	//   ....[38]....
        /*0520*/ 	.word	0x00003ee0


	//   ....[39]....
        /*0524*/ 	.word	0x00003ef0


	//   ....[40]....
        /*0528*/ 	.word	0x00003f30


	//   ....[41]....
        /*052c*/ 	.word	0x00003f60


	//   ....[42]....
        /*0530*/ 	.word	0x00004040


	//   ....[43]....
        /*0534*/ 	.word	0x00004060


	//   ....[44]....
        /*0538*/ 	.word	0x00004070


	//   ....[45]....
        /*053c*/ 	.word	0x000040c0


	//   ....[46]....
        /*0540*/ 	.word	0x000040f0


	//   ....[47]....
        /*0544*/ 	.word	0x00004120


	//   ....[48]....
        /*0548*/ 	.word	0x00004150


	//   ....[49]....
        /*054c*/ 	.word	0x00004180


	//   ....[50]....
        /*0550*/ 	.word	0x000041b0


	//   ....[51]....
        /*0554*/ 	.word	0x00004280


	//   ....[52]....
        /*0558*/ 	.word	0x000042b0


	//   ....[53]....
        /*055c*/ 	.word	0x000042c0


	//   ....[54]....
        /*0560*/ 	.word	0x00004310


	//   ....[55]....
        /*0564*/ 	.word	0x00004340


	//   ....[56]....
        /*0568*/ 	.word	0x00004370


	//   ....[57]....
        /*056c*/ 	.word	0x000043a0


	//   ....[58]....
        /*0570*/ 	.word	0x000043d0


	//   ....[59]....
        /*0574*/ 	.word	0x00004400


	//   ....[60]....
        /*0578*/ 	.word	0x000044e0


	//   ....[61]....
        /*057c*/ 	.word	0x000044f0


	//   ....[62]....
        /*0580*/ 	.word	0x00004540


	//   ....[63]....
        /*0584*/ 	.word	0x00004570


	//   ....[64]....
        /*0588*/ 	.word	0x000045a0


	//   ....[65]....
        /*058c*/ 	.word	0x000045d0


	//   ....[66]....
        /*0590*/ 	.word	0x00004600


	//   ....[67]....
        /*0594*/ 	.word	0x00004630


	//   ....[68]....
        /*0598*/ 	.word	0x00004660


	//   ....[69]....
        /*059c*/ 	.word	0x00004720


	//   ....[70]....
        /*05a0*/ 	.word	0x00004730


	//   ....[71]....
        /*05a4*/ 	.word	0x00004780


	//   ....[72]....
        /*05a8*/ 	.word	0x000047b0


	//   ....[73]....
        /*05ac*/ 	.word	0x000047e0


	//   ....[74]....
        /*05b0*/ 	.word	0x00004810


	//   ....[75]....
        /*05b4*/ 	.word	0x00004840


	//   ....[76]....
        /*05b8*/ 	.word	0x00004870


	//   ....[77]....
        /*05bc*/ 	.word	0x000048a0


	//   ....[78]....
        /*05c0*/ 	.word	0x00004970


	//   ....[79]....
        /*05c4*/ 	.word	0x00004980


	//   ....[80]....
        /*05c8*/ 	.word	0x000049d0


	//   ....[81]....
        /*05cc*/ 	.word	0x00004a00


	//   ....[82]....
        /*05d0*/ 	.word	0x00004a30


	//   ....[83]....
        /*05d4*/ 	.word	0x00004a60


	//   ....[84]....
        /*05d8*/ 	.word	0x00004a90


	//   ....[85]....
        /*05dc*/ 	.word	0x00004ac0


	//   ....[86]....
        /*05e0*/ 	.word	0x00004af0


	//   ....[87]....
        /*05e4*/ 	.word	0x00004bc0


	//   ....[88]....
        /*05e8*/ 	.word	0x00004bd0


	//   ....[89]....
        /*05ec*/ 	.word	0x00004c20


	//   ....[90]....
        /*05f0*/ 	.word	0x00004c50


	//   ....[91]....
        /*05f4*/ 	.word	0x00004c80


	//   ....[92]....
        /*05f8*/ 	.word	0x00004cb0


	//   ....[93]....
        /*05fc*/ 	.word	0x00004ce0


	//   ....[94]....
        /*0600*/ 	.word	0x00004d10


	//   ....[95]....
        /*0604*/ 	.word	0x00004d40


	//   ....[96]....
        /*0608*/ 	.word	0x00004e00


	//   ....[97]....
        /*060c*/ 	.word	0x00004e10


	//   ....[98]....
        /*0610*/ 	.word	0x00004e40


	//   ....[99]....
        /*0614*/ 	.word	0x00004e70


	//   ....[100]....
        /*0618*/ 	.word	0x00004ea0


	//   ....[101]....
        /*061c*/ 	.word	0x00004ed0


	//   ....[102]....
        /*0620*/ 	.word	0x00004f00


	//   ....[103]....
        /*0624*/ 	.word	0x00004f30


	//   ....[104]....
        /*0628*/ 	.word	0x00004f60


	//   ....[105]....
        /*062c*/ 	.word	0x00005040


	//   ....[106]....
        /*0630*/ 	.word	0x00005070


	//   ....[107]....
        /*0634*/ 	.word	0x00005080


	//   ....[108]....
        /*0638*/ 	.word	0x000050d0


	//   ....[109]....
        /*063c*/ 	.word	0x00005100


	//   ....[110]....
        /*0640*/ 	.word	0x00005130


	//   ....[111]....
        /*0644*/ 	.word	0x00005160


	//   ....[112]....
        /*0648*/ 	.word	0x00005190


	//   ....[113]....
        /*064c*/ 	.word	0x000051c0


	//   ....[114]....
        /*0650*/ 	.word	0x00005290


	//   ....[115]....
        /*0654*/ 	.word	0x000052b0


	//   ....[116]....
        /*0658*/ 	.word	0x000052c0


	//   ....[117]....
        /*065c*/ 	.word	0x00005310


	//   ....[118]....
        /*0660*/ 	.word	0x00005340


	//   ....[119]....
        /*0664*/ 	.word	0x00005370


	//   ....[120]....
        /*0668*/ 	.word	0x000053a0


	//   ....[121]....
        /*066c*/ 	.word	0x000053d0


	//   ....[122]....
        /*0670*/ 	.word	0x00005400


	//   ....[123]....
        /*0674*/ 	.word	0x000054e0


	//   ....[124]....
        /*0678*/ 	.word	0x00005500


	//   ....[125]....
        /*067c*/ 	.word	0x00005510


	//   ....[126]....
        /*0680*/ 	.word	0x00005540


	//   ....[127]....
        /*0684*/ 	.word	0x000055a0


	//   ....[128]....
        /*0688*/ 	.word	0x000055d0


	//   ....[129]....
        /*068c*/ 	.word	0x00005600


	//   ....[130]....
        /*0690*/ 	.word	0x00005630


	//   ....[131]....
        /*0694*/ 	.word	0x00005660


	//   ....[132]....
        /*0698*/ 	.word	0x00005730


	//   ....[133]....
        /*069c*/ 	.word	0x00005760


	//   ....[134]....
        /*06a0*/ 	.word	0x00005770


	//   ....[135]....
        /*06a4*/ 	.word	0x000057c0


	//   ....[136]....
        /*06a8*/ 	.word	0x000057f0


	//   ....[137]....
        /*06ac*/ 	.word	0x00005820


	//   ....[138]....
        /*06b0*/ 	.word	0x00005850


	//   ....[139]....
        /*06b4*/ 	.word	0x00005880


	//   ....[140]....
        /*06b8*/ 	.word	0x000058b0


	//   ....[141]....
        /*06bc*/ 	.word	0x00005980


	//   ....[142]....
        /*06c0*/ 	.word	0x000059a0


	//   ....[143]....
        /*06c4*/ 	.word	0x000059b0


	//   ....[144]....
        /*06c8*/ 	.word	0x00005a00


	//   ....[145]....
        /*06cc*/ 	.word	0x00005a30


	//   ....[146]....
        /*06d0*/ 	.word	0x00005a60


	//   ....[147]....
        /*06d4*/ 	.word	0x00005a90


	//   ....[148]....
        /*06d8*/ 	.word	0x00005ac0


	//   ....[149]....
        /*06dc*/ 	.word	0x00005af0


	//   ....[150]....
        /*06e0*/ 	.word	0x00005bc0


	//   ....[151]....
        /*06e4*/ 	.word	0x00005be0


	//   ....[152]....
        /*06e8*/ 	.word	0x00005bf0


	//   ....[153]....
        /*06ec*/ 	.word	0x00005c40


	//   ....[154]....
        /*06f0*/ 	.word	0x00005c70


	//   ....[155]....
        /*06f4*/ 	.word	0x00005ca0


	//   ....[156]....
        /*06f8*/ 	.word	0x00005cd0


	//   ....[157]....
        /*06fc*/ 	.word	0x00005d00


	//   ....[158]....
        /*0700*/ 	.word	0x00005d30


	//   ....[159]....
        /*0704*/ 	.word	0x00005df0


	//   ....[160]....
        /*0708*/ 	.word	0x000062f0


	//   ....[161]....
        /*070c*/ 	.word	0x00006650


	//   ....[162]....
        /*0710*/ 	.word	0x00006750


	//   ....[163]....
        /*0714*/ 	.word	0x00006850


	//   ....[164]....
        /*0718*/ 	.word	0x00006950


	//   ....[165]....
        /*071c*/ 	.word	0x00006a50


	//   ....[166]....
        /*0720*/ 	.word	0x00006b50


	//   ....[167]....
        /*0724*/ 	.word	0x00006c50


	//   ....[168]....
        /*0728*/ 	.word	0x00006d50


	//   ....[169]....
        /*072c*/ 	.word	0x00006e50


	//   ....[170]....
        /*0730*/ 	.word	0x00006f50


	//   ....[171]....
        /*0734*/ 	.word	0x00007050


	//   ....[172]....
        /*0738*/ 	.word	0x00007150


	//   ....[173]....
        /*073c*/ 	.word	0x00007250


	//   ....[174]....
        /*0740*/ 	.word	0x00007350


	//   ....[175]....
        /*0744*/ 	.word	0x00007450


	//   ....[176]....
        /*0748*/ 	.word	0x00007550


	//   ....[177]....
        /*074c*/ 	.word	0x00007650


	//   ....[178]....
        /*0750*/ 	.word	0x00007870


	//   ....[179]....
        /*0754*/ 	.word	0x000079f0


	//   ....[180]....
        /*0758*/ 	.word	0x00007b70


	//   ....[181]....
        /*075c*/ 	.word	0x00007cf0


	//   ....[182]....
        /*0760*/ 	.word	0x00007e70


	//   ....[183]....
        /*0764*/ 	.word	0x00007ff0


	//   ....[184]....
        /*0768*/ 	.word	0x00008170


	//   ....[185]....
        /*076c*/ 	.word	0x000082f0


	//   ....[186]....
        /*0770*/ 	.word	0x00008470


	//   ....[187]....
        /*0774*/ 	.word	0x000085f0


	//   ....[188]....
        /*0778*/ 	.word	0x00008770


	//   ....[189]....
        /*077c*/ 	.word	0x000088f0


	//   ....[190]....
        /*0780*/ 	.word	0x00008a60


	//   ....[191]....
        /*0784*/ 	.word	0x00008bc0


	//   ....[192]....
        /*0788*/ 	.word	0x00008d20


	//   ....[193]....
        /*078c*/ 	.word	0x00008e80


	//   ....[194]....
        /*0790*/ 	.word	0x00008fe0


	//   ....[195]....
        /*0794*/ 	.word	0x00009f40


	//   ....[196]....
        /*0798*/ 	.word	0x00009fc0


	//   ....[197]....
        /*079c*/ 	.word	0x0000a040


	//   ....[198]....
        /*07a0*/ 	.word	0x0000a0c0


	//   ....[199]....
        /*07a4*/ 	.word	0x0000a140


	//   ....[200]....
        /*07a8*/ 	.word	0x0000a1c0


	//   ....[201]....
        /*07ac*/ 	.word	0x0000a240


	//   ....[202]....
        /*07b0*/ 	.word	0x0000a2c0


	//   ....[203]....
        /*07b4*/ 	.word	0x0000a340


	//   ....[204]....
        /*07b8*/ 	.word	0x0000a3c0


	//   ....[205]....
        /*07bc*/ 	.word	0x0000a440


	//   ....[206]....
        /*07c0*/ 	.word	0x0000a4c0


	//   ....[207]....
        /*07c4*/ 	.word	0x0000a540


	//   ....[208]....
        /*07c8*/ 	.word	0x0000a5c0


	//   ....[209]....
        /*07cc*/ 	.word	0x0000a640


	//   ....[210]....
        /*07d0*/ 	.word	0x0000a6c0


	//   ....[211]....
        /*07d4*/ 	.word	0x0000a740


	//   ....[212]....
        /*07d8*/ 	.word	0x0000a8a0


	//   ....[213]....
        /*07dc*/ 	.word	0x0000a960


	//   ....[214]....
        /*07e0*/ 	.word	0x0000aa10


	//   ....[215]....
        /*07e4*/ 	.word	0x0000aad0


	//   ....[216]....
        /*07e8*/ 	.word	0x0000ab80


	//   ....[217]....
        /*07ec*/ 	.word	0x0000ac40


	//   ....[218]....
        /*07f0*/ 	.word	0x0000acf0


	//   ....[219]....
        /*07f4*/ 	.word	0x0000adb0


	//   ....[220]....
        /*07f8*/ 	.word	0x0000ae60


	//   ....[221]....
        /*07fc*/ 	.word	0x0000af20


	//   ....[222]....
        /*0800*/ 	.word	0x0000afd0


	//   ....[223]....
        /*0804*/ 	.word	0x0000b090


	//   ....[224]....
        /*0808*/ 	.word	0x0000b140


	//   ....[225]....
        /*080c*/ 	.word	0x0000b200


	//   ....[226]....
        /*0810*/ 	.word	0x0000b2b0


	//   ....[227]....
        /*0814*/ 	.word	0x0000b370


	//   ....[228]....
        /*0818*/ 	.word	0x0000b410


	//   ....[229]....
        /*081c*/ 	.word	0x0000b480


	//   ....[230]....
        /*0820*/ 	.word	0x0000b4f0


	//   ....[231]....
        /*0824*/ 	.word	0x0000b560


	//   ....[232]....
        /*0828*/ 	.word	0x0000b5d0


	//   ....[233]....
        /*082c*/ 	.word	0x0000b640


	//----- nvinfo : EIATTR_VRC_CTA_INIT_COUNT
	.align		4
.L_271:
        /*0830*/ 	.byte	0x02, 0x4a
	.zero		1
	.zero		1


	//----- nvinfo : EIATTR_EXIT_INSTR_OFFSETS
	.align		4
        /*0834*/ 	.byte	0x04, 0x1c
        /*0836*/ 	.short	(.L_273 - .L_272)


	//   ....[0]....
.L_272:
        /*0838*/ 	.word	0x00002cc0


	//   ....[1]....
        /*083c*/ 	.word	0x00003020


	//   ....[2]....
        /*0840*/ 	.word	0x00003040


	//   ....[3]....
        /*0844*/ 	.word	0x0000a750


	//   ....[4]....
        /*0848*/ 	.word	0x0000b420


	//----- nvinfo : EIATTR_MAX_THREADS
	.align		4
.L_273:
        /*084c*/ 	.byte	0x04, 0x05
        /*084e*/ 	.short	(.L_275 - .L_274)
.L_274:
        /*0850*/ 	.word	0x00000180
        /*0854*/ 	.word	0x00000001
        /*0858*/ 	.word	0x00000001


	//----- nvinfo : EIATTR_CRS_STACK_SIZE
	.align		4
.L_275:
        /*085c*/ 	.byte	0x04, 0x1e
        /*085e*/ 	.short	(.L_277 - .L_276)
.L_276:
        /*0860*/ 	.word	0x00000000


	//----- nvinfo : EIATTR_CBANK_PARAM_SIZE
	.align		4
.L_277:
        /*0864*/ 	.byte	0x03, 0x19
        /*0866*/ 	.short	0x004d


	//----- nvinfo : EIATTR_PARAM_CBANK
	.align		4
        /*0868*/ 	.byte	0x04, 0x0a
        /*086a*/ 	.short	(.L_279 - .L_278)
	.align		4
.L_278:
        /*086c*/ 	.word	index@(.nv.constant0._ZN3cub18CUB_300001_SM_10006detail10radix_sort29DeviceRadixSortOnesweepKernelINS1_5radix10policy_hubIfiyE10Policy1000ELNS0_9SortOrderE0EfiyiiNS1_21identity_decomposer_tEEEvPT5_SB_PT3_PKSC_PT1_PKSG_PT2_PKSK_T4_iiT6_)
        /*0870*/ 	.short	0x0380
        /*0872*/ 	.short	0x004d


	//----- nvinfo : EIATTR_SW_WAR
	.align		4
.L_279:
        /*0874*/ 	.byte	0x04, 0x36
        /*0876*/ 	.short	(.L_281 - .L_280)
.L_280:
        /*0878*/ 	.word	0x00000008
.L_281:


//--------------------- .nv.info._ZN3cub18CUB_300001_SM_10006detail10radix_sort33DeviceRadixSortExclusiveSumKernelINS1_5radix10policy_hubIfiyE10Policy1000EyEEvPT0_ --------------------------
	.section	.nv.info._ZN3cub18CUB_300001_SM_10006detail10radix_sort33DeviceRadixSortExclusiveSumKernelINS1_5radix10policy_hubIfiyE10Policy1000EyEEvPT0_,"",@"SHT_CUDA_INFO"
	.sectionflags	@""
	.align	4


	//----- nvinfo : EIATTR_CUDA_API_VERSION
	.align		4
        /*0000*/ 	.byte	0x04, 0x37
        /*0002*/ 	.short	(.L_283 - .L_282)
.L_282:
        /*0004*/ 	.word	0x00000082


	//----- nvinfo : EIATTR_KPARAM_INFO
	.align		4
.L_283:
        /*0008*/ 	.byte	0x04, 0x17
        /*000a*/ 	.short	(.L_285 - .L_284)
.L_284:
        /*000c*/ 	.word	0x00000000
        /*0010*/ 	.short	0x0000
        /*0012*/ 	.short	0x0000
        /*0014*/ 	.byte	0x00, 0xf5, 0x21, 0x00


	//----- nvinfo : EIATTR_SPARSE_MMA_MASK
	.align		4
.L_285:
        /*0018*/ 	.byte	0x03, 0x50
        /*001a*/ 	.short	0x0000


	//----- nvinfo : EIATTR_MAXREG_COUNT
	.align		4
        /*001c*/ 	.byte	0x03, 0x1b
        /*001e*/ 	.short	0x00ff


	//----- nvinfo : EIATTR_NUM_BARRIERS
	.align		4
        /*0020*/ 	.byte	0x02, 0x4c
        /*0022*/ 	.byte	0x01
	.zero		1


	//----- nvinfo : EIATTR_MERCURY_ISA_VERSION
	.align		4
        /*0024*/ 	.byte	0x03, 0x5f
        /*0026*/ 	.short	0x0101


	//----- nvinfo : EIATTR_COOP_GROUP_MASK_REGIDS
	.align		4
        /*0028*/ 	.byte	0x04, 0x29
        /*002a*/ 	.short	(.L_287 - .L_286)


	//   ....[0]....
.L_286:
        /*002c*/ 	.word	0xffffffff


	//   ....[1]....
        /*0030*/ 	.word	0xffffffff


	//   ....[2]....
        /*0034*/ 	.word	0xffffffff


	//   ....[3]....
        /*0038*/ 	.word	0xffffffff


	//   ....[4]....
        /*003c*/ 	.word	0xffffffff


	//   ....[5]....
        /*0040*/ 	.word	0xffffffff


	//   ....[6]....
        /*0044*/ 	.word	0xffffffff


	//   ....[7]....
        /*0048*/ 	.word	0xffffffff


	//   ....[8]....
        /*004c*/ 	.word	0xffffffff


	//   ....[9]....
        /*0050*/ 	.word	0xffffffff


	//   ....[10]....
        /*0054*/ 	.word	0x05000015


	//   ....[11]....
        /*0058*/ 	.word	0x05000015


	//   ....[12]....
        /*005c*/ 	.word	0x05000015


	//   ....[13]....
        /*0060*/ 	.word	0x05000015


	//   ....[14]....
        /*0064*/ 	.word	0x05000015


	//   ....[15]....
        /*0068*/ 	.word	0x05000015


	//   ....[16]....
        /*006c*/ 	.word	0x05000015


	//   ....[17]....
        /*0070*/ 	.word	0x05000015


	//   ....[18]....
        /*0074*/ 	.word	0x05000015


	//   ....[19]....
        /*0078*/ 	.word	0x05000015


	//----- nvinfo : EIATTR_COOP_GROUP_INSTR_OFFSETS
	.align		4
.L_287:
        /*007c*/ 	.byte	0x04, 0x28
        /*007e*/ 	.short	(.L_289 - .L_288)


	//   ....[0]....
.L_288:
        /*0080*/ 	.word	0x00000250


	//   ....[1]....
        /*0084*/ 	.word	0x00000260


	//   ....[2]....
        /*0088*/ 	.word	0x000002a0


	//   ....[3]....
        /*008c*/ 	.word	0x000002c0


	//   ....[4]....
        /*0090*/ 	.word	0x00000310


	//   ....[5]....
        /*0094*/ 	.word	0x00000320


	//   ....[6]....
        /*0098*/ 	.word	0x00000360


	//   ....[7]....
        /*009c*/ 	.word	0x00000380


	//   ....[8]....
        /*00a0*/ 	.word	0x000003d0


	//   ....[9]....
        /*00a4*/ 	.word	0x000003e0


	//   ....[10]....
        /*00a8*/ 	.word	0x00000660


	//   ....[11]....
        /*00ac*/ 	.word	0x000006b0


	//   ....[12]....
        /*00b0*/ 	.word	0x00000740


	//   ....[13]....
        /*00b4*/ 	.word	0x00000790


	//   ....[14]....
        /*00b8*/ 	.word	0x00000820


	//   ....[15]....
        /*00bc*/ 	.word	0x00000870


	//   ....[16]....
        /*00c0*/ 	.word	0x00000900


	//   ....[17]....
        /*00c4*/ 	.word	0x00000950


	//   ....[18]....
        /*00c8*/ 	.word	0x000009e0


	//   ....[19]....
        /*00cc*/ 	.word	0x00000a30


	//----- nvinfo : EIATTR_VRC_CTA_INIT_COUNT
	.align		4
.L_289:
        /*00d0*/ 	.byte	0x02, 0x4a
	.zero		1
	.zero		1


	//----- nvinfo : EIATTR_EXIT_INSTR_OFFSETS
	.align		4
        /*00d4*/ 	.byte	0x04, 0x1c
        /*00d6*/ 	.short	(.L_291 - .L_290)


	//   ....[0]....
.L_290:
        /*00d8*/ 	.word	0x000005d0


	//   ....[1]....
        /*00dc*/ 	.word	0x00000600


	//----- nvinfo : EIATTR_CRS_STACK_SIZE
	.align		4
.L_291:
        /*00e0*/ 	.byte	0x04, 0x1e
        /*00e2*/ 	.short	(.L_293 - .L_292)
.L_292:
        /*00e4*/ 	.word	0x00000000


	//----- nvinfo : EIATTR_CBANK_PARAM_SIZE
	.align		4
.L_293:
        /*00e8*/ 	.byte	0x03, 0x19
        /*00ea*/ 	.short	0x0008


	//----- nvinfo : EIATTR_PARAM_CBANK
	.align		4
        /*00ec*/ 	.byte	0x04, 0x0a
        /*00ee*/ 	.short	(.L_295 - .L_294)
	.align		4
.L_294:
        /*00f0*/ 	.word	index@(.nv.constant0._ZN3cub18CUB_300001_SM_10006detail10radix_sort33DeviceRadixSortExclusiveSumKernelINS1_5radix10policy_hubIfiyE10Policy1000EyEEvPT0_)
        /*00f4*/ 	.short	0x0380
        /*00f6*/ 	.short	0x0008


	//----- nvinfo : EIATTR_SW_WAR
	.align		4
.L_295:
        /*00f8*/ 	.byte	0x04, 0x36
        /*00fa*/ 	.short	(.L_297 - .L_296)
.L_296:
        /*00fc*/ 	.word	0x00000008
.L_297:


//--------------------- .nv.info._ZN3cub18CUB_300001_SM_10006detail10radix_sort30DeviceRadixSortHistogramKernelINS1_5radix10policy_hubIfiyE10Policy1000ELNS0_9SortOrderE0EfyNS1_21identity_decomposer_tEEEvPT2_PKT1_SA_iiT3_ --------------------------
	.section	.nv.info._ZN3cub18CUB_300001_SM_10006detail10radix_sort30DeviceRadixSortHistogramKernelINS1_5radix10policy_hubIfiyE10Policy1000ELNS0_9SortOrderE0EfyNS1_21identity_decomposer_tEEEvPT2_PKT1_SA_iiT3_,"",@"SHT_CUDA_INFO"
	.sectionflags	@""
	.align	4


	//----- nvinfo : EIATTR_CUDA_API_VERSION
	.align		4
        /*0000*/ 	.byte	0x04, 0x37
        /*0002*/ 	.short	(.L_299 - .L_298)
.L_298:
        /*0004*/ 	.word	0x00000082


	//----- nvinfo : EIATTR_KPARAM_INFO
	.align		4
.L_299:
        /*0008*/ 	.byte	0x04, 0x17
        /*000a*/ 	.short	(.L_301 - .L_300)
.L_300:
        /*000c*/ 	.word	0x00000000
        /*0010*/ 	.short	0x0005
        /*0012*/ 	.short	0x0020
        /*0014*/ 	.byte	0x00, 0xf0, 0x05, 0x00


	//----- nvinfo : EIATTR_KPARAM_INFO
	.align		4
.L_301:
        /*0018*/ 	.byte	0x04, 0x17
        /*001a*/ 	.short	(.L_303 - .L_302)
.L_302:
        /*001c*/ 	.word	0x00000000
        /*0020*/ 	.short	0x0004
        /*0022*/ 	.short	0x001c
        /*0024*/ 	.byte	0x00, 0xf0, 0x11, 0x00


	//----- nvinfo : EIATTR_KPARAM_INFO
	.align		4
.L_303:
        /*0028*/ 	.byte	0x04, 0x17
        /*002a*/ 	.short	(.L_305 - .L_304)
.L_304:
        /*002c*/ 	.word	0x00000000
        /*0030*/ 	.short	0x0003
        /*0032*/ 	.short	0x0018
        /*0034*/ 	.byte	0x00, 0xf0, 0x11, 0x00


	//----- nvinfo : EIATTR_KPARAM_INFO
	.align		4
.L_305:
        /*0038*/ 	.byte	0x04, 0x17
        /*003a*/ 	.short	(.L_307 - .L_306)
.L_306:
        /*003c*/ 	.word	0x00000000
        /*0040*/ 	.short	0x0002
        /*0042*/ 	.short	0x0010
        /*0044*/ 	.byte	0x00, 0xf0, 0x21, 0x00


	//----- nvinfo : EIATTR_KPARAM_INFO
	.align		4
.L_307:
        /*0048*/ 	.byte	0x04, 0x17
        /*004a*/ 	.short	(.L_309 - .L_308)
.L_308:
        /*004c*/ 	.word	0x00000000
        /*0050*/ 	.short	0x0001
        /*0052*/ 	.short	0x0008
        /*0054*/ 	.byte	0x00, 0xf5, 0x21, 0x00


	//----- nvinfo : EIATTR_KPARAM_INFO
	.align		4
.L_309:
        /*0058*/ 	.byte	0x04, 0x17
        /*005a*/ 	.short	(.L_311 - .L_310)
.L_310:
        /*005c*/ 	.word	0x00000000
        /*0060*/ 	.short	0x0000
        /*0062*/ 	.short	0x0000
        /*0064*/ 	.byte	0x00, 0xf5, 0x21, 0x00


	//----- nvinfo : EIATTR_SPARSE_MMA_MASK
	.align		4
.L_311:
        /*0068*/ 	.byte	0x03, 0x50
        /*006a*/ 	.short	0x0000


	//----- nvinfo : EIATTR_MAXREG_COUNT
	.align		4
        /*006c*/ 	.byte	0x03, 0x1b
        /*006e*/ 	.short	0x00ff


	//----- nvinfo : EIATTR_NUM_BARRIERS
	.align		4
        /*0070*/ 	.byte	0x02, 0x4c
        /*0072*/ 	.byte	0x01
	.zero		1


	//----- nvinfo : EIATTR_MERCURY_ISA_VERSION
	.align		4
        /*0074*/ 	.byte	0x03, 0x5f
        /*0076*/ 	.short	0x0101


	//----- nvinfo : EIATTR_VRC_CTA_INIT_COUNT
	.align		4
        /*0078*/ 	.byte	0x02, 0x4a
	.zero		1
	.zero		1


	//----- nvinfo : EIATTR_EXIT_INSTR_OFFSETS
	.align		4
        /*007c*/ 	.byte	0x04, 0x1c
        /*007e*/ 	.short	(.L_313 - .L_312)


	//   ....[0]....
.L_312:
        /*0080*/ 	.word	0x00000040


	//   ....[1]....
        /*0084*/ 	.word	0x00003310


	//----- nvinfo : EIATTR_MAX_THREADS
	.align		4
.L_313:
        /*0088*/ 	.byte	0x04, 0x05
        /*008a*/ 	.short	(.L_315 - .L_314)
.L_314:
        /*008c*/ 	.word	0x00000080
        /*0090*/ 	.word	0x00000001
        /*0094*/ 	.word	0x00000001


	//----- nvinfo : EIATTR_CRS_STACK_SIZE
	.align		4
.L_315:
        /*0098*/ 	.byte	0x04, 0x1e
        /*009a*/ 	.short	(.L_317 - .L_316)
.L_316:
        /*009c*/ 	.word	0x00000000


	//----- nvinfo : EIATTR_CBANK_PARAM_SIZE
	.align		4
.L_317:
        /*00a0*/ 	.byte	0x03, 0x19
        /*00a2*/ 	.short	0x0021


	//----- nvinfo : EIATTR_PARAM_CBANK
	.align		4
        /*00a4*/ 	.byte	0x04, 0x0a
        /*00a6*/ 	.short	(.L_319 - .L_318)
	.align		4
.L_318:
        /*00a8*/ 	.word	index@(.nv.constant0._ZN3cub18CUB_300001_SM_10006detail10radix_sort30DeviceRadixSortHistogramKernelINS1_5radix10policy_hubIfiyE10Policy1000ELNS0_9SortOrderE0EfyNS1_21identity_decomposer_tEEEvPT2_PKT1_SA_iiT3_)
        /*00ac*/ 	.short	0x0380
        /*00ae*/ 	.short	0x0021


	//----- nvinfo : EIATTR_SW_WAR
	.align		4
.L_319:
        /*00b0*/ 	.byte	0x04, 0x36
        /*00b2*/ 	.short	(.L_321 - .L_320)
.L_320:
        /*00b4*/ 	.word	0x00000008
.L_321:


//--------------------- .nv.info._ZN3cub18CUB_300001_SM_10006detail10radix_sort31DeviceRadixSortSingleTileKernelINS1_5radix10policy_hubIfiyE10Policy1000ELNS0_9SortOrderE0EfiyNS1_21identity_decomposer_tEEEvPKT1_PSA_PKT2_PSE_T3_iiT4_ --------------------------
	.section	.nv.info._ZN3cub18CUB_300001_SM_10006detail10radix_sort31DeviceRadixSortSingleTileKernelINS1_5radix10policy_hubIfiyE10Policy1000ELNS0_9SortOrderE0EfiyNS1_21identity_decomposer_tEEEvPKT1_PSA_PKT2_PSE_T3_iiT4_,"",@"SHT_CUDA_INFO"
	.sectionflags	@""
	.align	4


	//----- nvinfo : EIATTR_CUDA_API_VERSION
	.align		4
        /*0000*/ 	.byte	0x04, 0x37
        /*0002*/ 	.short	(.L_323 - .L_322)
.L_322:
        /*0004*/ 	.word	0x00000082


	//----- nvinfo : EIATTR_KPARAM_INFO
	.align		4
.L_323:
        /*0008*/ 	.byte	0x04, 0x17
        /*000a*/ 	.short	(.L_325 - .L_324)
.L_324:
        /*000c*/ 	.word	0x00000000
        /*0010*/ 	.short	0x0007
        /*0012*/ 	.short	0x0030
        /*0014*/ 	.byte	0x00, 0xf0, 0x05, 0x00


	//----- nvinfo : EIATTR_KPARAM_INFO
	.align		4
.L_325:
        /*0018*/ 	.byte	0x04, 0x17
        /*001a*/ 	.short	(.L_327 - .L_326)
.L_326:
        /*001c*/ 	.word	0x00000000
        /*0020*/ 	.short	0x0006
        /*0022*/ 	.short	0x002c
        /*0024*/ 	.byte	0x00, 0xf0, 0x11, 0x00


	//----- nvinfo : EIATTR_KPARAM_INFO
	.align		4
.L_327:
        /*0028*/ 	.byte	0x04, 0x17
        /*002a*/ 	.short	(.L_329 - .L_328)
.L_328:
        /*002c*/ 	.word	0x00000000
        /*0030*/ 	.short	0x0005
        /*0032*/ 	.short	0x0028
        /*0034*/ 	.byte	0x00, 0xf0, 0x11, 0x00


	//----- nvinfo : EIATTR_KPARAM_INFO
	.align		4
.L_329:
        /*0038*/ 	.byte	0x04, 0x17
        /*003a*/ 	.short	(.L_331 - .L_330)
.L_330:
        /*003c*/ 	.word	0x00000000
        /*0040*/ 	.short	0x0004
        /*0042*/ 	.short	0x0020
        /*0044*/ 	.byte	0x00, 0xf0, 0x21, 0x00


	//----- nvinfo : EIATTR_KPARAM_INFO
	.align		4
.L_331:
        /*0048*/ 	.byte	0x04, 0x17
        /*004a*/ 	.short	(.L_333 - .L_332)
.L_332:
        /*004c*/ 	.word	0x00000000
        /*0050*/ 	.short	0x0003
        /*0052*/ 	.short	0x0018
        /*0054*/ 	.byte	0x00, 0xf5, 0x21, 0x00


	//----- nvinfo : EIATTR_KPARAM_INFO
	.align		4
.L_333:
        /*0058*/ 	.byte	0x04, 0x17
        /*005a*/ 	.short	(.L_335 - .L_334)
.L_334:
        /*005c*/ 	.word	0x00000000
        /*0060*/ 	.short	0x0002
        /*0062*/ 	.short	0x0010
        /*0064*/ 	.byte	0x00, 0xf5, 0x21, 0x00


	//----- nvinfo : EIATTR_KPARAM_INFO
	.align		4
.L_335:
        /*0068*/ 	.byte	0x04, 0x17
        /*006a*/ 	.short	(.L_337 - .L_336)
.L_336:
        /*006c*/ 	.word	0x00000000
        /*0070*/ 	.short	0x0001
        /*0072*/ 	.short	0x0008
        /*0074*/ 	.byte	0x00, 0xf5, 0x21, 0x00


	//----- nvinfo : EIATTR_KPARAM_INFO
	.align		4
.L_337:
        /*0078*/ 	.byte	0x04, 0x17
        /*007a*/ 	.short	(.L_339 - .L_338)
.L_338:
        /*007c*/ 	.word	0x00000000
        /*0080*/ 	.short	0x0000
        /*0082*/ 	.short	0x0000
        /*0084*/ 	.byte	0x00, 0xf5, 0x21, 0x00


	//----- nvinfo : EIATTR_SPARSE_MMA_MASK
	.align		4
.L_339:
        /*0088*/ 	.byte	0x03, 0x50
        /*008a*/ 	.short	0x0000


	//----- nvinfo : EIATTR_MAXREG_COUNT
	.align		4
        /*008c*/ 	.byte	0x03, 0x1b
        /*008e*/ 	.short	0x00ff


	//----- nvinfo : EIATTR_NUM_BARRIERS
	.align		4
        /*0090*/ 	.byte	0x02, 0x4c
        /*0092*/ 	.byte	0x01
	.zero		1


	//----- nvinfo : EIATTR_MERCURY_ISA_VERSION
	.align		4
        /*0094*/ 	.byte	0x03, 0x5f
        /*0096*/ 	.short	0x0101


	//----- nvinfo : EIATTR_COOP_GROUP_MASK_REGIDS
	.align		4
        /*0098*/ 	.byte	0x04, 0x29
        /*009a*/ 	.short	(.L_341 - .L_340)


	//   ....[0]....
.L_340:
        /*009c*/ 	.word	0xffffffff


	//   ....[1]....
        /*00a0*/ 	.word	0xffffffff


	//   ....[2]....
        /*00a4*/ 	.word	0xffffffff


	//   ....[3]....
        /*00a8*/ 	.word	0xffffffff


	//   ....[4]....
        /*00ac*/ 	.word	0xffffffff


	//----- nvinfo : EIATTR_COOP_GROUP_INSTR_OFFSETS
	.align		4
.L_341:
        /*00b0*/ 	.byte	0x04, 0x28
        /*00b2*/ 	.short	(.L_343 - .L_342)


	//   ....[0]....
.L_342:
        /*00b4*/ 	.word	0x00002310


	//   ....[1]....
        /*00b8*/ 	.word	0x00002330


	//   ....[2]....
        /*00bc*/ 	.word	0x00002350


	//   ....[3]....
        /*00c0*/ 	.word	0x00002370


	//   ....[4]....
        /*00c4*/ 	.word	0x00002390


	//----- nvinfo : EIATTR_VRC_CTA_INIT_COUNT
	.align		4
.L_343:
        /*00c8*/ 	.byte	0x02, 0x4a
	.zero		1
	.zero		1


	//----- nvinfo : EIATTR_EXIT_INSTR_OFFSETS
	.align		4
        /*00cc*/ 	.byte	0x04, 0x1c
        /*00ce*/ 	.short	(.L_345 - .L_344)


	//   ....[0]....
.L_344:
        /*00d0*/ 	.word	0x00004460


	//   ....[1]....
        /*00d4*/ 	.word	0x000044e0


	//----- nvinfo : EIATTR_MAX_THREADS
	.align		4
.L_345:
        /*00d8*/ 	.byte	0x04, 0x05
        /*00da*/ 	.short	(.L_347 - .L_346)
.L_346:
        /*00dc*/ 	.word	0x00000100
        /*00e0*/ 	.word	0x00000001
        /*00e4*/ 	.word	0x00000001


	//----- nvinfo : EIATTR_CBANK_PARAM_SIZE
	.align		4
.L_347:
        /*00e8*/ 	.byte	0x03, 0x19
        /*00ea*/ 	.short	0x0031


	//----- nvinfo : EIATTR_PARAM_CBANK
	.align		4
        /*00ec*/ 	.byte	0x04, 0x0a
        /*00ee*/ 	.short	(.L_349 - .L_348)
	.align		4
.L_348:
        /*00f0*/ 	.word	index@(.nv.constant0._ZN3cub18CUB_300001_SM_10006detail10radix_sort31DeviceRadixSortSingleTileKernelINS1_5radix10policy_hubIfiyE10Policy1000ELNS0_9SortOrderE0EfiyNS1_21identity_decomposer_tEEEvPKT1_PSA_PKT2_PSE_T3_iiT4_)
        /*00f4*/ 	.short	0x0380
        /*00f6*/ 	.short	0x0031


	//----- nvinfo : EIATTR_SW_WAR
	.align		4
.L_349:
        /*00f8*/ 	.byte	0x04, 0x36
        /*00fa*/ 	.short	(.L_351 - .L_350)
.L_350:
        /*00fc*/ 	.word	0x00000008
.L_351:


//--------------------- .nv.info._ZN3cub18CUB_300001_SM_10006detail11EmptyKernelIvEEvv --------------------------
	.section	.nv.info._ZN3cub18CUB_300001_SM_10006detail11EmptyKernelIvEEvv,"",@"SHT_CUDA_INFO"
	.sectionflags	@""
	.align	4


	//----- nvinfo : EIATTR_CUDA_API_VERSION
	.align		4
        /*0000*/ 	.byte	0x04, 0x37
        /*0002*/ 	.short	(.L_353 - .L_352)
.L_352:
        /*0004*/ 	.word	0x00000082


	//----- nvinfo : EIATTR_SPARSE_MMA_MASK
	.align		4
.L_353:
        /*0008*/ 	.byte	0x03, 0x50
        /*000a*/ 	.short	0x0000


	//----- nvinfo : EIATTR_MAXREG_COUNT
	.align		4
        /*000c*/ 	.byte	0x03, 0x1b
        /*000e*/ 	.short	0x00ff


	//----- nvinfo : EIATTR_MERCURY_ISA_VERSION
	.align		4
        /*0010*/ 	.byte	0x03, 0x5f
        /*0012*/ 	.short	0x0101


	//----- nvinfo : EIATTR_VRC_CTA_INIT_COUNT
	.align		4
        /*0014*/ 	.byte	0x02, 0x4a
	.zero		1
	.zero		1


	//----- nvinfo : EIATTR_EXIT_INSTR_OFFSETS
	.align		4
        /*0018*/ 	.byte	0x04, 0x1c
        /*001a*/ 	.short	(.L_355 - .L_354)


	//   ....[0]....
.L_354:
        /*001c*/ 	.word	0x00000010


	//----- nvinfo : EIATTR_SW_WAR
	.align		4
.L_355:
        /*0020*/ 	.byte	0x04, 0x36
        /*0022*/ 	.short	(.L_357 - .L_356)
.L_356:
        /*0024*/ 	.word	0x00000008
.L_357:


//--------------------- .nv.info._Z12init_indicesPi --------------------------
	.section	.nv.info._Z12init_indicesPi,"",@"SHT_CUDA_INFO"
	.sectionflags	@""
	.align	4


	//----- nvinfo : EIATTR_CUDA_API_VERSION
	.align		4
        /*0000*/ 	.byte	0x04, 0x37
        /*0002*/ 	.short	(.L_359 - .L_358)
.L_358:
        /*0004*/ 	.word	0x00000082


	//----- nvinfo : EIATTR_KPARAM_INFO
	.align		4
.L_359:
        /*0008*/ 	.byte	0x04, 0x17
        /*000a*/ 	.short	(.L_361 - .L_360)
.L_360:
        /*000c*/ 	.word	0x00000000
        /*0010*/ 	.short	0x0000
        /*0012*/ 	.short	0x0000
        /*0014*/ 	.byte	0x00, 0xf5, 0x21, 0x00


	//----- nvinfo : EIATTR_SPARSE_MMA_MASK
	.align		4
.L_361:
        /*0018*/ 	.byte	0x03, 0x50
        /*001a*/ 	.short	0x0000


	//----- nvinfo : EIATTR_MAXREG_COUNT
	.align		4
        /*001c*/ 	.byte	0x03, 0x1b
        /*001e*/ 	.short	0x00ff


	//----- nvinfo : EIATTR_MERCURY_ISA_VERSION
	.align		4
        /*0020*/ 	.byte	0x03, 0x5f
        /*0022*/ 	.short	0x0101


	//----- nvinfo : EIATTR_VRC_CTA_INIT_COUNT
	.align		4
        /*0024*/ 	.byte	0x02, 0x4a
	.zero		1
	.zero		1


	//----- nvinfo : EIATTR_EXIT_INSTR_OFFSETS
	.align		4
        /*0028*/ 	.byte	0x04, 0x1c
        /*002a*/ 	.short	(.L_363 - .L_362)


	//   ....[0]....
.L_362:
        /*002c*/ 	.word	0x00000090


	//----- nvinfo : EIATTR_CBANK_PARAM_SIZE
	.align		4
.L_363:
        /*0030*/ 	.byte	0x03, 0x19
        /*0032*/ 	.short	0x0008


	//----- nvinfo : EIATTR_PARAM_CBANK
	.align		4
        /*0034*/ 	.byte	0x04, 0x0a
        /*0036*/ 	.short	(.L_365 - .L_364)
	.align		4
.L_364:
        /*0038*/ 	.word	index@(.nv.constant0._Z12init_indicesPi)
        /*003c*/ 	.short	0x0380
        /*003e*/ 	.short	0x0008


	//----- nvinfo : EIATTR_SW_WAR
	.align		4
.L_365:
        /*0040*/ 	.byte	0x04, 0x36
        /*0042*/ 	.short	(.L_367 - .L_366)
.L_366:
        /*0044*/ 	.word	0x00000008
.L_367:


//--------------------- .nv.info._Z25shuffled_embedding_kernelPfS_S_Pii --------------------------
	.section	.nv.info._Z25shuffled_embedding_kernelPfS_S_Pii,"",@"SHT_CUDA_INFO"
	.sectionflags	@""
	.align	4


	//----- nvinfo : EIATTR_CUDA_API_VERSION
	.align		4
        /*0000*/ 	.byte	0x04, 0x37
        /*0002*/ 	.short	(.L_369 - .L_368)
.L_368:
        /*0004*/ 	.word	0x00000082


	//----- nvinfo : EIATTR_KPARAM_INFO
	.align		4
.L_369:
        /*0008*/ 	.byte	0x04, 0x17
        /*000a*/ 	.short	(.L_371 - .L_370)
.L_370:
        /*000c*/ 	.word	0x00000000
        /*0010*/ 	.short	0x0004
        /*0012*/ 	.short	0x0020
        /*0014*/ 	.byte	0x00, 0xf0, 0x11, 0x00


	//----- nvinfo : EIATTR_KPARAM_INFO
	.align		4
.L_371:
        /*0018*/ 	.byte	0x04, 0x17
        /*001a*/ 	.short	(.L_373 - .L_372)
.L_372:
        /*001c*/ 	.word	0x00000000
        /*0020*/ 	.short	0x0003
        /*0022*/ 	.short	0x0018
        /*0024*/ 	.byte	0x00, 0xf5, 0x21, 0x00


	//----- nvinfo : EIATTR_KPARAM_INFO
	.align		4
.L_373:
        /*0028*/ 	.byte	0x04, 0x17
        /*002a*/ 	.short	(.L_375 - .L_374)
.L_374:
        /*002c*/ 	.word	0x00000000
        /*0030*/ 	.short	0x0002
        /*0032*/ 	.short	0x0010
        /*0034*/ 	.byte	0x00, 0xf5, 0x21, 0x00


	//----- nvinfo : EIATTR_KPARAM_INFO
	.align		4
.L_375:
        /*0038*/ 	.byte	0x04, 0x17
        /*003a*/ 	.short	(.L_377 - .L_376)
.L_376:
        /*003c*/ 	.word	0x00000000
        /*0040*/ 	.short	0x0001
        /*0042*/ 	.short	0x0008
        /*0044*/ 	.byte	0x00, 0xf5, 0x21, 0x00


	//----- nvinfo : EIATTR_KPARAM_INFO
	.align		4
.L_377:
        /*0048*/ 	.byte	0x04, 0x17
        /*004a*/ 	.short	(.L_379 - .L_378)
.L_378:
        /*004c*/ 	.word	0x00000000
        /*0050*/ 	.short	0x0000
        /*0052*/ 	.short	0x0000
        /*0054*/ 	.byte	0x00, 0xf5, 0x21, 0x00


	//----- nvinfo : EIATTR_SPARSE_MMA_MASK
	.align		4
.L_379:
        /*0058*/ 	.byte	0x03, 0x50
        /*005a*/ 	.short	0x0000


	//----- nvinfo : EIATTR_MAXREG_COUNT
	.align		4
        /*005c*/ 	.byte	0x03, 0x1b
        /*005e*/ 	.short	0x00ff


	//----- nvinfo : EIATTR_MERCURY_ISA_VERSION
	.align		4
        /*0060*/ 	.byte	0x03, 0x5f
        /*0062*/ 	.short	0x0101


	//----- nvinfo : EIATTR_VRC_CTA_INIT_COUNT
	.align		4
        /*0064*/ 	.byte	0x02, 0x4a
	.zero		1
	.zero		1


	//----- nvinfo : EIATTR_EXIT_INSTR_OFFSETS
	.align		4
        /*0068*/ 	.byte	0x04, 0x1c
        /*006a*/ 	.short	(.L_381 - .L_380)


	//   ....[0]....
.L_380:
        /*006c*/ 	.word	0x000002e0


	//----- nvinfo : EIATTR_CBANK_PARAM_SIZE
	.align		4
.L_381:
        /*0070*/ 	.byte	0x03, 0x19
        /*0072*/ 	.short	0x0024


	//----- nvinfo : EIATTR_PARAM_CBANK
	.align		4
        /*0074*/ 	.byte	0x04, 0x0a
        /*0076*/ 	.short	(.L_383 - .L_382)
	.align		4
.L_382:
        /*0078*/ 	.word	index@(.nv.constant0._Z25shuffled_embedding_kernelPfS_S_Pii)
        /*007c*/ 	.short	0x0380
        /*007e*/ 	.short	0x0024


	//----- nvinfo : EIATTR_SW_WAR
	.align		4
.L_383:
        /*0080*/ 	.byte	0x04, 0x36
        /*0082*/ 	.short	(.L_385 - .L_384)
.L_384:
        /*0084*/ 	.word	0x00000008
.L_385:


//--------------------- .nv.info._Z22joint_embedding_kernelPfS_S_iij --------------------------
	.section	.nv.info._Z22joint_embedding_kernelPfS_S_iij,"",@"SHT_CUDA_INFO"
	.sectionflags	@""
	.align	4


	//----- nvinfo : EIATTR_CUDA_API_VERSION
	.align		4
        /*0000*/ 	.byte	0x04, 0x37
        /*0002*/ 	.short	(.L_387 - .L_386)
.L_386:
        /*0004*/ 	.word	0x00000082


	//----- nvinfo : EIATTR_KPARAM_INFO
	.align		4
.L_387:
        /*0008*/ 	.byte	0x04, 0x17
        /*000a*/ 	.short	(.L_389 - .L_388)
.L_388:
        /*000c*/ 	.word	0x00000000
        /*0010*/ 	.short	0x0005
        /*0012*/ 	.short	0x0020
        /*0014*/ 	.byte	0x00, 0xf0, 0x11, 0x00


	//----- nvinfo : EIATTR_KPARAM_INFO
	.align		4
.L_389:
        /*0018*/ 	.byte	0x04, 0x17
        /*001a*/ 	.short	(.L_391 - .L_390)
.L_390:
        /*001c*/ 	.word	0x00000000
        /*0020*/ 	.short	0x0004
        /*0022*/ 	.short	0x001c
        /*0024*/ 	.byte	0x00, 0xf0, 0x11, 0x00


	//----- nvinfo : EIATTR_KPARAM_INFO
	.align		4
.L_391:
        /*0028*/ 	.byte	0x04, 0x17
        /*002a*/ 	.short	(.L_393 - .L_392)
.L_392:
        /*002c*/ 	.word	0x00000000
        /*0030*/ 	.short	0x0003
        /*0032*/ 	.short	0x0018
        /*0034*/ 	.byte	0x00, 0xf0, 0x11, 0x00


	//----- nvinfo : EIATTR_KPARAM_INFO
	.align		4
.L_393:
        /*0038*/ 	.byte	0x04, 0x17
        /*003a*/ 	.short	(.L_395 - .L_394)
.L_394:
        /*003c*/ 	.word	0x00000000
        /*0040*/ 	.short	0x0002
        /*0042*/ 	.short	0x0010
        /*0044*/ 	.byte	0x00, 0xf5, 0x21, 0x00


	//----- nvinfo : EIATTR_KPARAM_INFO
	.align		4
.L_395:
        /*0048*/ 	.byte	0x04, 0x17
        /*004a*/ 	.short	(.L_397 - .L_396)
.L_396:
        /*004c*/ 	.word	0x00000000
        /*0050*/ 	.short	0x0001
        /*0052*/ 	.short	0x0008
        /*0054*/ 	.byte	0x00, 0xf5, 0x21, 0x00


	//----- nvinfo : EIATTR_KPARAM_INFO
	.align		4
.L_397:
        /*0058*/ 	.byte	0x04, 0x17
        /*005a*/ 	.short	(.L_399 - .L_398)
.L_398:
        /*005c*/ 	.word	0x00000000
        /*0060*/ 	.short	0x0000
        /*0062*/ 	.short	0x0000
        /*0064*/ 	.byte	0x00, 0xf5, 0x21, 0x00


	//----- nvinfo : EIATTR_SPARSE_MMA_MASK
	.align		4
.L_399:
        /*0068*/ 	.byte	0x03, 0x50
        /*006a*/ 	.short	0x0000


	//----- nvinfo : EIATTR_MAXREG_COUNT
	.align		4
        /*006c*/ 	.byte	0x03, 0x1b
        /*006e*/ 	.short	0x00ff


	//----- nvinfo : EIATTR_MERCURY_ISA_VERSION
	.align		4
        /*0070*/ 	.byte	0x03, 0x5f
        /*0072*/ 	.short	0x0101


	//----- nvinfo : EIATTR_VRC_CTA_INIT_COUNT
	.align		4
        /*0074*/ 	.byte	0x02, 0x4a
	.zero		1
	.zero		1


	//----- nvinfo : EIATTR_EXIT_INSTR_OFFSETS
	.align		4
        /*0078*/ 	.byte	0x04, 0x1c
        /*007a*/ 	.short	(.L_401 - .L_400)


	//   ....[0]....
.L_400:
        /*007c*/ 	.word	0x000002e0


	//----- nvinfo : EIATTR_CBANK_PARAM_SIZE
	.align		4
.L_401:
        /*0080*/ 	.byte	0x03, 0x19
        /*0082*/ 	.short	0x0024


	//----- nvinfo : EIATTR_PARAM_CBANK
	.align		4
        /*0084*/ 	.byte	0x04, 0x0a
        /*0086*/ 	.short	(.L_403 - .L_402)
	.align		4
.L_402:
        /*0088*/ 	.word	index@(.nv.constant0._Z22joint_embedding_kernelPfS_S_iij)
        /*008c*/ 	.short	0x0380
        /*008e*/ 	.short	0x0024


	//----- nvinfo : EIATTR_SW_WAR
	.align		4
.L_403:
        /*0090*/ 	.byte	0x04, 0x36
        /*0092*/ 	.short	(.L_405 - .L_404)
.L_404:
        /*0094*/ 	.word	0x00000008
.L_405:


//--------------------- .nv.info._Z23single_embedding_kernelPfS_iij --------------------------
	.section	.nv.info._Z23single_embedding_kernelPfS_iij,"",@"SHT_CUDA_INFO"
	.sectionflags	@""
	.align	4


	//----- nvinfo : EIATTR_CUDA_API_VERSION
	.align		4
        /*0000*/ 	.byte	0x04, 0x37
        /*0002*/ 	.short	(.L_407 - .L_406)
.L_406:
        /*0004*/ 	.word	0x00000082


	//----- nvinfo : EIATTR_KPARAM_INFO
	.align		4
.L_407:
        /*0008*/ 	.byte	0x04, 0x17
        /*000a*/ 	.short	(.L_409 - .L_408)
.L_408:
        /*000c*/ 	.word	0x00000000
        /*0010*/ 	.short	0x0004
        /*0012*/ 	.short	0x0018
        /*0014*/ 	.byte	0x00, 0xf0, 0x11, 0x00


	//----- nvinfo : EIATTR_KPARAM_INFO
	.align		4
.L_409:
        /*0018*/ 	.byte	0x04, 0x17
        /*001a*/ 	.short	(.L_411 - .L_410)
.L_410:
        /*001c*/ 	.word	0x00000000
        /*0020*/ 	.short	0x0003
        /*0022*/ 	.short	0x0014
        /*0024*/ 	.byte	0x00, 0xf0, 0x11, 0x00


	//----- nvinfo : EIATTR_KPARAM_INFO
	.align		4
.L_411:
        /*0028*/ 	.byte	0x04, 0x17
        /*002a*/ 	.short	(.L_413 - .L_412)
.L_412:
        /*002c*/ 	.word	0x00000000
        /*0030*/ 	.short	0x0002
        /*0032*/ 	.short	0x0010
        /*0034*/ 	.byte	0x00, 0xf0, 0x11, 0x00


	//----- nvinfo : EIATTR_KPARAM_INFO
	.align		4
.L_413:
        /*0038*/ 	.byte	0x04, 0x17
        /*003a*/ 	.short	(.L_415 - .L_414)
.L_414:
        /*003c*/ 	.word	0x00000000
        /*0040*/ 	.short	0x0001
        /*0042*/ 	.short	0x0008
        /*0044*/ 	.byte	0x00, 0xf5, 0x21, 0x00


	//----- nvinfo : EIATTR_KPARAM_INFO
	.align		4
.L_415:
        /*0048*/ 	.byte	0x04, 0x17
        /*004a*/ 	.short	(.L_417 - .L_416)
.L_416:
        /*004c*/ 	.word	0x00000000
        /*0050*/ 	.short	0x0000
        /*0052*/ 	.short	0x0000
        /*0054*/ 	.byte	0x00, 0xf5, 0x21, 0x00


	//----- nvinfo : EIATTR_SPARSE_MMA_MASK
	.align		4
.L_417:
        /*0058*/ 	.byte	0x03, 0x50
        /*005a*/ 	.short	0x0000


	//----- nvinfo : EIATTR_MAXREG_COUNT
	.align		4
        /*005c*/ 	.byte	0x03, 0x1b
        /*005e*/ 	.short	0x00ff


	//----- nvinfo : EIATTR_MERCURY_ISA_VERSION
	.align		4
        /*0060*/ 	.byte	0x03, 0x5f
        /*0062*/ 	.short	0x0101


	//----- nvinfo : EIATTR_VRC_CTA_INIT_COUNT
	.align		4
        /*0064*/ 	.byte	0x02, 0x4a
	.zero		1
	.zero		1


	//----- nvinfo : EIATTR_EXIT_INSTR_OFFSETS
	.align		4
        /*0068*/ 	.byte	0x04, 0x1c
        /*006a*/ 	.short	(.L_419 - .L_418)


	//   ....[0]....
.L_418:
        /*006c*/ 	.word	0x000002a0


	//----- nvinfo : EIATTR_CBANK_PARAM_SIZE
	.align		4
.L_419:
        /*0070*/ 	.byte	0x03, 0x19
        /*0072*/ 	.short	0x001c


	//----- nvinfo : EIATTR_PARAM_CBANK
	.align		4
        /*0074*/ 	.byte	0x04, 0x0a
        /*0076*/ 	.short	(.L_421 - .L_420)
	.align		4
.L_420:
        /*0078*/ 	.word	index@(.nv.constant0._Z23single_embedding_kernelPfS_iij)
        /*007c*/ 	.short	0x0380
        /*007e*/ 	.short	0x001c


	//----- nvinfo : EIATTR_SW_WAR
	.align		4
.L_421:
        /*0080*/ 	.byte	0x04, 0x36
        /*0082*/ 	.short	(.L_423 - .L_422)
.L_422:
        /*0084*/ 	.word	0x00000008
.L_423:


//--------------------- .nv.callgraph             --------------------------
	.section	.nv.callgraph,"",@"SHT_CUDA_CALLGRAPH"
	.align	4
	.sectionentsize	8
	.align		4
        /*0000*/ 	.word	0x00000000
	.align		4
        /*0004*/ 	.word	0xffffffff
	.align		4
        /*0008*/ 	.word	0x00000000
	.align		4
        /*000c*/ 	.word	0xfffffffe
	.align		4
        /*0010*/ 	.word	0x00000000
	.align		4
        /*0014*/ 	.word	0xfffffffd
	.align		4
        /*0018*/ 	.word	0x00000000
	.align		4
        /*001c*/ 	.word	0xfffffffc


//--------------------- .nv.constant4             --------------------------
	.section	.nv.constant4,"a",@progbits
	.align	8
	.align		8
.nv.constant4:
        /*0000*/ 	.dword	precalc_xorwow_matrix
	.align		8
        /*0008*/ 	.dword	precalc_xorwow_offset_matrix
	.align		8
        /*0010*/ 	.dword	mrg32k3aM1
	.align		8
        /*0018*/ 	.dword	mrg32k3aM2
	.align		8
        /*0020*/ 	.dword	mrg32k3aM1SubSeq
	.align		8
        /*0028*/ 	.dword	mrg32k3aM2SubSeq
	.align		8
        /*0030*/ 	.dword	mrg32k3aM1Seq
	.align		8
        /*0038*/ 	.dword	mrg32k3aM2Seq
	.align		8
        /*0040*/ 	.dword	_ZN34_INTERNAL_6db2be34_4_k_cu_769ad4454cuda3std3__45__cpo5beginE
	.align		8
        /*0048*/ 	.dword	_ZN34_INTERNAL_6db2be34_4_k_cu_769ad4454cuda3std3__45__cpo3endE
	.align		8
        /*0050*/ 	.dword	_ZN34_INTERNAL_6db2be34_4_k_cu_769ad4454cuda3std3__45__cpo6cbeginE
	.align		8
        /*0058*/ 	.dword	_ZN34_INTERNAL_6db2be34_4_k_cu_769ad4454cuda3std3__45__cpo4cendE
	.align		8
        /*0060*/ 	.dword	_ZN34_INTERNAL_6db2be34_4_k_cu_769ad4454cuda3std3__45__cpo6rbeginE
	.align		8
        /*0068*/ 	.dword	_ZN34_INTERNAL_6db2be34_4_k_cu_769ad4454cuda3std3__45__cpo4rendE
	.align		8
        /*0070*/ 	.dword	_ZN34_INTERNAL_6db2be34_4_k_cu_769ad4454cuda3std3__45__cpo7crbeginE
	.align		8
        /*0078*/ 	.dword	_ZN34_INTERNAL_6db2be34_4_k_cu_769ad4454cuda3std3__45__cpo5crendE
	.align		8
        /*0080*/ 	.dword	_ZN34_INTERNAL_6db2be34_4_k_cu_769ad4454cuda3std3__436_GLOBAL__N__6db2be34_4_k_cu_769ad4456ignoreE
	.align		8
        /*0088*/ 	.dword	_ZN34_INTERNAL_6db2be34_4_k_cu_769ad4454cuda3std3__419piecewise_constructE
	.align		8
        /*0090*/ 	.dword	_ZN34_INTERNAL_6db2be34_4_k_cu_769ad4454cuda3std3__48in_placeE
	.align		8
        /*0098*/ 	.dword	_ZN34_INTERNAL_6db2be34_4_k_cu_769ad4454cuda3std3__420unreachable_sentinelE
	.align		8
        /*00a0*/ 	.dword	_ZN34_INTERNAL_6db2be34_4_k_cu_769ad4454cuda3std3__47nulloptE
	.align		8
        /*00a8*/ 	.dword	_ZN34_INTERNAL_6db2be34_4_k_cu_769ad4454cuda3std3__48unexpectE
	.align		8
        /*00b0*/ 	.dword	_ZN34_INTERNAL_6db2be34_4_k_cu_769ad4454cuda3std6ranges3__45__cpo4swapE
	.align		8
        /*00b8*/ 	.dword	_ZN34_INTERNAL_6db2be34_4_k_cu_769ad4454cuda3std6ranges3__45__cpo9iter_moveE
	.align		8
        /*00c0*/ 	.dword	_ZN34_INTERNAL_6db2be34_4_k_cu_769ad4454cuda3std6ranges3__45__cpo5beginE
	.align		8
        /*00c8*/ 	.dword	_ZN34_INTERNAL_6db2be34_4_k_cu_769ad4454cuda3std6ranges3__45__cpo3endE
	.align		8
        /*00d0*/ 	.dword	_ZN34_INTERNAL_6db2be34_4_k_cu_769ad4454cuda3std6ranges3__45__cpo6cbeginE
	.align		8
        /*00d8*/ 	.dword	_ZN34_INTERNAL_6db2be34_4_k_cu_769ad4454cuda3std6ranges3__45__cpo4cendE
	.align		8
        /*00e0*/ 	.dword	_ZN34_INTERNAL_6db2be34_4_k_cu_769ad4454cuda3std6ranges3__45__cpo7advanceE
	.align		8
        /*00e8*/ 	.dword	_ZN34_INTERNAL_6db2be34_4_k_cu_769ad4454cuda3std6ranges3__45__cpo9iter_swapE
	.align		8
        /*00f0*/ 	.dword	_ZN34_INTERNAL_6db2be34_4_k_cu_769ad4454cuda3std6ranges3__45__cpo4nextE
	.align		8
        /*00f8*/ 	.dword	_ZN34_INTERNAL_6db2be34_4_k_cu_769ad4454cuda3std6ranges3__45__cpo4prevE
	.align		8
        /*0100*/ 	.dword	_ZN34_INTERNAL_6db2be34_4_k_cu_769ad4454cuda3std6ranges3__45__cpo4dataE
	.align		8
        /*0108*/ 	.dword	_ZN34_INTERNAL_6db2be34_4_k_cu_769ad4454cuda3std6ranges3__45__cpo5cdataE
	.align		8
        /*0110*/ 	.dword	_ZN34_INTERNAL_6db2be34_4_k_cu_769ad4454cuda3std6ranges3__45__cpo4sizeE
	.align		8
        /*0118*/ 	.dword	_ZN34_INTERNAL_6db2be34_4_k_cu_769ad4454cuda3std6ranges3__45__cpo5ssizeE
	.align		8
        /*0120*/ 	.dword	_ZN34_INTERNAL_6db2be34_4_k_cu_769ad4454cuda3std6ranges3__45__cpo8distanceE
	.align		8
        /*0128*/ 	.dword	_ZN34_INTERNAL_6db2be34_4_k_cu_769ad4456thrust24THRUST_300001_SM_1000_NS8cuda_cub3parE
	.align		8
        /*0130*/ 	.dword	_ZN34_INTERNAL_6db2be34_4_k_cu_769ad4456thrust24THRUST_300001_SM_1000_NS8cuda_cub10par_nosyncE
	.align		8
        /*0138*/ 	.dword	_ZN34_INTERNAL_6db2be34_4_k_cu_769ad4456thrust24THRUST_300001_SM_1000_NS6system6detail10sequential3seqE
	.align		8
        /*0140*/ 	.dword	_ZN34_INTERNAL_6db2be34_4_k_cu_769ad4456thrust24THRUST_300001_SM_1000_NS6system3cpp3parE
	.align		8
        /*0148*/ 	.dword	_ZN34_INTERNAL_6db2be34_4_k_cu_769ad4456thrust24THRUST_300001_SM_1000_NS12placeholders2_1E
	.align		8
        /*0150*/ 	.dword	_ZN34_INTERNAL_6db2be34_4_k_cu_769ad4456thrust24THRUST_300001_SM_1000_NS12placeholders2_2E
	.align		8
        /*0158*/ 	.dword	_ZN34_INTERNAL_6db2be34_4_k_cu_769ad4456thrust24THRUST_300001_SM_1000_NS12placeholders2_3E
	.align		8
        /*0160*/ 	.dword	_ZN34_INTERNAL_6db2be34_4_k_cu_769ad4456thrust24THRUST_300001_SM_1000_NS12placeholders2_4E
	.align		8
        /*0168*/ 	.dword	_ZN34_INTERNAL_6db2be34_4_k_cu_769ad4456thrust24THRUST_300001_SM_1000_NS12placeholders2_5E
	.align		8
        /*0170*/ 	.dword	_ZN34_INTERNAL_6db2be34_4_k_cu_769ad4456thrust24THRUST_300001_SM_1000_NS12placeholders2_6E
	.align		8
        /*0178*/ 	.dword	_ZN34_INTERNAL_6db2be34_4_k_cu_769ad4456thrust24THRUST_300001_SM_1000_NS12placeholders2_7E
	.align		8
        /*0180*/ 	.dword	_ZN34_INTERNAL_6db2be34_4_k_cu_769ad4456thrust24THRUST_300001_SM_1000_NS12placeholders2_8E
	.align		8
        /*0188*/ 	.dword	_ZN34_INTERNAL_6db2be34_4_k_cu_769ad4456thrust24THRUST_300001_SM_1000_NS12placeholders2_9E
	.align		8
        /*0190*/ 	.dword	_ZN34_INTERNAL_6db2be34_4_k_cu_769ad4456thrust24THRUST_300001_SM_1000_NS12placeholders3_10E
	.align		8
        /*0198*/ 	.dword	_ZN34_INTERNAL_6db2be34_4_k_cu_769ad4456thrust24THRUST_300001_SM_1000_NS3seqE
	.align		8
        /*01a0*/ 	.dword	_ZN34_INTERNAL_6db2be34_4_k_cu_769ad4456thrust24THRUST_300001_SM_1000_NS6deviceE


//--------------------- .nv.constant3             --------------------------
	.section	.nv.constant3,"a",@progbits
	.align	8
.nv.constant3:
	.type		__cr_lgamma_table,@object
	.size		__cr_lgamma_table,(.L_8 - __cr_lgamma_table)
__cr_lgamma_table:
        /*0000*/ 	.byte	0x00, 0x00, 0x00, 0x00, 0x00, 0x00, 0x00, 0x00, 0x00, 0x00, 0x00, 0x00, 0x00, 0x00, 0x00, 0x00
        /*0010*/ 	.byte	0xef, 0x39, 0xfa, 0xfe, 0x42, 0x2e, 0xe6, 0x3f, 0x02, 0x20, 0x2a, 0xfa, 0x0b, 0xab, 0xfc, 0x3f
        /*0020*/ 	.byte	0xf9, 0x2c, 0x92, 0x7c, 0xa7, 0x6c, 0x09, 0x40, 0xc9, 0x79, 0x44, 0x3c, 0x64, 0x26, 0x13, 0x40
        /*0030*/ 	.byte	0xca, 0x01, 0xcf, 0x3a, 0x27, 0x51, 0x1a, 0x40, 0x30, 0xcc, 0x2d, 0xf3, 0xe1, 0x0c, 0x21, 0x40
        /*0040*/ 	.byte	0x0d, 0xb7, 0xfc, 0x82, 0x8e, 0x35, 0x25, 0x40
.L_8:


//--------------------- .text._ZN3cub18CUB_300001_SM_10006detail10radix_sort29DeviceRadixSortOnesweepKernelINS1_5radix10policy_hubIffyE10Policy1000ELNS0_9SortOrderE0EffyiiNS1_21identity_decomposer_tEEEvPT5_SB_PT3_PKSC_PT1_PKSG_PT2_PKSK_T4_iiT6_ --------------------------
	.section	.text._ZN3cub18CUB_300001_SM_10006detail10radix_sort29DeviceRadixSortOnesweepKernelINS1_5radix10policy_hubIffyE10Policy1000ELNS0_9SortOrderE0EffyiiNS1_21identity_decomposer_tEEEvPT5_SB_PT3_PKSC_PT1_PKSG_PT2_PKSK_T4_iiT6_,"ax",@progbits
	.align	128
        .global         _ZN3cub18CUB_300001_SM_10006detail10radix_sort29DeviceRadixSortOnesweepKernelINS1_5radix10policy_hubIffyE10Policy1000ELNS0_9SortOrderE0EffyiiNS1_21identity_decomposer_tEEEvPT5_SB_PT3_PKSC_PT1_PKSG_PT2_PKSK_T4_iiT6_
        .type           _ZN3cub18CUB_300001_SM_10006detail10radix_sort29DeviceRadixSortOnesweepKernelINS1_5radix10policy_hubIffyE10Policy1000ELNS0_9SortOrderE0EffyiiNS1_21identity_decomposer_tEEEvPT5_SB_PT3_PKSC_PT1_PKSG_PT2_PKSK_T4_iiT6_,@function
        .size           _ZN3cub18CUB_300001_SM_10006detail10radix_sort29DeviceRadixSortOnesweepKernelINS1_5radix10policy_hubIffyE10Policy1000ELNS0_9SortOrderE0EffyiiNS1_21identity_decomposer_tEEEvPT5_SB_PT3_PKSC_PT1_PKSG_PT2_PKSK_T4_iiT6_,(.L_x_453 - _ZN3cub18CUB_300001_SM_10006detail10radix_sort29DeviceRadixSortOnesweepKernelINS1_5radix10policy_hubIffyE10Policy1000ELNS0_9SortOrderE0EffyiiNS1_21identity_decomposer_tEEEvPT5_SB_PT3_PKSC_PT1_PKSG_PT2_PKSK_T4_iiT6_)
        .other          _ZN3cub18CUB_300001_SM_10006detail10radix_sort29DeviceRadixSortOnesweepKernelINS1_5radix10policy_hubIffyE10Policy1000ELNS0_9SortOrderE0EffyiiNS1_21identity_decomposer_tEEEvPT5_SB_PT3_PKSC_PT1_PKSG_PT2_PKSK_T4_iiT6_,@"STO_CUDA_ENTRY STV_DEFAULT"
_ZN3cub18CUB_300001_SM_10006detail10radix_sort29DeviceRadixSortOnesweepKernelINS1_5radix10policy_hubIffyE10Policy1000ELNS0_9SortOrderE0EffyiiNS1_21identity_decomposer_tEEEvPT5_SB_PT3_PKSC_PT1_PKSG_PT2_PKSK_T4_iiT6_:
.text._ZN3cub18CUB_300001_SM_10006detail10radix_sort29DeviceRadixSortOnesweepKernelINS1_5radix10policy_hubIffyE10Policy1000ELNS0_9SortOrderE0EffyiiNS1_21identity_decomposer_tEEEvPT5_SB_PT3_PKSC_PT1_PKSG_PT2_PKSK_T4_iiT6_:
[----:B------:R-:W-:Y:S01]  /*0000*/  LDC R1, c[0x0][0x37c] ;  /* 0x0000df00ff017b82 */ /* 0x000fe20000000800 */
[----:B------:R-:W0:Y:S01]  /*0010*/  S2R R3, SR_TID.X ;  /* 0x0000000000037919 */ /* 0x000e220000002100 */
[----:B------:R-:W-:Y:S01]  /*0020*/  MOV R23, 0x400 ;  /* 0x0000040000177802 */ /* 0x000fe20000000f00 */
[----:B------:R-:W1:Y:S01]  /*0030*/  LDCU.64 UR6, c[0x0][0x358] ;  /* 0x00006b00ff0677ac */ /* 0x000e620008000a00 */
[----:B------:R-:W-:Y:S01]  /*0040*/  BSSY.RECONVERGENT B0, `(.L_x_0) ;  /* 0x000000c000007945 */ /* 0x000fe20003800200 */
[----:B------:R-:W2:Y:S01]  /*0050*/  S2R R0, SR_CgaCtaId ;  /* 0x0000000000007919 */ /* 0x000ea20000008800 */
[----:B0-----:R-:W-:Y:S02]  /*0060*/  ISETP.NE.AND P0, PT, R3, RZ, PT ;  /* 0x000000ff0300720c */ /* 0x001fe40003f05270 */
[----:B--2---:R-:W-:-:S11]  /*0070*/  LEA R23, R0, R23, 0x18 ;  /* 0x0000001700177211 */ /* 0x004fd600078ec0ff */
[----:B-1----:R-:W-:Y:S05]  /*0080*/  @P0 BRA `(.L_x_1) ;  /* 0x00000000001c0947 */ /* 0x002fea0003800000 */
[----:B------:R-:W0:Y:S01]  /*0090*/  LDC.64 R4, c[0x0][0x388] ;  /* 0x0000e200ff047b82 */ /* 0x000e220000000a00 */
[----:B------:R-:W-:-:S05]  /*00a0*/  IMAD.MOV.U32 R7, RZ, RZ, 0x1 ;  /* 0x00000001ff077424 */ /* 0x000fca00078e00ff */
[----:B0-----:R-:W2:Y:S02]  /*00b0*/  ATOMG.E.ADD.STRONG.GPU PT, R4, desc[UR6][R4.64], R7 ;  /* 0x80000007040479a8 */ /* 0x001ea400081ef106 */
[----:B------:R-:W0:Y:S01]  /*00c0*/  S2UR UR5, SR_CgaCtaId ;  /* 0x00000000000579c3 */ /* 0x000e220000008800 */
[----:B------:R-:W-:Y:S02]  /*00d0*/  UMOV UR4, 0x400 ;  /* 0x0000040000047882 */ /* 0x000fe40000000000 */
[----:B0-----:R-:W-:-:S09]  /*00e0*/  ULEA UR4, UR5, UR4, 0x18 ;  /* 0x0000000405047291 */ /* 0x001fd2000f8ec0ff */
[----:B--2---:R0:W-:Y:S03]  /*00f0*/  STS [UR4+0x6600], R4 ;  /* 0x00660004ff007988 */ /* 0x0041e60008000804 */
.L_x_1:
[----:B------:R-:W-:Y:S05]  /*0100*/  BSYNC.RECONVERGENT B0 ;  /* 0x0000000000007941 */ /* 0x000fea0003800200 */
.L_x_0:
[----:B------:R-:W-:Y:S01]  /*0110*/  BAR.SYNC.DEFER_BLOCKING 0x0 ;  /* 0x0000000000007b1d */ /* 0x000fe20000010000 */
[----:B0-----:R-:W-:-:S05]  /*0120*/  SHF.R.U32.HI R4, RZ, 0x5, R3 ;  /* 0x00000005ff047819 */ /* 0x001fca0000011603 */
[----:B------:R-:W0:Y:S01]  /*0130*/  LDCU UR4, c[0x0][0x3c0] ;  /* 0x00007800ff0477ac */ /* 0x000e220008000800 */
[----:B------:R-:W1:Y:S01]  /*0140*/  S2R R0, SR_LANEID ;  /* 0x0000000000007919 */ /* 0x000e620000000000 */
[----:B------:R-:W2:Y:S02]  /*0150*/  LDS R5, [R23+0x6600] ;  /* 0x0066000017057984 */ /* 0x000ea40000000800 */
[----:B--2---:R-:W-:-:S04]  /*0160*/  IMAD R18, R5, 0x1980, RZ ;  /* 0x0000198005127824 */ /* 0x004fc800078e02ff */
[----:B------:R-:W-:Y:S01]  /*0170*/  VIADD R35, R18, 0x1980 ;  /* 0x0000198012237836 */ /* 0x000fe20000000000 */
[----:B------:R-:W-:-:S04]  /*0180*/  SHF.R.S32.HI R47, RZ, 0x1f, R18 ;  /* 0x0000001fff2f7819 */ /* 0x000fc80000011412 */
[----:B0-----:R-:W-:-:S13]  /*0190*/  ISETP.GT.AND P0, PT, R35, UR4, PT ;  /* 0x0000000423007c0c */ /* 0x001fda000bf04270 */
[----:B-1----:R-:W-:Y:S05]  /*01a0*/  @P0 BRA `(.L_x_2) ;  /* 0x0000000000680947 */ /* 0x002fea0003800000 */
[----:B------:R-:W0:Y:S01]  /*01b0*/  LDCU.64 UR4, c[0x0][0x3a8] ;  /* 0x00007500ff0477ac */ /* 0x000e220008000a00 */
[C---:B------:R-:W-:Y:S02]  /*01c0*/  LOP3.LUT R50, R3.reuse, 0x1f, RZ, 0xc0, !PT ;  /* 0x0000001f03327812 */ /* 0x040fe400078ec0ff */
[----:B------:R-:W-:-:S05]  /*01d0*/  LOP3.LUT R21, R3, 0x3e0, RZ, 0xc0, !PT ;  /* 0x000003e003157812 */ /* 0x000fca00078ec0ff */
[----:B------:R-:W-:-:S05]  /*01e0*/  IMAD R7, R21, 0x11, R50 ;  /* 0x0000001115077824 */ /* 0x000fca00078e0232 */
[----:B------:R-:W-:-:S05]  /*01f0*/  IADD3 R7, P0, PT, R18, R7, RZ ;  /* 0x0000000712077210 */ /* 0x000fca0007f1e0ff */
[----:B------:R-:W-:Y:S01]  /*0200*/  IMAD.X R8, RZ, RZ, R47, P0 ;  /* 0x000000ffff087224 */ /* 0x000fe200000e062f */
[----:B0-----:R-:W-:-:S04]  /*0210*/  LEA R6, P0, R7, UR4, 0x2 ;  /* 0x0000000407067c11 */ /* 0x001fc8000f8010ff */
[----:B------:R-:W-:-:S05]  /*0220*/  LEA.HI.X R7, R7, UR5, R8, 0x2, P0 ;  /* 0x0000000507077c11 */ /* 0x000fca00080f1408 */
[----:B------:R0:W5:Y:S04]  /*0230*/  LDG.E R13, desc[UR6][R6.64] ;  /* 0x00000006060d7981 */ /* 0x000168000c1e1900 */
        /* <DEDUP_REMOVED lines=15> */
[----:B------:R0:W5:Y:S01]  /*0330*/  LDG.E R28, desc[UR6][R6.64+0x800] ;  /* 0x00080006061c7981 */ /* 0x000162000c1e1900 */
[----:B------:R-:W-:Y:S05]  /*0340*/  BRA `(.L_x_3) ;  /* 0x0000000400307947 */ /* 0x000fea0003800000 */
.L_x_2:
[C---:B------:R-:W-:Y:S01]  /*0350*/  LOP3.LUT R50, R3.reuse, 0x1f, RZ, 0xc0, !PT ;  /* 0x0000001f03327812 */ /* 0x040fe200078ec0ff */
[----:B------:R-:W0:Y:S01]  /*0360*/  LDCU.64 UR8, c[0x0][0x3a8] ;  /* 0x00007500ff0877ac */ /* 0x000e220008000a00 */
[----:B------:R-:W-:Y:S01]  /*0370*/  LOP3.LUT R21, R3, 0x3e0, RZ, 0xc0, !PT ;  /* 0x000003e003157812 */ /* 0x000fe200078ec0ff */
[----:B------:R-:W-:Y:S01]  /*0380*/  IMAD.MOV.U32 R13, RZ, RZ, 0x7fffffff ;  /* 0x7fffffffff0d7424 */ /* 0x000fe200078e00ff */
[----:B------:R-:W-:-:S03]  /*0390*/  IADD3 R8, PT, PT, -R18, UR4, RZ ;  /* 0x0000000412087c10 */ /* 0x000fc6000fffe1ff */
[----:B------:R-:W-:-:S04]  /*03a0*/  IMAD R15, R21, 0x11, R50 ;  /* 0x00000011150f7824 */ /* 0x000fc800078e0232 */
[C---:B------:R-:W-:Y:S01]  /*03b0*/  VIADD R9, R15.reuse, 0x40 ;  /* 0x000000400f097836 */ /* 0x040fe20000000000 */
[----:B------:R-:W-:Y:S01]  /*03c0*/  IADD3 R10, P0, PT, R18, R15, RZ ;  /* 0x0000000f120a7210 */ /* 0x000fe20007f1e0ff */
[C---:B------:R-:W-:Y:S01]  /*03d0*/  VIADD R7, R15.reuse, 0x20 ;  /* 0x000000200f077836 */ /* 0x040fe20000000000 */
[-C--:B------:R-:W-:Y:S02]  /*03e0*/  ISETP.GE.AND P2, PT, R15, R8.reuse, PT ;  /* 0x000000080f00720c */ /* 0x080fe40003f46270 */
[-C--:B------:R-:W-:Y:S01]  /*03f0*/  ISETP.GE.AND P4, PT, R9, R8.reuse, PT ;  /* 0x000000080900720c */ /* 0x080fe20003f86270 */
[----:B------:R-:W-:Y:S01]  /*0400*/  VIADD R9, R15, 0x80 ;  /* 0x000000800f097836 */ /* 0x000fe20000000000 */
[-C--:B------:R-:W-:Y:S01]  /*0410*/  ISETP.GE.AND P3, PT, R7, R8.reuse, PT ;  /* 0x000000080700720c */ /* 0x080fe20003f66270 */
[----:B------:R-:W-:Y:S02]  /*0420*/  VIADD R7, R15, 0x60 ;  /* 0x000000600f077836 */ /* 0x000fe40000000000 */
[----:B------:R-:W-:Y:S01]  /*0430*/  IMAD.X R11, RZ, RZ, R47, P0 ;  /* 0x000000ffff0b7224 */ /* 0x000fe200000e062f */
[----:B------:R-:W-:Y:S01]  /*0440*/  ISETP.GE.AND P6, PT, R9, R8, PT ;  /* 0x000000080900720c */ /* 0x000fe20003fc6270 */
[----:B------:R-:W-:Y:S01]  /*0450*/  VIADD R9, R15, 0xa0 ;  /* 0x000000a00f097836 */ /* 0x000fe20000000000 */
[----:B0-----:R-:W-:-:S02]  /*0460*/  LEA R6, P0, R10, UR8, 0x2 ;  /* 0x000000080a067c11 */ /* 0x001fc4000f8010ff */
[-C--:B------:R-:W-:Y:S02]  /*0470*/  ISETP.GE.AND P5, PT, R7, R8.reuse, PT ;  /* 0x000000080700720c */ /* 0x080fe40003fa6270 */
[----:B------:R-:W-:Y:S01]  /*0480*/  LEA.HI.X R7, R10, UR9, R11, 0x2, P0 ;  /* 0x000000090a077c11 */ /* 0x000fe200080f140b */
[----:B------:R-:W-:Y:S01]  /*0490*/  IMAD.MOV.U32 R12, RZ, RZ, 0x7fffffff ;  /* 0x7fffffffff0c7424 */ /* 0x000fe200078e00ff */
[-C--:B------:R-:W-:Y:S01]  /*04a0*/  ISETP.GE.AND P0, PT, R9, R8.reuse, PT ;  /* 0x000000080900720c */ /* 0x080fe20003f06270 */
[C---:B------:R-:W-:Y:S02]  /*04b0*/  VIADD R9, R15.reuse, 0xe0 ;  /* 0x000000e00f097836 */ /* 0x040fe40000000000 */
[----:B------:R1:W5:Y:S01]  /*04c0*/  @!P2 LDG.E R13, desc[UR6][R6.64] ;  /* 0x00000006060da981 */ /* 0x000362000c1e1900 */
[----:B------:R-:W-:Y:S02]  /*04d0*/  VIADD R11, R15, 0xc0 ;  /* 0x000000c00f0b7836 */ /* 0x000fe40000000000 */
[-C--:B------:R-:W-:Y:S01]  /*04e0*/  ISETP.GE.AND P2, PT, R9, R8.reuse, PT ;  /* 0x000000080900720c */ /* 0x080fe20003f46270 */
[----:B------:R-:W-:Y:S01]  /*04f0*/  VIADD R9, R15, 0x100 ;  /* 0x000001000f097836 */ /* 0x000fe20000000000 */
[----:B------:R1:W5:Y:S01]  /*0500*/  @!P3 LDG.E R12, desc[UR6][R6.64+0x80] ;  /* 0x00008006060cb981 */ /* 0x000362000c1e1900 */
[----:B------:R-:W-:Y:S01]  /*0510*/  IMAD.MOV.U32 R24, RZ, RZ, 0x7fffffff ;  /* 0x7fffffffff187424 */ /* 0x000fe200078e00ff */
[----:B------:R-:W-:-:S02]  /*0520*/  ISETP.GE.AND P1, PT, R11, R8, PT ;  /* 0x000000080b00720c */ /* 0x000fc40003f26270 */
[-C--:B------:R-:W-:Y:S01]  /*0530*/  ISETP.GE.AND P3, PT, R9, R8.reuse, PT ;  /* 0x000000080900720c */ /* 0x080fe20003f66270 */
[----:B------:R-:W-:Y:S02]  /*0540*/  VIADD R9, R15, 0x140 ;  /* 0x000001400f097836 */ /* 0x000fe40000000000 */
[----:B------:R1:W5:Y:S01]  /*0550*/  @!P5 LDG.E R24, desc[UR6][R6.64+0x180] ;  /* 0x000180060618d981 */ /* 0x000362000c1e1900 */
[----:B------:R-:W-:Y:S02]  /*0560*/  IMAD.MOV.U32 R27, RZ, RZ, 0x7fffffff ;  /* 0x7fffffffff1b7424 */ /* 0x000fe400078e00ff */
[-C--:B------:R-:W-:Y:S01]  /*0570*/  ISETP.GE.AND P5, PT, R9, R8.reuse, PT ;  /* 0x000000080900720c */ /* 0x080fe20003fa6270 */
[C---:B------:R-:W-:Y:S02]  /*0580*/  VIADD R9, R15.reuse, 0x160 ;  /* 0x000001600f097836 */ /* 0x040fe40000000000 */
[----:B------:R-:W-:Y:S01]  /*0590*/  IMAD.MOV.U32 R43, RZ, RZ, 0x7fffffff ;  /* 0x7fffffffff2b7424 */ /* 0x000fe200078e00ff */
[----:B------:R1:W5:Y:S01]  /*05a0*/  @!P6 LDG.E R27, desc[UR6][R6.64+0x200] ;  /* 0x00020006061be981 */ /* 0x000362000c1e1900 */
[----:B------:R-:W-:Y:S01]  /*05b0*/  VIADD R11, R15, 0x120 ;  /* 0x000001200f0b7836 */ /* 0x000fe20000000000 */
[----:B------:R-:W-:Y:S01]  /*05c0*/  ISETP.GE.AND P6, PT, R9, R8, PT ;  /* 0x000000080900720c */ /* 0x000fe20003fc6270 */
[----:B------:R-:W-:-:S02]  /*05d0*/  IMAD.MOV.U32 R17, RZ, RZ, 0x7fffffff ;  /* 0x7fffffffff117424 */ /* 0x000fc400078e00ff */
[----:B------:R-:W-:Y:S01]  /*05e0*/  VIADD R9, R15, 0x1a0 ;  /* 0x000001a00f097836 */ /* 0x000fe20000000000 */
[----:B------:R1:W5:Y:S01]  /*05f0*/  @!P4 LDG.E R43, desc[UR6][R6.64+0x100] ;  /* 0x00010006062bc981 */ /* 0x000362000c1e1900 */
[-C--:B------:R-:W-:Y:S01]  /*0600*/  ISETP.GE.AND P4, PT, R11, R8.reuse, PT ;  /* 0x000000080b00720c */ /* 0x080fe20003f86270 */
[----:B------:R-:W-:Y:S02]  /*0610*/  IMAD.MOV.U32 R25, RZ, RZ, 0x7fffffff ;  /* 0x7fffffffff197424 */ /* 0x000fe400078e00ff */
[----:B------:R1:W5:Y:S01]  /*0620*/  @!P1 LDG.E R17, desc[UR6][R6.64+0x300] ;  /* 0x0003000606119981 */ /* 0x000362000c1e1900 */
[----:B------:R-:W-:Y:S01]  /*0630*/  IMAD.MOV.U32 R41, RZ, RZ, 0x7fffffff ;  /* 0x7fffffffff297424 */ /* 0x000fe200078e00ff */
[----:B------:R-:W-:Y:S01]  /*0640*/  ISETP.GE.AND P1, PT, R9, R8, PT ;  /* 0x000000080900720c */ /* 0x000fe20003f26270 */
[C---:B------:R-:W-:Y:S01]  /*0650*/  VIADD R11, R15.reuse, 0x180 ;  /* 0x000001800f0b7836 */ /* 0x040fe20000000000 */
[----:B------:R1:W5:Y:S01]  /*0660*/  @!P0 LDG.E R25, desc[UR6][R6.64+0x280] ;  /* 0x0002800606198981 */ /* 0x000362000c1e1900 */
[----:B------:R-:W-:-:S02]  /*0670*/  VIADD R9, R15, 0x1c0 ;  /* 0x000001c00f097836 */ /* 0x000fc40000000000 */
[----:B------:R-:W-:Y:S01]  /*0680*/  IMAD.MOV.U32 R36, RZ, RZ, 0x7fffffff ;  /* 0x7fffffffff247424 */ /* 0x000fe200078e00ff */
[----:B------:R1:W5:Y:S01]  /*0690*/  @!P2 LDG.E R41, desc[UR6][R6.64+0x380] ;  /* 0x000380060629a981 */ /* 0x000362000c1e1900 */
[----:B------:R-:W-:Y:S01]  /*06a0*/  IMAD.MOV.U32 R39, RZ, RZ, 0x7fffffff ;  /* 0x7fffffffff277424 */ /* 0x000fe200078e00ff */
[-C--:B------:R-:W-:Y:S01]  /*06b0*/  ISETP.GE.AND P0, PT, R11, R8.reuse, PT ;  /* 0x000000080b00720c */ /* 0x080fe20003f06270 */
[----:B------:R-:W-:Y:S01]  /*06c0*/  VIADD R11, R15, 0x1e0 ;  /* 0x000001e00f0b7836 */ /* 0x000fe20000000000 */
[-C--:B------:R-:W-:Y:S01]  /*06d0*/  ISETP.GE.AND P2, PT, R9, R8.reuse, PT ;  /* 0x000000080900720c */ /* 0x080fe20003f46270 */
[----:B------:R-:W-:Y:S01]  /*06e0*/  VIADD R9, R15, 0x200 ;  /* 0x000002000f097836 */ /* 0x000fe20000000000 */
[----:B------:R1:W5:Y:S02]  /*06f0*/  @!P3 LDG.E R36, desc[UR6][R6.64+0x400] ;  /* 0x000400060624b981 */ /* 0x000364000c1e1900 */
[-C--:B------:R-:W-:Y:S02]  /*0700*/  ISETP.GE.AND P3, PT, R11, R8.reuse, PT ;  /* 0x000000080b00720c */ /* 0x080fe40003f66270 */
[----:B------:R1:W5:Y:S01]  /*0710*/  @!P4 LDG.E R39, desc[UR6][R6.64+0x480] ;  /* 0x000480060627c981 */ /* 0x000362000c1e1900 */
[----:B------:R-:W-:Y:S01]  /*0720*/  ISETP.GE.AND P4, PT, R9, R8, PT ;  /* 0x000000080900720c */ /* 0x000fe20003f86270 */
[----:B------:R-:W-:-:S02]  /*0730*/  IMAD.MOV.U32 R34, RZ, RZ, 0x7fffffff ;  /* 0x7fffffffff227424 */ /* 0x000fc400078e00ff */
[----:B------:R-:W-:Y:S02]  /*0740*/  IMAD.MOV.U32 R37, RZ, RZ, 0x7fffffff ;  /* 0x7fffffffff257424 */ /* 0x000fe400078e00ff */
[----:B------:R-:W-:Y:S02]  /*0750*/  IMAD.MOV.U32 R32, RZ, RZ, 0x7fffffff ;  /* 0x7fffffffff207424 */ /* 0x000fe400078e00ff */
[----:B------:R-:W-:Y:S01]  /*0760*/  IMAD.MOV.U32 R33, RZ, RZ, 0x7fffffff ;  /* 0x7fffffffff217424 */ /* 0x000fe200078e00ff */
[----:B------:R1:W5:Y:S01]  /*0770*/  @!P5 LDG.E R34, desc[UR6][R6.64+0x500] ;  /* 0x000500060622d981 */ /* 0x000362000c1e1900 */
[----:B------:R-:W-:Y:S02]  /*0780*/  IMAD.MOV.U32 R30, RZ, RZ, 0x7fffffff ;  /* 0x7fffffffff1e7424 */ /* 0x000fe400078e00ff */
[----:B------:R-:W-:Y:S01]  /*0790*/  IMAD.MOV.U32 R31, RZ, RZ, 0x7fffffff ;  /* 0x7fffffffff1f7424 */ /* 0x000fe200078e00ff */
[----:B------:R1:W5:Y:S01]  /*07a0*/  @!P6 LDG.E R37, desc[UR6][R6.64+0x580] ;  /* 0x000580060625e981 */ /* 0x000362000c1e1900 */
[----:B------:R-:W-:-:S03]  /*07b0*/  IMAD.MOV.U32 R28, RZ, RZ, 0x7fffffff ;  /* 0x7fffffffff1c7424 */ /* 0x000fc600078e00ff */
[----:B------:R1:W5:Y:S04]  /*07c0*/  @!P0 LDG.E R32, desc[UR6][R6.64+0x600] ;  /* 0x0006000606208981 */ /* 0x000368000c1e1900 */
[----:B------:R1:W5:Y:S04]  /*07d0*/  @!P1 LDG.E R33, desc[UR6][R6.64+0x680] ;  /* 0x0006800606219981 */ /* 0x000368000c1e1900 */
[----:B------:R1:W5:Y:S04]  /*07e0*/  @!P2 LDG.E R30, desc[UR6][R6.64+0x700] ;  /* 0x00070006061ea981 */ /* 0x000368000c1e1900 */
[----:B------:R1:W5:Y:S04]  /*07f0*/  @!P3 LDG.E R31, desc[UR6][R6.64+0x780] ;  /* 0x00078006061fb981 */ /* 0x000368000c1e1900 */
[----:B------:R1:W5:Y:S02]  /*0800*/  @!P4 LDG.E R28, desc[UR6][R6.64+0x800] ;  /* 0x00080006061cc981 */ /* 0x000364000c1e1900 */
.L_x_3:
[----:B------:R-:W-:Y:S01]  /*0810*/  IMAD.MOV.U32 R19, RZ, RZ, -0x1 ;  /* 0xffffffffff137424 */ /* 0x000fe200078e00ff */
[----:B-----5:R-:W-:Y:S01]  /*0820*/  ISETP.GT.AND P0, PT, R13, -0x1, PT ;  /* 0xffffffff0d00780c */ /* 0x020fe20003f04270 */
[----:B------:R-:W2:Y:S01]  /*0830*/  LDC R14, c[0x0][0x3c8] ;  /* 0x0000f200ff0e7b82 */ /* 0x000ea20000000800 */
[----:B------:R-:W-:Y:S01]  /*0840*/  ISETP.GT.AND P1, PT, R12, -0x1, PT ;  /* 0xffffffff0c00780c */ /* 0x000fe20003f24270 */
[----:B------:R-:W-:Y:S01]  /*0850*/  BSSY.RECONVERGENT B0, `(.L_x_4) ;  /* 0x0000055000007945 */ /* 0x000fe20003800200 */
[----:B01----:R-:W-:Y:S01]  /*0860*/  SEL R6, R19, 0x80000000, !P0 ;  /* 0x8000000013067807 */ /* 0x003fe20004000000 */
[----:B------:R-:W-:Y:S01]  /*0870*/  IMAD.SHL.U32 R4, R4, 0x400, RZ ;  /* 0x0000040004047824 */ /* 0x000fe200078e00ff */
[----:B------:R-:W-:Y:S02]  /*0880*/  ISETP.GT.AND P0, PT, R43, -0x1, PT ;  /* 0xffffffff2b00780c */ /* 0x000fe40003f04270 */
[----:B------:R-:W-:Y:S02]  /*0890*/  LOP3.LUT R13, R6, R13, RZ, 0x3c, !PT ;  /* 0x0000000d060d7212 */ /* 0x000fe400078e3cff */
[----:B------:R-:W-:-:S02]  /*08a0*/  SEL R6, R19, 0x80000000, !P0 ;  /* 0x8000000013067807 */ /* 0x000fc40004000000 */
[----:B------:R-:W-:Y:S02]  /*08b0*/  ISETP.GT.AND P0, PT, R25, -0x1, PT ;  /* 0xffffffff1900780c */ /* 0x000fe40003f04270 */
[----:B------:R-:W-:Y:S02]  /*08c0*/  LOP3.LUT R43, R6, R43, RZ, 0x3c, !PT ;  /* 0x0000002b062b7212 */ /* 0x000fe400078e3cff */
[C---:B------:R-:W-:Y:S02]  /*08d0*/  SEL R7, R19.reuse, 0x80000000, !P1 ;  /* 0x8000000013077807 */ /* 0x040fe40004800000 */
[----:B------:R-:W-:Y:S02]  /*08e0*/  SEL R6, R19, 0x80000000, !P0 ;  /* 0x8000000013067807 */ /* 0x000fe40004000000 */
[----:B------:R-:W-:Y:S02]  /*08f0*/  ISETP.GT.AND P1, PT, R24, -0x1, PT ;  /* 0xffffffff1800780c */ /* 0x000fe40003f24270 */
[----:B------:R-:W-:-:S02]  /*0900*/  ISETP.GT.AND P2, PT, R27, -0x1, PT ;  /* 0xffffffff1b00780c */ /* 0x000fc40003f44270 */
[----:B------:R-:W-:Y:S02]  /*0910*/  ISETP.GT.AND P0, PT, R17, -0x1, PT ;  /* 0xffffffff1100780c */ /* 0x000fe40003f04270 */
[----:B------:R-:W-:Y:S02]  /*0920*/  VIMNMX R11, PT, PT, R0, 0xe0, !PT ;  /* 0x000000e0000b7848 */ /* 0x000fe40007fe0100 */
[----:B------:R-:W-:Y:S02]  /*0930*/  LOP3.LUT R12, R7, R12, RZ, 0x3c, !PT ;  /* 0x0000000c070c7212 */ /* 0x000fe400078e3cff */
[----:B------:R-:W-:Y:S02]  /*0940*/  LOP3.LUT R25, R6, R25, RZ, 0x3c, !PT ;  /* 0x0000001906197212 */ /* 0x000fe400078e3cff */
[C---:B------:R-:W-:Y:S02]  /*0950*/  SEL R7, R19.reuse, 0x80000000, !P1 ;  /* 0x8000000013077807 */ /* 0x040fe40004800000 */
[----:B------:R-:W-:-:S02]  /*0960*/  SEL R8, R19, 0x80000000, !P2 ;  /* 0x8000000013087807 */ /* 0x000fc40005000000 */
[----:B------:R-:W-:Y:S02]  /*0970*/  SEL R6, R19, 0x80000000, !P0 ;  /* 0x8000000013067807 */ /* 0x000fe40004000000 */
[----:B------:R-:W-:Y:S02]  /*0980*/  ISETP.GT.AND P1, PT, R41, -0x1, PT ;  /* 0xffffffff2900780c */ /* 0x000fe40003f24270 */
[----:B------:R-:W-:Y:S02]  /*0990*/  ISETP.GT.AND P2, PT, R36, -0x1, PT ;  /* 0xffffffff2400780c */ /* 0x000fe40003f44270 */
[----:B------:R-:W-:Y:S02]  /*09a0*/  ISETP.GT.AND P0, PT, R39, -0x1, PT ;  /* 0xffffffff2700780c */ /* 0x000fe40003f04270 */
[----:B------:R-:W-:Y:S02]  /*09b0*/  IADD3 R11, PT, PT, R11, 0x1f, -R0 ;  /* 0x0000001f0b0b7810 */ /* 0x000fe40007ffe800 */
[----:B------:R-:W-:-:S02]  /*09c0*/  LOP3.LUT R24, R7, R24, RZ, 0x3c, !PT ;  /* 0x0000001807187212 */ /* 0x000fc400078e3cff */
[----:B------:R-:W-:Y:S02]  /*09d0*/  LOP3.LUT R27, R8, R27, RZ, 0x3c, !PT ;  /* 0x0000001b081b7212 */ /* 0x000fe400078e3cff */
[----:B------:R-:W-:Y:S02]  /*09e0*/  LOP3.LUT R17, R6, R17, RZ, 0x3c, !PT ;  /* 0x0000001106117212 */ /* 0x000fe400078e3cff */
[C---:B------:R-:W-:Y:S02]  /*09f0*/  SEL R8, R19.reuse, 0x80000000, !P1 ;  /* 0x8000000013087807 */ /* 0x040fe40004800000 */
[C---:B------:R-:W-:Y:S02]  /*0a00*/  SEL R7, R19.reuse, 0x80000000, !P2 ;  /* 0x8000000013077807 */ /* 0x040fe40005000000 */
[----:B------:R-:W-:Y:S02]  /*0a10*/  SEL R6, R19, 0x80000000, !P0 ;  /* 0x8000000013067807 */ /* 0x000fe40004000000 */
[----:B------:R-:W-:-:S02]  /*0a20*/  ISETP.GE.U32.AND P4, PT, R11, 0x1e0, PT ;  /* 0x000001e00b00780c */ /* 0x000fc40003f86070 */
[----:B------:R-:W-:Y:S02]  /*0a30*/  ISETP.GT.AND P0, PT, R34, -0x1, PT ;  /* 0xffffffff2200780c */ /* 0x000fe40003f04270 */
[----:B------:R-:W-:Y:S02]  /*0a40*/  ISETP.GT.AND P1, PT, R37, -0x1, PT ;  /* 0xffffffff2500780c */ /* 0x000fe40003f24270 */
[----:B------:R-:W-:Y:S02]  /*0a50*/  ISETP.GT.AND P2, PT, R32, -0x1, PT ;  /* 0xffffffff2000780c */ /* 0x000fe40003f44270 */
[----:B------:R-:W-:Y:S02]  /*0a60*/  LOP3.LUT R36, R7, R36, RZ, 0x3c, !PT ;  /* 0x0000002407247212 */ /* 0x000fe400078e3cff */
[----:B------:R-:W-:Y:S02]  /*0a70*/  LOP3.LUT R39, R6, R39, RZ, 0x3c, !PT ;  /* 0x0000002706277212 */ /* 0x000fe400078e3cff */
[----:B------:R-:W-:-:S02]  /*0a80*/  SEL R7, R19, 0x80000000, !P0 ;  /* 0x8000000013077807 */ /* 0x000fc40004000000 */
[C---:B------:R-:W-:Y:S02]  /*0a90*/  SEL R6, R19.reuse, 0x80000000, !P1 ;  /* 0x8000000013067807 */ /* 0x040fe40004800000 */
[----:B------:R-:W-:Y:S02]  /*0aa0*/  SEL R9, R19, 0x80000000, !P2 ;  /* 0x8000000013097807 */ /* 0x000fe40005000000 */
[----:B------:R-:W-:Y:S02]  /*0ab0*/  ISETP.GT.AND P0, PT, R33, -0x1, PT ;  /* 0xffffffff2100780c */ /* 0x000fe40003f04270 */
[----:B------:R-:W-:Y:S02]  /*0ac0*/  LEA.HI R10, R11, 0x1, RZ, 0x1b ;  /* 0x000000010b0a7811 */ /* 0x000fe400078fd8ff */
[----:B------:R-:W-:Y:S02]  /*0ad0*/  ISETP.GT.AND P1, PT, R30, -0x1, PT ;  /* 0xffffffff1e00780c */ /* 0x000fe40003f24270 */
[----:B------:R-:W-:-:S02]  /*0ae0*/  ISETP.GT.AND P2, PT, R31, -0x1, PT ;  /* 0xffffffff1f00780c */ /* 0x000fc40003f44270 */
[----:B------:R-:W-:Y:S02]  /*0af0*/  ISETP.GT.AND P3, PT, R28, -0x1, PT ;  /* 0xffffffff1c00780c */ /* 0x000fe40003f64270 */
[----:B------:R-:W-:Y:S02]  /*0b00*/  LOP3.LUT R37, R6, R37, RZ, 0x3c, !PT ;  /* 0x0000002506257212 */ /* 0x000fe400078e3cff */
[----:B------:R-:W-:Y:S02]  /*0b10*/  LOP3.LUT R41, R8, R41, RZ, 0x3c, !PT ;  /* 0x0000002908297212 */ /* 0x000fe400078e3cff */
[----:B------:R-:W-:Y:S02]  /*0b20*/  LOP3.LUT R34, R7, R34, RZ, 0x3c, !PT ;  /* 0x0000002207227212 */ /* 0x000fe400078e3cff */
[----:B------:R-:W-:Y:S02]  /*0b30*/  LOP3.LUT R32, R9, R32, RZ, 0x3c, !PT ;  /* 0x0000002009207212 */ /* 0x000fe400078e3cff */
[----:B------:R-:W-:-:S02]  /*0b40*/  SEL R6, R19, 0x80000000, !P0 ;  /* 0x8000000013067807 */ /* 0x000fc40004000000 */
[----:B------:R-:W-:Y:S02]  /*0b50*/  LOP3.LUT R15, R10, 0xf, RZ, 0xc0, !PT ;  /* 0x0000000f0a0f7812 */ /* 0x000fe400078ec0ff */
[C---:B------:R-:W-:Y:S02]  /*0b60*/  SEL R7, R19.reuse, 0x80000000, !P1 ;  /* 0x8000000013077807 */ /* 0x040fe40004800000 */
[C---:B------:R-:W-:Y:S02]  /*0b70*/  SEL R8, R19.reuse, 0x80000000, !P2 ;  /* 0x8000000013087807 */ /* 0x040fe40005000000 */
[----:B------:R-:W-:Y:S02]  /*0b80*/  SEL R9, R19, 0x80000000, !P3 ;  /* 0x8000000013097807 */ /* 0x000fe40005800000 */
[----:B------:R-:W-:Y:S01]  /*0b90*/  LOP3.LUT R33, R6, R33, RZ, 0x3c, !PT ;  /* 0x0000002106217212 */ /* 0x000fe200078e3cff */
[----:B------:R-:W-:Y:S01]  /*0ba0*/  IMAD.MOV.U32 R6, RZ, RZ, R0 ;  /* 0x000000ffff067224 */ /* 0x000fe200078e0000 */
[----:B------:R-:W-:-:S02]  /*0bb0*/  ISETP.NE.AND P1, PT, R15, RZ, PT ;  /* 0x000000ff0f00720c */ /* 0x000fc40003f25270 */
[----:B------:R-:W-:Y:S02]  /*0bc0*/  LOP3.LUT R30, R7, R30, RZ, 0x3c, !PT ;  /* 0x0000001e071e7212 */ /* 0x000fe400078e3cff */
[----:B------:R-:W-:Y:S02]  /*0bd0*/  LOP3.LUT R31, R8, R31, RZ, 0x3c, !PT ;  /* 0x0000001f081f7212 */ /* 0x000fe400078e3cff */
[----:B------:R-:W-:Y:S01]  /*0be0*/  LOP3.LUT R28, R9, R28, RZ, 0x3c, !PT ;  /* 0x0000001c091c7212 */ /* 0x000fe200078e3cff */
[----:B--2---:R-:W-:Y:S06]  /*0bf0*/  @!P4 BRA `(.L_x_5) ;  /* 0x000000000068c947 */ /* 0x004fec0003800000 */
[----:B------:R-:W-:Y:S01]  /*0c00*/  IMAD R8, R0, 0x4, R4 ;  /* 0x0000000400087824 */ /* 0x000fe200078e0204 */
[----:B------:R-:W-:Y:S01]  /*0c10*/  LOP3.LUT R7, R10, 0xffffff0, RZ, 0xc0, !PT ;  /* 0x0ffffff00a077812 */ /* 0x000fe200078ec0ff */
[----:B------:R-:W-:-:S03]  /*0c20*/  IMAD.MOV.U32 R6, RZ, RZ, R0 ;  /* 0x000000ffff067224 */ /* 0x000fc600078e0000 */
[----:B------:R-:W-:Y:S01]  /*0c30*/  IADD3 R8, PT, PT, R8, 0x400, R23 ;  /* 0x0000040008087810 */ /* 0x000fe20007ffe017 */
[----:B------:R-:W-:-:S07]  /*0c40*/  IMAD.MOV R7, RZ, RZ, -R7 ;  /* 0x000000ffff077224 */ /* 0x000fce00078e0a07 */
.L_x_6:
[----:B------:R-:W-:Y:S01]  /*0c50*/  VIADD R7, R7, 0x10 ;  /* 0x0000001007077836 */ /* 0x000fe20000000000 */
[----:B------:R-:W-:Y:S01]  /*0c60*/  STS [R8+-0x400], RZ ;  /* 0xfffc00ff08007388 */ /* 0x000fe20000000800 */
[----:B------:R-:W-:-:S03]  /*0c70*/  VIADD R6, R6, 0x200 ;  /* 0x0000020006067836 */ /* 0x000fc60000000000 */
[----:B------:R-:W-:Y:S01]  /*0c80*/  ISETP.NE.AND P0, PT, R7, RZ, PT ;  /* 0x000000ff0700720c */ /* 0x000fe20003f05270 */
[----:B------:R-:W-:Y:S04]  /*0c90*/  STS [R8+-0x380], RZ ;  /* 0xfffc80ff08007388 */ /* 0x000fe80000000800 */
[----:B------:R-:W-:Y:S04]  /*0ca0*/  STS [R8+-0x300], RZ ;  /* 0xfffd00ff08007388 */ /* 0x000fe80000000800 */
[----:B------:R-:W-:Y:S04]  /*0cb0*/  STS [R8+-0x280], RZ ;  /* 0xfffd80ff08007388 */ /* 0x000fe80000000800 */
[----:B------:R-:W-:Y:S04]  /*0cc0*/  STS [R8+-0x200], RZ ;  /* 0xfffe00ff08007388 */ /* 0x000fe80000000800 */
[----:B------:R-:W-:Y:S04]  /*0cd0*/  STS [R8+-0x180], RZ ;  /* 0xfffe80ff08007388 */ /* 0x000fe80000000800 */
[----:B------:R-:W-:Y:S04]  /*0ce0*/  STS [R8+-0x100], RZ ;  /* 0xffff00ff08007388 */ /* 0x000fe80000000800 */
[----:B------:R-:W-:Y:S04]  /*0cf0*/  STS [R8+-0x80], RZ ;  /* 0xffff80ff08007388 */ /* 0x000fe80000000800 */
[----:B------:R-:W-:Y:S04]  /*0d00*/  STS [R8], RZ ;  /* 0x000000ff08007388 */ /* 0x000fe80000000800 */
[----:B------:R-:W-:Y:S04]  /*0d10*/  STS [R8+0x80], RZ ;  /* 0x000080ff08007388 */ /* 0x000fe80000000800 */
[----:B------:R-:W-:Y:S04]  /*0d20*/  STS [R8+0x100], RZ ;  /* 0x000100ff08007388 */ /* 0x000fe80000000800 */
[----:B------:R-:W-:Y:S04]  /*0d30*/  STS [R8+0x180], RZ ;  /* 0x000180ff08007388 */ /* 0x000fe80000000800 */
[----:B------:R-:W-:Y:S04]  /*0d40*/  STS [R8+0x200], RZ ;  /* 0x000200ff08007388 */ /* 0x000fe80000000800 */
[----:B------:R-:W-:Y:S04]  /*0d50*/  STS [R8+0x280], RZ ;  /* 0x000280ff08007388 */ /* 0x000fe80000000800 */
[----:B------:R-:W-:Y:S04]  /*0d60*/  STS [R8+0x300], RZ ;  /* 0x000300ff08007388 */ /* 0x000fe80000000800 */
[----:B------:R0:W-:Y:S02]  /*0d70*/  STS [R8+0x380], RZ ;  /* 0x000380ff08007388 */ /* 0x0001e40000000800 */
[----:B0-----:R-:W-:Y:S01]  /*0d80*/  VIADD R8, R8, 0x800 ;  /* 0x0000080008087836 */ /* 0x001fe20000000000 */
[----:B------:R-:W-:Y:S06]  /*0d90*/  @P0 BRA `(.L_x_6) ;  /* 0xfffffffc00ac0947 */ /* 0x000fec000383ffff */
.L_x_5:
[----:B------:R-:W-:Y:S05]  /*0da0*/  BSYNC.RECONVERGENT B0 ;  /* 0x0000000000007941 */ /* 0x000fea0003800200 */
.L_x_4:
[----:B------:R-:W-:Y:S01]  /*0db0*/  BSSY.RECONVERGENT B0, `(.L_x_7) ;  /* 0x0000027000007945 */ /* 0x000fe20003800200 */
[----:B------:R-:W-:Y:S01]  /*0dc0*/  SHF.L.U32 R19, R19, R14, RZ ;  /* 0x0000000e13137219 */ /* 0x000fe200000006ff */
[----:B------:R-:W-:Y:S02]  /*0dd0*/  IMAD.IADD R11, R23, 0x1, R4 ;  /* 0x00000001170b7824 */ /* 0x000fe400078e0204 */
[----:B------:R-:W-:Y:S05]  /*0de0*/  @!P1 BRA `(.L_x_8) ;  /* 0x00000000008c9947 */ /* 0x000fea0003800000 */
[----:B------:R-:W-:Y:S01]  /*0df0*/  ISETP.GE.U32.AND P0, PT, R15, 0x8, PT ;  /* 0x000000080f00780c */ /* 0x000fe20003f06070 */
[----:B------:R-:W-:Y:S01]  /*0e00*/  BSSY.RECONVERGENT B1, `(.L_x_9) ;  /* 0x000000e000017945 */ /* 0x000fe20003800200 */
[----:B------:R-:W-:-:S04]  /*0e10*/  LOP3.LUT R8, R10, 0x7, RZ, 0xc0, !PT ;  /* 0x000000070a087812 */ /* 0x000fc800078ec0ff */
[----:B------:R-:W-:-:S07]  /*0e20*/  ISETP.NE.AND P1, PT, R8, RZ, PT ;  /* 0x000000ff0800720c */ /* 0x000fce0003f25270 */
[----:B------:R-:W-:Y:S06]  /*0e30*/  @!P0 BRA `(.L_x_10) ;  /* 0x0000000000288947 */ /* 0x000fec0003800000 */
[C---:B------:R-:W-:Y:S02]  /*0e40*/  IMAD R7, R6.reuse, 0x4, R11 ;  /* 0x0000000406077824 */ /* 0x040fe400078e020b */
[----:B------:R-:W-:-:S03]  /*0e50*/  VIADD R6, R6, 0x100 ;  /* 0x0000010006067836 */ /* 0x000fc60000000000 */
[----:B------:R0:W-:Y:S04]  /*0e60*/  STS [R7], RZ ;  /* 0x000000ff07007388 */ /* 0x0001e80000000800 */
[----:B------:R0:W-:Y:S04]  /*0e70*/  STS [R7+0x80], RZ ;  /* 0x000080ff07007388 */ /* 0x0001e80000000800 */
[----:B------:R0:W-:Y:S04]  /*0e80*/  STS [R7+0x100], RZ ;  /* 0x000100ff07007388 */ /* 0x0001e80000000800 */
[----:B------:R0:W-:Y:S04]  /*0e90*/  STS [R7+0x180], RZ ;  /* 0x000180ff07007388 */ /* 0x0001e80000000800 */
[----:B------:R0:W-:Y:S04]  /*0ea0*/  STS [R7+0x200], RZ ;  /* 0x000200ff07007388 */ /* 0x0001e80000000800 */
[----:B------:R0:W-:Y:S04]  /*0eb0*/  STS [R7+0x280], RZ ;  /* 0x000280ff07007388 */ /* 0x0001e80000000800 */
[----:B------:R0:W-:Y:S04]  /*0ec0*/  STS [R7+0x300], RZ ;  /* 0x000300ff07007388 */ /* 0x0001e80000000800 */
[----:B------:R0:W-:Y:S02]  /*0ed0*/  STS [R7+0x380], RZ ;  /* 0x000380ff07007388 */ /* 0x0001e40000000800 */
.L_x_10:
[----:B------:R-:W-:Y:S05]  /*0ee0*/  BSYNC.RECONVERGENT B1 ;  /* 0x0000000000017941 */ /* 0x000fea0003800200 */
.L_x_9:
[----:B------:R-:W-:Y:S05]  /*0ef0*/  @!P1 BRA `(.L_x_8) ;  /* 0x0000000000489947 */ /* 0x000fea0003800000 */
[----:B------:R-:W-:Y:S02]  /*0f00*/  ISETP.GE.U32.AND P0, PT, R8, 0x4, PT ;  /* 0x000000040800780c */ /* 0x000fe40003f06070 */
[----:B------:R-:W-:-:S04]  /*0f10*/  LOP3.LUT R10, R10, 0x3, RZ, 0xc0, !PT ;  /* 0x000000030a0a7812 */ /* 0x000fc800078ec0ff */
[----:B------:R-:W-:-:S07]  /*0f20*/  ISETP.NE.AND P1, PT, R10, RZ, PT ;  /* 0x000000ff0a00720c */ /* 0x000fce0003f25270 */
[C---:B0-----:R-:W-:Y:S02]  /*0f30*/  @P0 IMAD R7, R6.reuse, 0x4, R11 ;  /* 0x0000000406070824 */ /* 0x041fe400078e020b */
[----:B------:R-:W-:-:S03]  /*0f40*/  @P0 VIADD R6, R6, 0x80 ;  /* 0x0000008006060836 */ /* 0x000fc60000000000 */
[----:B------:R1:W-:Y:S04]  /*0f50*/  @P0 STS [R7], RZ ;  /* 0x000000ff07000388 */ /* 0x0003e80000000800 */
[----:B------:R1:W-:Y:S04]  /*0f60*/  @P0 STS [R7+0x80], RZ ;  /* 0x000080ff07000388 */ /* 0x0003e80000000800 */
[----:B------:R1:W-:Y:S04]  /*0f70*/  @P0 STS [R7+0x100], RZ ;  /* 0x000100ff07000388 */ /* 0x0003e80000000800 */
[----:B------:R1:W-:Y:S01]  /*0f80*/  @P0 STS [R7+0x180], RZ ;  /* 0x000180ff07000388 */ /* 0x0003e20000000800 */
[----:B------:R-:W-:Y:S05]  /*0f90*/  @!P1 BRA `(.L_x_8) ;  /* 0x0000000000209947 */ /* 0x000fea0003800000 */
[----:B------:R-:W-:Y:S02]  /*0fa0*/  IMAD R4, R6, 0x4, R4 ;  /* 0x0000000406047824 */ /* 0x000fe400078e0204 */
[----:B------:R-:W-:Y:S02]  /*0fb0*/  IMAD.MOV R10, RZ, RZ, -R10 ;  /* 0x000000ffff0a7224 */ /* 0x000fe400078e0a0a */
[----:B------:R-:W-:-:S07]  /*0fc0*/  IMAD.IADD R4, R23, 0x1, R4 ;  /* 0x0000000117047824 */ /* 0x000fce00078e0204 */
.L_x_11:
[----:B------:R-:W-:Y:S01]  /*0fd0*/  VIADD R10, R10, 0x1 ;  /* 0x000000010a0a7836 */ /* 0x000fe20000000000 */
[----:B------:R0:W-:Y:S04]  /*0fe0*/  STS [R4], RZ ;  /* 0x000000ff04007388 */ /* 0x0001e80000000800 */
[----:B------:R-:W-:Y:S01]  /*0ff0*/  ISETP.NE.AND P0, PT, R10, RZ, PT ;  /* 0x000000ff0a00720c */ /* 0x000fe20003f05270 */
[----:B0-----:R-:W-:-:S12]  /*1000*/  VIADD R4, R4, 0x80 ;  /* 0x0000008004047836 */ /* 0x001fd80000000000 */
[----:B------:R-:W-:Y:S05]  /*1010*/  @P0 BRA `(.L_x_11) ;  /* 0xfffffffc00ec0947 */ /* 0x000fea000383ffff */
.L_x_8:
[----:B------:R-:W-:Y:S05]  /*1020*/  BSYNC.RECONVERGENT B0 ;  /* 0x0000000000007941 */ /* 0x000fea0003800200 */
.L_x_7:
[----:B------:R-:W2:Y:S01]  /*1030*/  LDCU UR4, c[0x0][0x3c4] ;  /* 0x00007880ff0477ac */ /* 0x000ea20008000800 */
[----:B------:R-:W-:Y:S01]  /*1040*/  ISETP.NE.AND P0, PT, R13, 0x7fffffff, PT ;  /* 0x7fffffff0d00780c */ /* 0x000fe20003f05270 */
[----:B------:R-:W-:Y:S01]  /*1050*/  BSSY.RECONVERGENT B0, `(.L_x_12) ;  /* 0x0000091000007945 */ /* 0x000fe20003800200 */
[C---:B------:R-:W-:Y:S01]  /*1060*/  ISETP.NE.AND P1, PT, R12.reuse, 0x7fffffff, PT ;  /* 0x7fffffff0c00780c */ /* 0x040fe20003f25270 */
[----:B------:R-:W-:Y:S01]  /*1070*/  IMAD R22, R3, 0x4, R23 ;  /* 0x0000000403167824 */ /* 0x000fe200078e0217 */
[----:B------:R-:W-:Y:S02]  /*1080*/  SEL R4, R13, 0x80000000, P0 ;  /* 0x800000000d047807 */ /* 0x000fe40000000000 */
[----:B------:R-:W-:Y:S02]  /*1090*/  SEL R6, R12, 0x80000000, P1 ;  /* 0x800000000c067807 */ /* 0x000fe40000800000 */
[----:B------:R-:W-:Y:S02]  /*10a0*/  ISETP.NE.AND P0, PT, R43, 0x7fffffff, PT ;  /* 0x7fffffff2b00780c */ /* 0x000fe40003f05270 */
[----:B------:R-:W-:-:S02]  /*10b0*/  ISETP.NE.AND P1, PT, R24, 0x7fffffff, PT ;  /* 0x7fffffff1800780c */ /* 0x000fc40003f25270 */
[----:B------:R-:W-:Y:S02]  /*10c0*/  ISETP.NE.AND P2, PT, R27, 0x7fffffff, PT ;  /* 0x7fffffff1b00780c */ /* 0x000fe40003f45270 */
[----:B01----:R-:W-:Y:S02]  /*10d0*/  SEL R7, R43, 0x80000000, P0 ;  /* 0x800000002b077807 */ /* 0x003fe40000000000 */
[----:B------:R-:W-:Y:S02]  /*10e0*/  SEL R8, R24, 0x80000000, P1 ;  /* 0x8000000018087807 */ /* 0x000fe40000800000 */
[----:B--2---:R-:W-:Y:S02]  /*10f0*/  SHF.R.U32.HI R4, RZ, UR4, R4 ;  /* 0x00000004ff047c19 */ /* 0x004fe40008011604 */
[----:B------:R-:W-:Y:S02]  /*1100*/  SHF.R.U32.HI R6, RZ, UR4, R6 ;  /* 0x00000004ff067c19 */ /* 0x000fe40008011606 */
[----:B------:R-:W-:-:S02]  /*1110*/  LOP3.LUT R45, R4, R19, RZ, 0x30, !PT ;  /* 0x00000013042d7212 */ /* 0x000fc400078e30ff */
[----:B------:R-:W-:Y:S02]  /*1120*/  LOP3.LUT R52, R6, R19, RZ, 0x30, !PT ;  /* 0x0000001306347212 */ /* 0x000fe400078e30ff */
[----:B------:R-:W-:Y:S01]  /*1130*/  SEL R9, R27, 0x80000000, P2 ;  /* 0x800000001b097807 */ /* 0x000fe20001000000 */
[----:B------:R-:W-:Y:S01]  /*1140*/  IMAD R4, R45, 0x4, R11 ;  /* 0x000000042d047824 */ /* 0x000fe200078e020b */
[----:B------:R-:W-:Y:S01]  /*1150*/  SHF.R.U32.HI R54, RZ, UR4, R7 ;  /* 0x00000004ff367c19 */ /* 0x000fe20008011607 */
[----:B------:R-:W-:Y:S01]  /*1160*/  IMAD R6, R52, 0x4, R11 ;  /* 0x0000000434067824 */ /* 0x000fe200078e020b */
[----:B------:R-:W-:Y:S01]  /*1170*/  SHF.R.U32.HI R8, RZ, UR4, R8 ;  /* 0x00000004ff087c19 */ /* 0x000fe20008011608 */
[----:B------:R-:W-:Y:S01]  /*1180*/  NOP ;  /* 0x0000000000007918 */ /* 0x000fe20000000000 */
[----:B------:R-:W-:Y:S01]  /*1190*/  ISETP.NE.AND P3, PT, R25, 0x7fffffff, PT ;  /* 0x7fffffff1900780c */ /* 0x000fe20003f65270 */
[----:B------:R0:W-:Y:S01]  /*11a0*/  ATOMS.POPC.INC.32 RZ, [R4+URZ] ;  /* 0x0000000004ff7f8c */ /* 0x0001e2000d8000ff */
[----:B------:R-:W-:-:S02]  /*11b0*/  SHF.R.U32.HI R46, RZ, UR4, R9 ;  /* 0x00000004ff2e7c19 */ /* 0x000fc40008011609 */
[-C--:B------:R-:W-:Y:S01]  /*11c0*/  LOP3.LUT R54, R54, R19.reuse, RZ, 0x30, !PT ;  /* 0x0000001336367212 */ /* 0x080fe200078e30ff */
[----:B------:R1:W-:Y:S01]  /*11d0*/  ATOMS.POPC.INC.32 RZ, [R6+URZ] ;  /* 0x0000000006ff7f8c */ /* 0x0003e2000d8000ff */
[-C--:B------:R-:W-:Y:S02]  /*11e0*/  LOP3.LUT R48, R8, R19.reuse, RZ, 0x30, !PT ;  /* 0x0000001308307212 */ /* 0x080fe400078e30ff */
[----:B------:R-:W-:Y:S01]  /*11f0*/  SEL R10, R25, 0x80000000, P3 ;  /* 0x80000000190a7807 */ /* 0x000fe20001800000 */
[--C-:B0-----:R-:W-:Y:S01]  /*1200*/  IMAD R4, R54, 0x4, R11.reuse ;  /* 0x0000000436047824 */ /* 0x101fe200078e020b */
[----:B------:R-:W-:Y:S02]  /*1210*/  LOP3.LUT R46, R46, R19, RZ, 0x30, !PT ;  /* 0x000000132e2e7212 */ /* 0x000fe400078e30ff */
[----:B------:R-:W-:Y:S01]  /*1220*/  ISETP.NE.AND P4, PT, R17, 0x7fffffff, PT ;  /* 0x7fffffff1100780c */ /* 0x000fe20003f85270 */
[--C-:B-1----:R-:W-:Y:S01]  /*1230*/  IMAD R6, R48, 0x4, R11.reuse ;  /* 0x0000000430067824 */ /* 0x102fe200078e020b */
[----:B------:R-:W-:Y:S01]  /*1240*/  ISETP.NE.AND P0, PT, R41, 0x7fffffff, PT ;  /* 0x7fffffff2900780c */ /* 0x000fe20003f05270 */
[----:B------:R-:W-:Y:S01]  /*1250*/  IMAD R7, R46, 0x4, R11 ;  /* 0x000000042e077824 */ /* 0x000fe200078e020b */
[----:B------:R-:W-:Y:S01]  /*1260*/  SHF.R.U32.HI R10, RZ, UR4, R10 ;  /* 0x00000004ff0a7c19 */ /* 0x000fe2000801160a */
[----:B------:R0:W-:Y:S01]  /*1270*/  ATOMS.POPC.INC.32 RZ, [R4+URZ] ;  /* 0x0000000004ff7f8c */ /* 0x0001e2000d8000ff */
[----:B------:R-:W-:-:S02]  /*1280*/  ISETP.NE.AND P1, PT, R36, 0x7fffffff, PT ;  /* 0x7fffffff2400780c */ /* 0x000fc40003f25270 */
[----:B------:R-:W-:Y:S01]  /*1290*/  SEL R14, R17, 0x80000000, P4 ;  /* 0x80000000110e7807 */ /* 0x000fe20002000000 */
[----:B------:R1:W-:Y:S01]  /*12a0*/  ATOMS.POPC.INC.32 RZ, [R6+URZ] ;  /* 0x0000000006ff7f8c */ /* 0x0003e2000d8000ff */
[----:B------:R-:W-:Y:S02]  /*12b0*/  ISETP.NE.AND P2, PT, R39, 0x7fffffff, PT ;  /* 0x7fffffff2700780c */ /* 0x000fe40003f45270 */
[----:B------:R-:W-:Y:S01]  /*12c0*/  ISETP.NE.AND P3, PT, R34, 0x7fffffff, PT ;  /* 0x7fffffff2200780c */ /* 0x000fe20003f65270 */
[----:B------:R2:W-:Y:S01]  /*12d0*/  ATOMS.POPC.INC.32 RZ, [R7+URZ] ;  /* 0x0000000007ff7f8c */ /* 0x0005e2000d8000ff */
[----:B0-----:R-:W-:Y:S02]  /*12e0*/  SEL R4, R41, 0x80000000, P0 ;  /* 0x8000000029047807 */ /* 0x001fe40000000000 */
[----:B------:R-:W-:Y:S02]  /*12f0*/  LOP3.LUT R44, R10, R19, RZ, 0x30, !PT ;  /* 0x000000130a2c7212 */ /* 0x000fe400078e30ff */
[----:B-1----:R-:W-:-:S02]  /*1300*/  SEL R6, R36, 0x80000000, P1 ;  /* 0x8000000024067807 */ /* 0x002fc40000800000 */
[----:B------:R-:W-:Y:S01]  /*1310*/  SHF.R.U32.HI R14, RZ, UR4, R14 ;  /* 0x00000004ff0e7c19 */ /* 0x000fe2000801160e */
[----:B------:R-:W-:Y:S01]  /*1320*/  IMAD R8, R44, 0x4, R11 ;  /* 0x000000042c087824 */ /* 0x000fe200078e020b */
[----:B------:R-:W-:Y:S02]  /*1330*/  SEL R10, R39, 0x80000000, P2 ;  /* 0x80000000270a7807 */ /* 0x000fe40001000000 */
[----:B------:R-:W-:Y:S02]  /*1340*/  ISETP.NE.AND P4, PT, R37, 0x7fffffff, PT ;  /* 0x7fffffff2500780c */ /* 0x000fe40003f85270 */
[----:B--2---:R-:W-:Y:S01]  /*1350*/  SEL R7, R34, 0x80000000, P3 ;  /* 0x8000000022077807 */ /* 0x004fe20001800000 */
[----:B------:R0:W-:Y:S01]  /*1360*/  ATOMS.POPC.INC.32 RZ, [R8+URZ] ;  /* 0x0000000008ff7f8c */ /* 0x0001e2000d8000ff */
[----:B------:R-:W-:Y:S02]  /*1370*/  SHF.R.U32.HI R4, RZ, UR4, R4 ;  /* 0x00000004ff047c19 */ /* 0x000fe40008011604 */
[----:B------:R-:W-:-:S02]  /*1380*/  SHF.R.U32.HI R6, RZ, UR4, R6 ;  /* 0x00000004ff067c19 */ /* 0x000fc40008011606 */
[-C--:B------:R-:W-:Y:S02]  /*1390*/  LOP3.LUT R42, R14, R19.reuse, RZ, 0x30, !PT ;  /* 0x000000130e2a7212 */ /* 0x080fe400078e30ff */
[----:B------:R-:W-:Y:S02]  /*13a0*/  SHF.R.U32.HI R10, RZ, UR4, R10 ;  /* 0x00000004ff0a7c19 */ /* 0x000fe4000801160a */
[----:B------:R-:W-:Y:S01]  /*13b0*/  SEL R14, R37, 0x80000000, P4 ;  /* 0x80000000250e7807 */ /* 0x000fe20002000000 */
[----:B------:R-:W-:Y:S01]  /*13c0*/  IMAD R9, R42, 0x4, R11 ;  /* 0x000000042a097824 */ /* 0x000fe200078e020b */
[----:B------:R-:W-:Y:S02]  /*13d0*/  SHF.R.U32.HI R16, RZ, UR4, R7 ;  /* 0x00000004ff107c19 */ /* 0x000fe40008011607 */
[-C--:B------:R-:W-:Y:S02]  /*13e0*/  LOP3.LUT R40, R4, R19.reuse, RZ, 0x30, !PT ;  /* 0x0000001304287212 */ /* 0x080fe400078e30ff */
[-C--:B------:R-:W-:Y:S01]  /*13f0*/  LOP3.LUT R38, R6, R19.reuse, RZ, 0x30, !PT ;  /* 0x0000001306267212 */ /* 0x080fe200078e30ff */
[----:B------:R1:W-:Y:S01]  /*1400*/  ATOMS.POPC.INC.32 RZ, [R9+URZ] ;  /* 0x0000000009ff7f8c */ /* 0x0003e2000d8000ff */
[-C--:B------:R-:W-:Y:S01]  /*1410*/  LOP3.LUT R26, R10, R19.reuse, RZ, 0x30, !PT ;  /* 0x000000130a1a7212 */ /* 0x080fe200078e30ff */
[--C-:B------:R-:W-:Y:S01]  /*1420*/  IMAD R4, R40, 0x4, R11.reuse ;  /* 0x0000000428047824 */ /* 0x100fe200078e020b */
[----:B------:R-:W-:Y:S01]  /*1430*/  SHF.R.U32.HI R14, RZ, UR4, R14 ;  /* 0x00000004ff0e7c19 */ /* 0x000fe2000801160e */
[--C-:B------:R-:W-:Y:S01]  /*1440*/  IMAD R6, R38, 0x4, R11.reuse ;  /* 0x0000000426067824 */ /* 0x100fe200078e020b */
[-C--:B------:R-:W-:Y:S01]  /*1450*/  LOP3.LUT R16, R16, R19.reuse, RZ, 0x30, !PT ;  /* 0x0000001310107212 */ /* 0x080fe200078e30ff */
[--C-:B0-----:R-:W-:Y:S01]  /*1460*/  IMAD R8, R26, 0x4, R11.reuse ;  /* 0x000000041a087824 */ /* 0x101fe200078e020b */
[----:B------:R-:W-:Y:S01]  /*1470*/  LOP3.LUT R15, R14, R19, RZ, 0x30, !PT ;  /* 0x000000130e0f7212 */ /* 0x000fe200078e30ff */
[----:B------:R0:W-:Y:S01]  /*1480*/  ATOMS.POPC.INC.32 RZ, [R4+URZ] ;  /* 0x0000000004ff7f8c */ /* 0x0001e2000d8000ff */
[----:B------:R-:W-:Y:S01]  /*1490*/  ISETP.NE.AND P0, PT, R32, 0x7fffffff, PT ;  /* 0x7fffffff2000780c */ /* 0x000fe20003f05270 */
[--C-:B-1----:R-:W-:Y:S01]  /*14a0*/  IMAD R9, R16, 0x4, R11.reuse ;  /* 0x0000000410097824 */ /* 0x102fe200078e020b */
[----:B------:R-:W-:Y:S01]  /*14b0*/  ISETP.NE.AND P1, PT, R33, 0x7fffffff, PT ;  /* 0x7fffffff2100780c */ /* 0x000fe20003f25270 */
[----:B------:R1:W-:Y:S01]  /*14c0*/  ATOMS.POPC.INC.32 RZ, [R6+URZ] ;  /* 0x0000000006ff7f8c */ /* 0x0003e2000d8000ff */
[----:B------:R-:W-:Y:S01]  /*14d0*/  ISETP.NE.AND P2, PT, R30, 0x7fffffff, PT ;  /* 0x7fffffff1e00780c */ /* 0x000fe20003f45270 */
[----:B------:R-:W-:Y:S01]  /*14e0*/  IMAD R10, R15, 0x4, R11 ;  /* 0x000000040f0a7824 */ /* 0x000fe200078e020b */
[----:B------:R-:W-:Y:S01]  /*14f0*/  ISETP.NE.AND P3, PT, R31, 0x7fffffff, PT ;  /* 0x7fffffff1f00780c */ /* 0x000fe20003f65270 */
[----:B------:R2:W-:Y:S01]  /*1500*/  ATOMS.POPC.INC.32 RZ, [R8+URZ] ;  /* 0x0000000008ff7f8c */ /* 0x0005e2000d8000ff */
[----:B------:R-:W-:-:S02]  /*1510*/  ISETP.NE.AND P4, PT, R28, 0x7fffffff, PT ;  /* 0x7fffffff1c00780c */ /* 0x000fc40003f85270 */
[----:B0-----:R-:W-:Y:S01]  /*1520*/  SEL R4, R32, 0x80000000, P0 ;  /* 0x8000000020047807 */ /* 0x001fe20000000000 */
[----:B------:R0:W-:Y:S01]  /*1530*/  ATOMS.POPC.INC.32 RZ, [R9+URZ] ;  /* 0x0000000009ff7f8c */ /* 0x0001e2000d8000ff */
[----:B------:R-:W-:Y:S01]  /*1540*/  SEL R14, R30, 0x80000000, P2 ;  /* 0x800000001e0e7807 */ /* 0x000fe20001000000 */
[----:B-1----:R-:W1:Y:S01]  /*1550*/  LDC.64 R6, c[0x0][0x380] ;  /* 0x0000e000ff067b82 */ /* 0x002e620000000a00 */
[----:B------:R-:W-:Y:S01]  /*1560*/  SEL R20, R28, 0x80000000, P4 ;  /* 0x800000001c147807 */ /* 0x000fe20002000000 */
[----:B------:R3:W-:Y:S01]  /*1570*/  ATOMS.POPC.INC.32 RZ, [R10+URZ] ;  /* 0x000000000aff7f8c */ /* 0x0007e2000d8000ff */
[----:B--2---:R-:W-:Y:S02]  /*1580*/  SEL R8, R33, 0x80000000, P1 ;  /* 0x8000000021087807 */ /* 0x004fe40000800000 */
[----:B------:R-:W-:Y:S02]  /*1590*/  SHF.R.U32.HI R4, RZ, UR4, R4 ;  /* 0x00000004ff047c19 */ /* 0x000fe40008011604 */
[----:B0-----:R-:W-:-:S02]  /*15a0*/  SEL R9, R31, 0x80000000, P3 ;  /* 0x800000001f097807 */ /* 0x001fc40001800000 */
[----:B------:R-:W-:Y:S02]  /*15b0*/  SHF.R.U32.HI R8, RZ, UR4, R8 ;  /* 0x00000004ff087c19 */ /* 0x000fe40008011608 */
[----:B------:R-:W-:Y:S02]  /*15c0*/  SHF.R.U32.HI R14, RZ, UR4, R14 ;  /* 0x00000004ff0e7c19 */ /* 0x000fe4000801160e */
[----:B---3--:R-:W-:Y:S02]  /*15d0*/  SHF.R.U32.HI R10, RZ, UR4, R9 ;  /* 0x00000004ff0a7c19 */ /* 0x008fe40008011609 */
[----:B------:R-:W-:Y:S02]  /*15e0*/  SHF.R.U32.HI R20, RZ, UR4, R20 ;  /* 0x00000004ff147c19 */ /* 0x000fe40008011614 */
[-C--:B------:R-:W-:Y:S02]  /*15f0*/  LOP3.LUT R4, R4, R19.reuse, RZ, 0x30, !PT ;  /* 0x0000001304047212 */ /* 0x080fe400078e30ff */
[----:B------:R-:W-:-:S02]  /*1600*/  LOP3.LUT R8, R8, R19, RZ, 0x30, !PT ;  /* 0x0000001308087212 */ /* 0x000fc400078e30ff */
[-C--:B------:R-:W-:Y:S01]  /*1610*/  LOP3.LUT R9, R14, R19.reuse, RZ, 0x30, !PT ;  /* 0x000000130e097212 */ /* 0x080fe200078e30ff */
[--C-:B------:R-:W-:Y:S01]  /*1620*/  IMAD R29, R4, 0x4, R11.reuse ;  /* 0x00000004041d7824 */ /* 0x100fe200078e020b */
[----:B------:R-:W-:Y:S01]  /*1630*/  ISETP.GT.U32.AND P5, PT, R3, 0xff, PT ;  /* 0x000000ff0300780c */ /* 0x000fe20003fa4070 */
[--C-:B------:R-:W-:Y:S01]  /*1640*/  IMAD R49, R8, 0x4, R11.reuse ;  /* 0x0000000408317824 */ /* 0x100fe200078e020b */
[-C--:B------:R-:W-:Y:S01]  /*1650*/  LOP3.LUT R10, R10, R19.reuse, RZ, 0x30, !PT ;  /* 0x000000130a0a7212 */ /* 0x080fe200078e30ff */
[--C-:B------:R-:W-:Y:S01]  /*1660*/  IMAD R51, R9, 0x4, R11.reuse ;  /* 0x0000000409337824 */ /* 0x100fe200078e020b */
[----:B------:R-:W-:Y:S01]  /*1670*/  LOP3.LUT R14, R20, R19, RZ, 0x30, !PT ;  /* 0x00000013140e7212 */ /* 0x000fe200078e30ff */
[----:B------:R0:W-:Y:S01]  /*1680*/  ATOMS.POPC.INC.32 RZ, [R29+URZ] ;  /* 0x000000001dff7f8c */ /* 0x0001e2000d8000ff */
[----:B------:R-:W-:Y:S01]  /*1690*/  P2R R58, PR, RZ, 0x20 ;  /* 0x00000020ff3a7803 */ /* 0x000fe20000000000 */
[--C-:B------:R-:W-:Y:S02]  /*16a0*/  IMAD R53, R10, 0x4, R11.reuse ;  /* 0x000000040a357824 */ /* 0x100fe400078e020b */
[----:B------:R-:W-:Y:S01]  /*16b0*/  IMAD R11, R14, 0x4, R11 ;  /* 0x000000040e0b7824 */ /* 0x000fe200078e020b */
[----:B------:R0:W-:Y:S01]  /*16c0*/  ATOMS.POPC.INC.32 RZ, [R49+URZ] ;  /* 0x0000000031ff7f8c */ /* 0x0001e2000d8000ff */
[----:B------:R-:W-:-:S03]  /*16d0*/  IMAD.MOV.U32 R20, RZ, RZ, RZ ;  /* 0x000000ffff147224 */ /* 0x000fc600078e00ff */
[----:B------:R0:W-:Y:S04]  /*16e0*/  ATOMS.POPC.INC.32 RZ, [R51+URZ] ;  /* 0x0000000033ff7f8c */ /* 0x0001e8000d8000ff */
[----:B------:R0:W-:Y:S04]  /*16f0*/  ATOMS.POPC.INC.32 RZ, [R53+URZ] ;  /* 0x0000000035ff7f8c */ /* 0x0001e8000d8000ff */
[----:B------:R0:W-:Y:S01]  /*1700*/  ATOMS.POPC.INC.32 RZ, [R11+URZ] ;  /* 0x000000000bff7f8c */ /* 0x0001e2000d8000ff */
[----:B------:R-:W-:Y:S06]  /*1710*/  BAR.SYNC.DEFER_BLOCKING 0x0 ;  /* 0x0000000000007b1d */ /* 0x000fec0000010000 */
[----:B-1----:R-:W-:Y:S05]  /*1720*/  @P5 BRA `(.L_x_13) ;  /* 0x00000000008c5947 */ /* 0x002fea0003800000 */
[----:B0-----:R-:W-:Y:S04]  /*1730*/  LDS R11, [R22] ;  /* 0x00000000160b7984 */ /* 0x001fe80000000800 */
[----:B------:R-:W0:Y:S04]  /*1740*/  LDS R20, [R22+0x400] ;  /* 0x0004000016147984 */ /* 0x000e280000000800 */
[----:B------:R-:W1:Y:S04]  /*1750*/  LDS R56, [R22+0x800] ;  /* 0x0008000016387984 */ /* 0x000e680000000800 */
[----:B------:R-:W2:Y:S04]  /*1760*/  LDS R60, [R22+0xc00] ;  /* 0x000c0000163c7984 */ /* 0x000ea80000000800 */
[----:B------:R-:W3:Y:S04]  /*1770*/  LDS R62, [R22+0x1000] ;  /* 0x00100000163e7984 */ /* 0x000ee80000000800 */
[----:B------:R-:W4:Y:S04]  /*1780*/  LDS R64, [R22+0x1400] ;  /* 0x0014000016407984 */ /* 0x000f280000000800 */
[----:B------:R-:W5:Y:S04]  /*1790*/  LDS R66, [R22+0x1800] ;  /* 0x0018000016427984 */ /* 0x000f680000000800 */
[----:B------:R-:W5:Y:S04]  /*17a0*/  LDS R68, [R22+0x1c00] ;  /* 0x001c000016447984 */ /* 0x000f680000000800 */
[----:B------:R-:W5:Y:S04]  /*17b0*/  LDS R70, [R22+0x2000] ;  /* 0x0020000016467984 */ /* 0x000f680000000800 */
[----:B------:R-:W5:Y:S04]  /*17c0*/  LDS R72, [R22+0x2400] ;  /* 0x0024000016487984 */ /* 0x000f680000000800 */
[----:B------:R-:W5:Y:S01]  /*17d0*/  LDS R74, [R22+0x2800] ;  /* 0x00280000164a7984 */ /* 0x000f620000000800 */
[----:B0-----:R-:W-:-:S03]  /*17e0*/  IMAD.IADD R29, R11, 0x1, R20 ;  /* 0x000000010b1d7824 */ /* 0x001fc600078e0214 */
[----:B------:R0:W-:Y:S01]  /*17f0*/  STS [R22+0x400], R11 ;  /* 0x0004000b16007388 */ /* 0x0001e20000000800 */
[----:B-1----:R-:W-:-:S03]  /*1800*/  IMAD.IADD R49, R29, 0x1, R56 ;  /* 0x000000011d317824 */ /* 0x002fc600078e0238 */
[----:B------:R-:W1:Y:S01]  /*1810*/  LDS R20, [R22+0x2c00] ;  /* 0x002c000016147984 */ /* 0x000e620000000800 */
[----:B--2---:R-:W-:-:S03]  /*1820*/  IMAD.IADD R51, R49, 0x1, R60 ;  /* 0x0000000131337824 */ /* 0x004fc600078e023c */
[----:B------:R2:W-:Y:S01]  /*1830*/  STS [R22+0x800], R29 ;  /* 0x0008001d16007388 */ /* 0x0005e20000000800 */
[----:B---3--:R-:W-:-:S03]  /*1840*/  IMAD.IADD R53, R51, 0x1, R62 ;  /* 0x0000000133357824 */ /* 0x008fc600078e023e */
[----:B------:R3:W-:Y:S01]  /*1850*/  STS [R22+0xc00], R49 ;  /* 0x000c003116007388 */ /* 0x0007e20000000800 */
[----:B----4-:R-:W-:-:S03]  /*1860*/  IMAD.IADD R55, R53, 0x1, R64 ;  /* 0x0000000135377824 */ /* 0x010fc600078e0240 */
[----:B------:R3:W-:Y:S01]  /*1870*/  STS [R22+0x1000], R51 ;  /* 0x0010003316007388 */ /* 0x0007e20000000800 */
[----:B-----5:R-:W-:-:S03]  /*1880*/  IMAD.IADD R57, R55, 0x1, R66 ;  /* 0x0000000137397824 */ /* 0x020fc600078e0242 */
[----:B------:R3:W-:Y:S01]  /*1890*/  STS [R22+0x1400], R53 ;  /* 0x0014003516007388 */ /* 0x0007e20000000800 */
[----:B------:R-:W-:-:S03]  /*18a0*/  IMAD.IADD R59, R57, 0x1, R68 ;  /* 0x00000001393b7824 */ /* 0x000fc600078e0244 */
[----:B------:R3:W-:Y:S01]  /*18b0*/  STS [R22+0x1800], R55 ;  /* 0x0018003716007388 */ /* 0x0007e20000000800 */
[----:B------:R-:W-:-:S03]  /*18c0*/  IMAD.IADD R61, R59, 0x1, R70 ;  /* 0x000000013b3d7824 */ /* 0x000fc600078e0246 */
[----:B------:R3:W-:Y:S01]  /*18d0*/  STS [R22+0x1c00], R57 ;  /* 0x001c003916007388 */ /* 0x0007e20000000800 */
[----:B0-----:R-:W-:-:S03]  /*18e0*/  IMAD.IADD R11, R61, 0x1, R72 ;  /* 0x000000013d0b7824 */ /* 0x001fc600078e0248 */
[----:B------:R3:W-:Y:S01]  /*18f0*/  STS [R22+0x2000], R59 ;  /* 0x0020003b16007388 */ /* 0x0007e20000000800 */
[----:B--2---:R-:W-:-:S03]  /*1900*/  IMAD.IADD R29, R11, 0x1, R74 ;  /* 0x000000010b1d7824 */ /* 0x004fc600078e024a */
[----:B------:R3:W-:Y:S04]  /*1910*/  STS [R22+0x2400], R61 ;  /* 0x0024003d16007388 */ /* 0x0007e80000000800 */
[----:B------:R3:W-:Y:S04]  /*1920*/  STS [R22+0x2800], R11 ;  /* 0x0028000b16007388 */ /* 0x0007e80000000800 */
[----:B------:R3:W-:Y:S01]  /*1930*/  STS [R22], RZ ;  /* 0x000000ff16007388 */ /* 0x0007e20000000800 */
[----:B-1----:R-:W-:-:S03]  /*1940*/  IMAD.IADD R20, R29, 0x1, R20 ;  /* 0x000000011d147824 */ /* 0x002fc600078e0214 */
[----:B------:R3:W-:Y:S04]  /*1950*/  STS [R22+0x2c00], R29 ;  /* 0x002c001d16007388 */ /* 0x0007e80000000800 */
.L_x_13:
[----:B------:R-:W-:Y:S05]  /*1960*/  BSYNC.RECONVERGENT B0 ;  /* 0x0000000000007941 */ /* 0x000fea0003800200 */
.L_x_12:
[C---:B------:R-:W-:Y:S01]  /*1970*/  ISETP.NE.AND P0, PT, R20.reuse, 0x1980, PT ;  /* 0x000019801400780c */ /* 0x040fe20003f05270 */
[----:B0--3--:R-:W-:Y:S01]  /*1980*/  IMAD R29, R5, 0x100, R3 ;  /* 0x00000100051d7824 */ /* 0x009fe200078e0203 */
[----:B------:R-:W-:Y:S01]  /*1990*/  @!P5 LOP3.LUT R49, R20, 0x40000000, RZ, 0xfc, !PT ;  /* 0x400000001431d812 */ /* 0x000fe200078efcff */
[----:B------:R-:W-:Y:S01]  /*19a0*/  IMAD R21, R21, 0x11, RZ ;  /* 0x0000001115157824 */ /* 0x000fe200078e02ff */
[----:B------:R-:W-:Y:S01]  /*19b0*/  ISETP.LT.U32.AND P0, PT, R3, 0x100, !P0 ;  /* 0x000001000300780c */ /* 0x000fe20004701070 */
[----:B------:R-:W-:-:S03]  /*19c0*/  IMAD.WIDE R6, R29, 0x4, R6 ;  /* 0x000000041d067825 */ /* 0x000fc600078e0206 */
[----:B------:R-:W-:Y:S02]  /*19d0*/  LOP3.LUT R11, R21, R50, RZ, 0xfc, !PT ;  /* 0x00000032150b7212 */ /* 0x000fe400078efcff */
[----:B------:R0:W-:Y:S07]  /*19e0*/  @!P5 STG.E.STRONG.SYS desc[UR6][R6.64], R49 ;  /* 0x000000310600d986 */ /* 0x0001ee000c115906 */
[----:B------:R-:W-:Y:S06]  /*19f0*/  BAR.RED.OR.DEFER_BLOCKING 0x0, P0 ;  /* 0x0000000000007b1d */ /* 0x000fec0000014800 */
[----:B------:R-:W1:Y:S02]  /*1a00*/  B2R.RESULT RZ, P0 ;  /* 0x0000000000ff731c */ /* 0x000e640000004000 */
[----:B01----:R-:W-:Y:S05]  /*1a10*/  @!P0 BRA `(.L_x_14) ;  /* 0x00000014008c8947 */ /* 0x003fea0003800000 */
[----:B------:R-:W0:Y:S01]  /*1a20*/  LDCU.64 UR4, c[0x0][0x3b8] ;  /* 0x00007700ff0477ac */ /* 0x000e220008000a00 */
[----:B------:R-:W-:Y:S01]  /*1a30*/  IADD3 R0, P0, PT, R18, R11, RZ ;  /* 0x0000000b12007210 */ /* 0x000fe20007f1e0ff */
[----:B------:R-:W-:Y:S01]  /*1a40*/  BSSY B1, `(.L_x_15) ;  /* 0x0000033000017945 */ /* 0x000fe20003800000 */
[----:B------:R-:W-:-:S03]  /*1a50*/  IMAD R19, R3, 0x8, R23 ;  /* 0x0000000803137824 */ /* 0x000fc600078e0217 */
[----:B------:R-:W-:Y:S01]  /*1a60*/  IMAD.X R47, RZ, RZ, R47, P0 ;  /* 0x000000ffff2f7224 */ /* 0x000fe200000e062f */
[----:B0-----:R-:W-:-:S04]  /*1a70*/  LEA R8, P0, R0, UR4, 0x2 ;  /* 0x0000000400087c11 */ /* 0x001fc8000f8010ff */
[----:B------:R-:W-:Y:S01]  /*1a80*/  LEA.HI.X R9, R0, UR5, R47, 0x2, P0 ;  /* 0x0000000500097c11 */ /* 0x000fe200080f142f */
[----:B------:R-:W-:Y:S08]  /*1a90*/  @P5 BRA `(.L_x_16) ;  /* 0x0000000000b45947 */ /* 0x000ff00003800000 */
[----:B------:R-:W0:Y:S02]  /*1aa0*/  LDCU.64 UR4, c[0x0][0x398] ;  /* 0x00007300ff0477ac */ /* 0x000e240008000a00 */
[----:B0-----:R-:W-:-:S04]  /*1ab0*/  LEA R46, P0, R3, UR4, 0x3 ;  /* 0x00000004032e7c11 */ /* 0x001fc8000f8018ff */
[----:B------:R-:W-:-:S05]  /*1ac0*/  LEA.HI.X R47, R3, UR5, RZ, 0x3, P0 ;  /* 0x00000005032f7c11 */ /* 0x000fca00080f1cff */
[----:B------:R-:W2:Y:S01]  /*1ad0*/  LDG.E.64 R14, desc[UR6][R46.64] ;  /* 0x000000062e0e7981 */ /* 0x000ea2000c1e1b00 */
[----:B------:R-:W-:-:S04]  /*1ae0*/  ISETP.GT.U32.AND P0, PT, R3, R45, PT ;  /* 0x0000002d0300720c */ /* 0x000fc80003f04070 */
[----:B------:R-:W-:-:S04]  /*1af0*/  SEL R21, RZ, 0x1980, !P0 ;  /* 0x00001980ff157807 */ /* 0x000fc80004000000 */
[----:B--2---:R-:W-:Y:S01]  /*1b00*/  IADD3 R14, P0, PT, R14, -R21, RZ ;  /* 0x800000150e0e7210 */ /* 0x004fe20007f1e0ff */
[----:B------:R-:W-:-:S03]  /*1b10*/  IMAD.MOV.U32 R21, RZ, RZ, R20 ;  /* 0x000000ffff157224 */ /* 0x000fc600078e0014 */
[----:B------:R-:W-:Y:S02]  /*1b20*/  IADD3.X R15, PT, PT, R15, -0x1, RZ, P0, !PT ;  /* 0xffffffff0f0f7810 */ /* 0x000fe400007fe4ff */
[----:B------:R-:W-:-:S03]  /*1b30*/  ISETP.GE.AND P0, PT, R5, 0x1, PT ;  /* 0x000000010500780c */ /* 0x000fc60003f06270 */
[----:B------:R0:W-:Y:S10]  /*1b40*/  STS.64 [R19+0x6600], R14 ;  /* 0x0066000e13007388 */ /* 0x0001f40000000a00 */
[----:B------:R-:W-:Y:S05]  /*1b50*/  @!P0 BRA `(.L_x_17) ;  /* 0x00000000006c8947 */ /* 0x000fea0003800000 */
[----:B------:R-:W-:Y:S01]  /*1b60*/  BSSY B0, `(.L_x_18) ;  /* 0x0000019000007945 */ /* 0x000fe20003800000 */
[----:B------:R-:W-:Y:S02]  /*1b70*/  IMAD.MOV.U32 R0, RZ, RZ, -0x1 ;  /* 0xffffffffff007424 */ /* 0x000fe400078e00ff */
[----:B------:R-:W-:Y:S02]  /*1b80*/  IMAD.MOV.U32 R4, RZ, RZ, R5 ;  /* 0x000000ffff047224 */ /* 0x000fe400078e0005 */
[----:B------:R-:W-:-:S07]  /*1b90*/  IMAD.MOV.U32 R21, RZ, RZ, R20 ;  /* 0x000000ffff157224 */ /* 0x000fce00078e0014 */
.L_x_22:
[----:B0-----:R-:W0:Y:S01]  /*1ba0*/  LDC.64 R14, c[0x0][0x380] ;  /* 0x0000e000ff0e7b82 */ /* 0x001e220000000a00 */
[----:B------:R-:W-:Y:S01]  /*1bb0*/  VIADD R47, R4, 0xffffffff ;  /* 0xffffffff042f7836 */ /* 0x000fe20000000000 */
[----:B------:R-:W-:Y:S03]  /*1bc0*/  BSSY B2, `(.L_x_19) ;  /* 0x0000008000027945 */ /* 0x000fe60003800000 */
[----:B------:R-:W-:-:S04]  /*1bd0*/  IMAD R29, R47, 0x100, R3 ;  /* 0x000001002f1d7824 */ /* 0x000fc800078e0203 */
[----:B0-----:R-:W-:-:S07]  /*1be0*/  IMAD.WIDE R14, R29, 0x4, R14 ;  /* 0x000000041d0e7825 */ /* 0x001fce00078e020e */
.L_x_20:
[----:B------:R-:W-:Y:S05]  /*1bf0*/  YIELD ;  /* 0x0000000000007946 */ /* 0x000fea0003800000 */
[----:B------:R0:W-:Y:S06]  /*1c00*/  MEMBAR.SC.CTA ;  /* 0x0000000000007992 */ /* 0x0001ec0000000000 */
[----:B0-----:R-:W2:Y:S02]  /*1c10*/  LDG.E.STRONG.SYS R10, desc[UR6][R14.64] ;  /* 0x000000060e0a7981 */ /* 0x001ea4000c1f5900 */
[----:B--2---:R-:W-:-:S13]  /*1c20*/  ISETP.NE.AND P0, PT, R10, RZ, PT ;  /* 0x000000ff0a00720c */ /* 0x004fda0003f05270 */
[----:B------:R-:W-:Y:S05]  /*1c30*/  @!P0 BRA `(.L_x_20) ;  /* 0xfffffffc00ec8947 */ /* 0x000fea000383ffff */
[----:B------:R-:W-:Y:S05]  /*1c40*/  BSYNC B2 ;  /* 0x0000000000027941 */ /* 0x000fea0003800000 */
.L_x_19:
[----:B------:R-:W-:Y:S01]  /*1c50*/  BSSY.RECONVERGENT B2, `(.L_x_21) ;  /* 0x0000006000027945 */ /* 0x000fe20003800200 */
[C---:B------:R-:W-:Y:S02]  /*1c60*/  ISETP.GT.AND P0, PT, R10.reuse, -0x1, PT ;  /* 0xffffffff0a00780c */ /* 0x040fe40003f04270 */
[----:B------:R-:W-:Y:S01]  /*1c70*/  LOP3.LUT R10, R10, 0x3fffffff, RZ, 0xc0, !PT ;  /* 0x3fffffff0a0a7812 */ /* 0x000fe200078ec0ff */
[----:B------:R-:W-:Y:S05]  /*1c80*/  WARPSYNC.EXCLUSIVE R0 ;  /* 0x0000000000007348 */ /* 0x000fea0003a00000 */
[----:B------:R-:W-:-:S05]  /*1c90*/  IMAD.IADD R21, R10, 0x1, R21 ;  /* 0x000000010a157824 */ /* 0x000fca00078e0215 */
[----:B------:R-:W-:-:S07]  /*1ca0*/  VOTE.ANY R0, PT, P0 ;  /* 0x0000000000007806 */ /* 0x000fce00000e0100 */
[----:B------:R-:W-:Y:S05]  /*1cb0*/  BSYNC.RECONVERGENT B2 ;  /* 0x0000000000027941 */ /* 0x000fea0003800200 */
.L_x_21:
[----:B------:R-:W-:Y:S01]  /*1cc0*/  ISETP.GT.U32.AND P1, PT, R4, 0x1, PT ;  /* 0x000000010400780c */ /* 0x000fe20003f24070 */
[----:B------:R-:W-:-:S12]  /*1cd0*/  IMAD.MOV.U32 R4, RZ, RZ, R47 ;  /* 0x000000ffff047224 */ /* 0x000fd800078e002f */
[----:B------:R-:W-:Y:S05]  /*1ce0*/  @P0 BRA P1, `(.L_x_22) ;  /* 0xfffffffc00ac0947 */ /* 0x000fea000083ffff */
[----:B------:R-:W-:Y:S05]  /*1cf0*/  BSYNC B0 ;  /* 0x0000000000007941 */ /* 0x000fea0003800000 */
.L_x_18:
[----:B------:R1:W2:Y:S02]  /*1d00*/  LDS.64 R14, [R19+0x6600] ;  /* 0x00660000130e7984 */ /* 0x0002a40000000a00 */
.L_x_17:
[C---:B------:R-:W-:Y:S01]  /*1d10*/  IMAD.IADD R29, R21.reuse, 0x1, -R20 ;  /* 0x00000001151d7824 */ /* 0x040fe200078e0a14 */
[----:B------:R-:W-:-:S04]  /*1d20*/  LOP3.LUT R21, R21, 0x80000000, RZ, 0xfc, !PT ;  /* 0x8000000015157812 */ /* 0x000fc800078efcff */
[C---:B0-2---:R-:W-:Y:S01]  /*1d30*/  IADD3 R14, P0, PT, R29.reuse, R14, RZ ;  /* 0x0000000e1d0e7210 */ /* 0x045fe20007f1e0ff */
[----:B------:R0:W-:Y:S03]  /*1d40*/  STG.E.STRONG.SYS desc[UR6][R6.64], R21 ;  /* 0x0000001506007986 */ /* 0x0001e6000c115906 */
[----:B------:R-:W-:-:S05]  /*1d50*/  LEA.HI.X.SX32 R15, R29, R15, 0x1, P0 ;  /* 0x0000000f1d0f7211 */ /* 0x000fca00000f0eff */
[----:B------:R0:W-:Y:S04]  /*1d60*/  STS.64 [R19+0x6600], R14 ;  /* 0x0066000e13007388 */ /* 0x0001e80000000a00 */
.L_x_16:
[----:B------:R-:W-:Y:S05]  /*1d70*/  BSYNC B1 ;  /* 0x0000000000017941 */ /* 0x000fea0003800000 */
.L_x_15:
[----:B------:R-:W2:Y:S01]  /*1d80*/  LDC R0, c[0x0][0x3c0] ;  /* 0x0000f000ff007b82 */ /* 0x000ea20000000800 */
[----:B------:R-:W-:Y:S01]  /*1d90*/  IMAD.MOV.U32 R16, RZ, RZ, -0x1 ;  /* 0xffffffffff107424 */ /* 0x000fe200078e00ff */
[----:B------:R-:W-:Y:S01]  /*1da0*/  ISETP.GT.AND P0, PT, R13, -0x1, PT ;  /* 0xffffffff0d00780c */ /* 0x000fe20003f04270 */
[----:B------:R-:W-:Y:S01]  /*1db0*/  IMAD R23, R45, 0x8, R23 ;  /* 0x000000082d177824 */ /* 0x000fe200078e0217 */
[----:B------:R-:W-:Y:S02]  /*1dc0*/  ISETP.GT.AND P3, PT, R12, -0x1, PT ;  /* 0xffffffff0c00780c */ /* 0x000fe40003f64270 */
[----:B------:R-:W-:Y:S02]  /*1dd0*/  SEL R4, R16, 0x80000000, P0 ;  /* 0x8000000010047807 */ /* 0x000fe40000000000 */
[----:B0-----:R-:W0:Y:S01]  /*1de0*/  LDC.64 R6, c[0x0][0x390] ;  /* 0x0000e400ff067b82 */ /* 0x001e220000000a00 */
[----:B------:R-:W-:Y:S02]  /*1df0*/  ISETP.GT.AND P4, PT, R43, -0x1, PT ;  /* 0xffffffff2b00780c */ /* 0x000fe40003f84270 */
[----:B------:R-:W-:-:S02]  /*1e00*/  ISETP.GT.AND P2, PT, R24, -0x1, PT ;  /* 0xffffffff1800780c */ /* 0x000fc40003f44270 */
[----:B------:R-:W-:Y:S02]  /*1e10*/  LOP3.LUT R13, R4, R13, RZ, 0x3c, !PT ;  /* 0x0000000d040d7212 */ /* 0x000fe400078e3cff */
[C---:B------:R-:W-:Y:S02]  /*1e20*/  SEL R15, R16.reuse, 0x80000000, P3 ;  /* 0x80000000100f7807 */ /* 0x040fe40001800000 */
[C---:B------:R-:W-:Y:S02]  /*1e30*/  SEL R4, R16.reuse, 0x80000000, P4 ;  /* 0x8000000010047807 */ /* 0x040fe40002000000 */
[----:B------:R-:W-:Y:S02]  /*1e40*/  SEL R21, R16, 0x80000000, P2 ;  /* 0x8000000010157807 */ /* 0x000fe40001000000 */
[----:B------:R-:W-:Y:S02]  /*1e50*/  LOP3.LUT R12, R15, R12, RZ, 0x3c, !PT ;  /* 0x0000000c0f0c7212 */ /* 0x000fe400078e3cff */
[----:B------:R-:W-:-:S02]  /*1e60*/  LOP3.LUT R43, R4, R43, RZ, 0x3c, !PT ;  /* 0x0000002b042b7212 */ /* 0x000fc400078e3cff */
[----:B--2---:R-:W-:Y:S02]  /*1e70*/  ISETP.GE.AND P0, PT, R35, R0, PT ;  /* 0x000000002300720c */ /* 0x004fe40003f06270 */
[----:B------:R-:W-:Y:S02]  /*1e80*/  LOP3.LUT R24, R21, R24, RZ, 0x3c, !PT ;  /* 0x0000001815187212 */ /* 0x000fe400078e3cff */
[----:B0-----:R-:W-:-:S04]  /*1e90*/  ISETP.EQ.U32.AND P1, PT, R6, RZ, PT ;  /* 0x000000ff0600720c */ /* 0x001fc80003f22070 */
[----:B------:R-:W-:Y:S02]  /*1ea0*/  ISETP.EQ.OR.EX P0, PT, R7, RZ, !P0, P1 ;  /* 0x000000ff0700720c */ /* 0x000fe40004702710 */
[----:B------:R-:W-:Y:S02]  /*1eb0*/  ISETP.GT.AND P1, PT, R27, -0x1, PT ;  /* 0xffffffff1b00780c */ /* 0x000fe40003f24270 */
[----:B------:R-:W-:Y:S02]  /*1ec0*/  ISETP.GT.U32.OR P0, PT, R3, 0xff, P0 ;  /* 0x000000ff0300780c */ /* 0x000fe40000704470 */
[----:B------:R-:W-:-:S04]  /*1ed0*/  SEL R10, R16, 0x80000000, P1 ;  /* 0x80000000100a7807 */ /* 0x000fc80000800000 */
[----:B------:R-:W-:-:S07]  /*1ee0*/  LOP3.LUT R27, R10, R27, RZ, 0x3c, !PT ;  /* 0x0000001b0a1b7212 */ /* 0x000fce00078e3cff */
[----:B------:R-:W-:Y:S05]  /*1ef0*/  @P0 BRA `(.L_x_23) ;  /* 0x0000000000240947 */ /* 0x000fea0003800000 */
[----:B------:R-:W0:Y:S01]  /*1f00*/  LDS.64 R14, [R19+0x6600] ;  /* 0x00660000130e7984 */ /* 0x000e220000000a00 */
[C---:B------:R-:W-:Y:S02]  /*1f10*/  ISETP.GT.U32.AND P0, PT, R3.reuse, R45, PT ;  /* 0x0000002d0300720c */ /* 0x040fe40003f04070 */
[----:B------:R-:W-:Y:S02]  /*1f20*/  SHF.R.S32.HI R21, RZ, 0x1f, R20 ;  /* 0x0000001fff157819 */ /* 0x000fe40000011414 */
[----:B------:R-:W-:Y:S02]  /*1f30*/  SEL R29, RZ, 0x1980, !P0 ;  /* 0x00001980ff1d7807 */ /* 0x000fe40004000000 */
[----:B------:R-:W-:-:S04]  /*1f40*/  LEA R6, P2, R3, R6, 0x3 ;  /* 0x0000000603067211 */ /* 0x000fc800078418ff */
[----:B------:R-:W-:Y:S02]  /*1f50*/  LEA.HI.X R7, R3, R7, RZ, 0x3, P2 ;  /* 0x0000000703077211 */ /* 0x000fe400010f1cff */
[----:B0-----:R-:W-:-:S04]  /*1f60*/  IADD3 R20, P0, P1, R14, R29, R20 ;  /* 0x0000001d0e147210 */ /* 0x001fc8000791e014 */
[----:B------:R-:W-:-:S05]  /*1f70*/  IADD3.X R21, PT, PT, R15, RZ, R21, P0, P1 ;  /* 0x000000ff0f157210 */ /* 0x000fca00007e2415 */
[----:B------:R0:W-:Y:S04]  /*1f80*/  STG.E.64 desc[UR6][R6.64], R20 ;  /* 0x0000001406007986 */ /* 0x0001e8000c101b06 */
.L_x_23:
[----:B------:R-:W-:Y:S05]  /*1f90*/  WARPSYNC.ALL ;  /* 0x0000000000007948 */ /* 0x000fea0003800000 */
[----:B------:R-:W-:Y:S01]  /*1fa0*/  BAR.SYNC.DEFER_BLOCKING 0x0 ;  /* 0x0000000000007b1d */ /* 0x000fe20000010000 */
[----:B------:R-:W-:Y:S02]  /*1fb0*/  ISETP.GT.AND P0, PT, R25, -0x1, PT ;  /* 0xffffffff1900780c */ /* 0x000fe40003f04270 */
[----:B------:R-:W-:Y:S02]  /*1fc0*/  ISETP.GT.AND P1, PT, R17, -0x1, PT ;  /* 0xffffffff1100780c */ /* 0x000fe40003f24270 */
[----:B------:R-:W-:-:S02]  /*1fd0*/  SEL R4, R16, 0x80000000, P0 ;  /* 0x8000000010047807 */ /* 0x000fc40000000000 */
[----:B------:R-:W-:Y:S02]  /*1fe0*/  ISETP.GT.AND P0, PT, R39, -0x1, PT ;  /* 0xffffffff2700780c */ /* 0x000fe40003f04270 */
[----:B------:R-:W-:Y:S02]  /*1ff0*/  ISETP.GT.AND P2, PT, R41, -0x1, PT ;  /* 0xffffffff2900780c */ /* 0x000fe40003f44270 */
[----:B------:R-:W-:Y:S02]  /*2000*/  ISETP.GT.AND P3, PT, R36, -0x1, PT ;  /* 0xffffffff2400780c */ /* 0x000fe40003f64270 */
[----:B------:R-:W-:Y:S02]  /*2010*/  LOP3.LUT R25, R4, R25, RZ, 0x3c, !PT ;  /* 0x0000001904197212 */ /* 0x000fe400078e3cff */
[----:B------:R-:W-:Y:S02]  /*2020*/  SEL R4, R16, 0x80000000, P0 ;  /* 0x8000000010047807 */ /* 0x000fe40000000000 */
[----:B------:R-:W-:-:S02]  /*2030*/  ISETP.GT.AND P0, PT, R35, R0, PT ;  /* 0x000000002300720c */ /* 0x000fc40003f04270 */
[C---:B0-----:R-:W-:Y:S02]  /*2040*/  SEL R6, R16.reuse, 0x80000000, P1 ;  /* 0x8000000010067807 */ /* 0x041fe40000800000 */
[C---:B------:R-:W-:Y:S02]  /*2050*/  SEL R10, R16.reuse, 0x80000000, P2 ;  /* 0x80000000100a7807 */ /* 0x040fe40001000000 */
[----:B------:R-:W-:Y:S01]  /*2060*/  SEL R7, R16, 0x80000000, P3 ;  /* 0x8000000010077807 */ /* 0x000fe20001800000 */
[----:B------:R0:W2:Y:S01]  /*2070*/  LDS.64 R2, [R23+0x6600] ;  /* 0x0066000017027984 */ /* 0x0000a20000000a00 */
[----:B------:R-:W-:Y:S02]  /*2080*/  ISETP.GT.AND P1, PT, R34, -0x1, PT ;  /* 0xffffffff2200780c */ /* 0x000fe40003f24270 */
[----:B------:R-:W-:Y:S02]  /*2090*/  ISETP.GT.AND P2, PT, R37, -0x1, PT ;  /* 0xffffffff2500780c */ /* 0x000fe40003f44270 */
[----:B------:R-:W-:-:S02]  /*20a0*/  ISETP.GT.AND P3, PT, R32, -0x1, PT ;  /* 0xffffffff2000780c */ /* 0x000fc40003f64270 */
[----:B------:R-:W-:Y:S02]  /*20b0*/  LOP3.LUT R21, R6, R17, RZ, 0x3c, !PT ;  /* 0x0000001106157212 */ /* 0x000fe400078e3cff */
[----:B------:R-:W-:Y:S02]  /*20c0*/  LOP3.LUT R29, R7, R36, RZ, 0x3c, !PT ;  /* 0x00000024071d7212 */ /* 0x000fe400078e3cff */
[C---:B------:R-:W-:Y:S02]  /*20d0*/  SEL R7, R16.reuse, 0x80000000, P1 ;  /* 0x8000000010077807 */ /* 0x040fe40000800000 */
[C---:B------:R-:W-:Y:S02]  /*20e0*/  SEL R6, R16.reuse, 0x80000000, P2 ;  /* 0x8000000010067807 */ /* 0x040fe40001000000 */
[----:B------:R-:W-:Y:S02]  /*20f0*/  SEL R15, R16, 0x80000000, P3 ;  /* 0x80000000100f7807 */ /* 0x000fe40001800000 */
[----:B------:R-:W-:-:S02]  /*2100*/  ISETP.GT.AND P1, PT, R33, -0x1, PT ;  /* 0xffffffff2100780c */ /* 0x000fc40003f24270 */
[----:B------:R-:W-:Y:S02]  /*2110*/  ISETP.GT.AND P2, PT, R30, -0x1, PT ;  /* 0xffffffff1e00780c */ /* 0x000fe40003f44270 */
[----:B------:R-:W-:Y:S02]  /*2120*/  ISETP.GT.AND P3, PT, R31, -0x1, PT ;  /* 0xffffffff1f00780c */ /* 0x000fe40003f64270 */
[----:B------:R-:W-:Y:S02]  /*2130*/  ISETP.GT.AND P4, PT, R28, -0x1, PT ;  /* 0xffffffff1c00780c */ /* 0x000fe40003f84270 */
[----:B------:R-:W-:Y:S02]  /*2140*/  LOP3.LUT R39, R4, R39, RZ, 0x3c, !PT ;  /* 0x0000002704277212 */ /* 0x000fe400078e3cff */
[----:B0-----:R-:W-:Y:S02]  /*2150*/  LOP3.LUT R23, R7, R34, RZ, 0x3c, !PT ;  /* 0x0000002207177212 */ /* 0x001fe400078e3cff */
[----:B------:R-:W-:-:S02]  /*2160*/  LOP3.LUT R37, R6, R37, RZ, 0x3c, !PT ;  /* 0x0000002506257212 */ /* 0x000fc400078e3cff */
[----:B------:R-:W-:Y:S02]  /*2170*/  LOP3.LUT R45, R15, R32, RZ, 0x3c, !PT ;  /* 0x000000200f2d7212 */ /* 0x000fe400078e3cff */
[C---:B------:R-:W-:Y:S02]  /*2180*/  SEL R4, R16.reuse, 0x80000000, P1 ;  /* 0x8000000010047807 */ /* 0x040fe40000800000 */
[C---:B------:R-:W-:Y:S02]  /*2190*/  SEL R7, R16.reuse, 0x80000000, P2 ;  /* 0x8000000010077807 */ /* 0x040fe40001000000 */
[C---:B------:R-:W-:Y:S02]  /*21a0*/  SEL R6, R16.reuse, 0x80000000, P3 ;  /* 0x8000000010067807 */ /* 0x040fe40001800000 */
[----:B------:R-:W-:Y:S02]  /*21b0*/  SEL R15, R16, 0x80000000, P4 ;  /* 0x80000000100f7807 */ /* 0x000fe40002000000 */
[----:B------:R-:W-:-:S02]  /*21c0*/  LOP3.LUT R41, R10, R41, RZ, 0x3c, !PT ;  /* 0x000000290a297212 */ /* 0x000fc400078e3cff */
[----:B------:R-:W-:Y:S02]  /*21d0*/  LOP3.LUT R33, R4, R33, RZ, 0x3c, !PT ;  /* 0x0000002104217212 */ /* 0x000fe400078e3cff */
[----:B------:R-:W-:Y:S02]  /*21e0*/  LOP3.LUT R35, R7, R30, RZ, 0x3c, !PT ;  /* 0x0000001e07237212 */ /* 0x000fe400078e3cff */
[----:B------:R-:W-:Y:S02]  /*21f0*/  LOP3.LUT R31, R6, R31, RZ, 0x3c, !PT ;  /* 0x0000001f061f7212 */ /* 0x000fe400078e3cff */
[----:B------:R-:W-:Y:S01]  /*2200*/  LOP3.LUT R47, R15, R28, RZ, 0x3c, !PT ;  /* 0x0000001c0f2f7212 */ /* 0x000fe200078e3cff */
[----:B--2---:R-:W-:Y:S06]  /*2210*/  @P0 BRA `(.L_x_24) ;  /* 0x00000000005c0947 */ /* 0x004fec0003800000 */
[----:B------:R-:W0:Y:S01]  /*2220*/  LDCU.64 UR4, c[0x0][0x3a0] ;  /* 0x00007400ff0477ac */ /* 0x000e220008000a00 */
[----:B------:R-:W-:-:S05]  /*2230*/  IADD3 R4, P1, PT, R11, R2, RZ ;  /* 0x000000020b047210 */ /* 0x000fca0007f3e0ff */
[----:B------:R-:W-:Y:S01]  /*2240*/  IMAD.X R7, RZ, RZ, R3, P1 ;  /* 0x000000ffff077224 */ /* 0x000fe200008e0603 */
[----:B0-----:R-:W-:-:S04]  /*2250*/  LEA R2, P1, R4, UR4, 0x2 ;  /* 0x0000000404027c11 */ /* 0x001fc8000f8210ff */
[----:B------:R-:W-:-:S05]  /*2260*/  LEA.HI.X R3, R4, UR5, R7, 0x2, P1 ;  /* 0x0000000504037c11 */ /* 0x000fca00088f1407 */
[----:B------:R0:W-:Y:S04]  /*2270*/  STG.E desc[UR6][R2.64], R13 ;  /* 0x0000000d02007986 */ /* 0x0001e8000c101906 */
        /* <DEDUP_REMOVED lines=15> */
[----:B------:R0:W-:Y:S01]  /*2370*/  STG.E desc[UR6][R2.64+0x800], R47 ;  /* 0x0008002f02007986 */ /* 0x0001e2000c101906 */
[----:B------:R-:W-:Y:S05]  /*2380*/  BRA `(.L_x_25) ;  /* 0x0000000000e07947 */ /* 0x000fea0003800000 */
.L_x_24:
[----:B------:R-:W0:Y:S01]  /*2390*/  LDCU.64 UR4, c[0x0][0x3a0] ;  /* 0x00007400ff0477ac */ /* 0x000e220008000a00 */
[----:B------:R-:W-:Y:S01]  /*23a0*/  IMAD R6, R5, -0x1980, R0 ;  /* 0xffffe68005067824 */ /* 0x000fe200078e0200 */
[C---:B------:R-:W-:Y:S01]  /*23b0*/  IADD3 R4, P1, PT, R11.reuse, R2, RZ ;  /* 0x000000020b047210 */ /* 0x040fe20007f3e0ff */
[C---:B------:R-:W-:Y:S02]  /*23c0*/  VIADD R15, R11.reuse, 0x20 ;  /* 0x000000200b0f7836 */ /* 0x040fe40000000000 */
[C---:B------:R-:W-:Y:S01]  /*23d0*/  VIADD R17, R11.reuse, 0x40 ;  /* 0x000000400b117836 */ /* 0x040fe20000000000 */
[-C--:B------:R-:W-:Y:S01]  /*23e0*/  ISETP.GE.AND P5, PT, R11, R6.reuse, PT ;  /* 0x000000060b00720c */ /* 0x080fe20003fa6270 */
[----:B------:R-:W-:Y:S01]  /*23f0*/  IMAD.X R7, RZ, RZ, R3, P1 ;  /* 0x000000ffff077224 */ /* 0x000fe200008e0603 */
[-C--:B------:R-:W-:Y:S01]  /*2400*/  ISETP.GE.AND P4, PT, R15, R6.reuse, PT ;  /* 0x000000060f00720c */ /* 0x080fe20003f86270 */
[----:B------:R-:W-:Y:S01]  /*2410*/  VIADD R15, R11, 0x60 ;  /* 0x000000600b0f7836 */ /* 0x000fe20000000000 */
[----:B------:R-:W-:Y:S01]  /*2420*/  ISETP.GE.AND P3, PT, R17, R6, PT ;  /* 0x000000061100720c */ /* 0x000fe20003f66270 */
[----:B------:R-:W-:-:S02]  /*2430*/  VIADD R17, R11, 0x80 ;  /* 0x000000800b117836 */ /* 0x000fc40000000000 */
[----:B-1----:R-:W-:Y:S01]  /*2440*/  VIADD R19, R11, 0xa0 ;  /* 0x000000a00b137836 */ /* 0x002fe20000000000 */
[-C--:B------:R-:W-:Y:S01]  /*2450*/  ISETP.GE.AND P2, PT, R15, R6.reuse, PT ;  /* 0x000000060f00720c */ /* 0x080fe20003f46270 */
[----:B------:R-:W-:Y:S01]  /*2460*/  VIADD R15, R11, 0xc0 ;  /* 0x000000c00b0f7836 */ /* 0x000fe20000000000 */
[C---:B0-----:R-:W-:Y:S02]  /*2470*/  LEA R2, P1, R4.reuse, UR4, 0x2 ;  /* 0x0000000404027c11 */ /* 0x041fe4000f8210ff */
[-C--:B------:R-:W-:Y:S02]  /*2480*/  ISETP.GE.AND P6, PT, R19, R6.reuse, PT ;  /* 0x000000061300720c */ /* 0x080fe40003fc6270 */
[----:B------:R-:W-:Y:S02]  /*2490*/  LEA.HI.X R3, R4, UR5, R7, 0x2, P1 ;  /* 0x0000000504037c11 */ /* 0x000fe400088f1407 */
[----:B------:R-:W-:Y:S01]  /*24a0*/  ISETP.GE.AND P1, PT, R17, R6, PT ;  /* 0x000000061100720c */ /* 0x000fe20003f26270 */
[----:B------:R-:W-:-:S02]  /*24b0*/  VIADD R17, R11, 0xe0 ;  /* 0x000000e00b117836 */ /* 0x000fc40000000000 */
[----:B------:R0:W-:Y:S01]  /*24c0*/  @!P5 STG.E desc[UR6][R2.64], R13 ;  /* 0x0000000d0200d986 */ /* 0x0001e2000c101906 */
[-C--:B------:R-:W-:Y:S01]  /*24d0*/  ISETP.GE.AND P5, PT, R15, R6.reuse, PT ;  /* 0x000000060f00720c */ /* 0x080fe20003fa6270 */
[----:B------:R-:W-:Y:S02]  /*24e0*/  VIADD R15, R11, 0x100 ;  /* 0x000001000b0f7836 */ /* 0x000fe40000000000 */
[----:B------:R1:W-:Y:S03]  /*24f0*/  @!P3 STG.E desc[UR6][R2.64+0x100], R43 ;  /* 0x0001002b0200b986 */ /* 0x0003e6000c101906 */
[-C--:B------:R-:W-:Y:S01]  /*2500*/  ISETP.GE.AND P3, PT, R15, R6.reuse, PT ;  /* 0x000000060f00720c */ /* 0x080fe20003f66270 */
[----:B------:R-:W-:Y:S01]  /*2510*/  VIADD R15, R11, 0x140 ;  /* 0x000001400b0f7836 */ /* 0x000fe20000000000 */
[----:B------:R1:W-:Y:S01]  /*2520*/  @!P4 STG.E desc[UR6][R2.64+0x80], R12 ;  /* 0x0000800c0200c986 */ /* 0x0003e2000c101906 */
[----:B------:R-:W-:Y:S01]  /*2530*/  ISETP.GE.AND P4, PT, R17, R6, PT ;  /* 0x000000061100720c */ /* 0x000fe20003f86270 */
[----:B------:R-:W-:-:S02]  /*2540*/  VIADD R17, R11, 0x120 ;  /* 0x000001200b117836 */ /* 0x000fc40000000000 */
[----:B------:R1:W-:Y:S01]  /*2550*/  @!P1 STG.E desc[UR6][R2.64+0x200], R27 ;  /* 0x0002001b02009986 */ /* 0x0003e2000c101906 */
[-C--:B------:R-:W-:Y:S01]  /*2560*/  ISETP.GE.AND P1, PT, R15, R6.reuse, PT ;  /* 0x000000060f00720c */ /* 0x080fe20003f26270 */
[C---:B0-----:R-:W-:Y:S02]  /*2570*/  VIADD R13, R11.reuse, 0x160 ;  /* 0x000001600b0d7836 */ /* 0x041fe40000000000 */
[----:B------:R-:W-:Y:S01]  /*2580*/  VIADD R15, R11, 0x180 ;  /* 0x000001800b0f7836 */ /* 0x000fe20000000000 */
[----:B------:R1:W-:Y:S01]  /*2590*/  @!P2 STG.E desc[UR6][R2.64+0x180], R24 ;  /* 0x000180180200a986 */ /* 0x0003e2000c101906 */
[----:B------:R-:W-:-:S03]  /*25a0*/  ISETP.GE.AND P2, PT, R17, R6, PT ;  /* 0x000000061100720c */ /* 0x000fc60003f46270 */
[----:B------:R1:W-:Y:S01]  /*25b0*/  @!P6 STG.E desc[UR6][R2.64+0x280], R25 ;  /* 0x000280190200e986 */ /* 0x0003e2000c101906 */
[-C--:B------:R-:W-:Y:S01]  /*25c0*/  ISETP.GE.AND P6, PT, R13, R6.reuse, PT ;  /* 0x000000060d00720c */ /* 0x080fe20003fc6270 */
[----:B------:R-:W-:Y:S02]  /*25d0*/  VIADD R13, R11, 0x1a0 ;  /* 0x000001a00b0d7836 */ /* 0x000fe40000000000 */
[----:B------:R1:W-:Y:S01]  /*25e0*/  @!P5 STG.E desc[UR6][R2.64+0x300], R21 ;  /* 0x000300150200d986 */ /* 0x0003e2000c101906 */
[-C--:B------:R-:W-:Y:S01]  /*25f0*/  ISETP.GE.AND P5, PT, R15, R6.reuse, PT ;  /* 0x000000060f00720c */ /* 0x080fe20003fa6270 */
[----:B------:R-:W-:Y:S02]  /*2600*/  VIADD R15, R11, 0x1c0 ;  /* 0x000001c00b0f7836 */ /* 0x000fe40000000000 */
[----:B------:R1:W-:Y:S01]  /*2610*/  @!P4 STG.E desc[UR6][R2.64+0x380], R41 ;  /* 0x000380290200c986 */ /* 0x0003e2000c101906 */
[----:B------:R-:W-:Y:S01]  /*2620*/  ISETP.GE.AND P4, PT, R13, R6, PT ;  /* 0x000000060d00720c */ /* 0x000fe20003f86270 */
[----:B------:R-:W-:-:S02]  /*2630*/  VIADD R13, R11, 0x1e0 ;  /* 0x000001e00b0d7836 */ /* 0x000fc40000000000 */
[----:B------:R1:W-:Y:S01]  /*2640*/  @!P3 STG.E desc[UR6][R2.64+0x400], R29 ;  /* 0x0004001d0200b986 */ /* 0x0003e2000c101906 */
[-C--:B------:R-:W-:Y:S01]  /*2650*/  ISETP.GE.AND P3, PT, R15, R6.reuse, PT ;  /* 0x000000060f00720c */ /* 0x080fe20003f66270 */
[----:B------:R-:W-:Y:S02]  /*2660*/  VIADD R15, R11, 0x200 ;  /* 0x000002000b0f7836 */ /* 0x000fe40000000000 */
[----:B------:R1:W-:Y:S01]  /*2670*/  @!P2 STG.E desc[UR6][R2.64+0x480], R39 ;  /* 0x000480270200a986 */ /* 0x0003e2000c101906 */
[----:B------:R-:W-:-:S03]  /*2680*/  ISETP.GE.AND P2, PT, R13, R6, PT ;  /* 0x000000060d00720c */ /* 0x000fc60003f46270 */
[----:B------:R1:W-:Y:S01]  /*2690*/  @!P1 STG.E desc[UR6][R2.64+0x500], R23 ;  /* 0x0005001702009986 */ /* 0x0003e2000c101906 */
[----:B------:R-:W-:-:S03]  /*26a0*/  ISETP.GE.AND P1, PT, R15, R6, PT ;  /* 0x000000060f00720c */ /* 0x000fc60003f26270 */
[----:B------:R1:W-:Y:S04]  /*26b0*/  @!P6 STG.E desc[UR6][R2.64+0x580], R37 ;  /* 0x000580250200e986 */ /* 0x0003e8000c101906 */
[----:B------:R1:W-:Y:S04]  /*26c0*/  @!P5 STG.E desc[UR6][R2.64+0x600], R45 ;  /* 0x0006002d0200d986 */ /* 0x0003e8000c101906 */
[----:B------:R1:W-:Y:S04]  /*26d0*/  @!P4 STG.E desc[UR6][R2.64+0x680], R33 ;  /* 0x000680210200c986 */ /* 0x0003e8000c101906 */
[----:B------:R1:W-:Y:S04]  /*26e0*/  @!P3 STG.E desc[UR6][R2.64+0x700], R35 ;  /* 0x000700230200b986 */ /* 0x0003e8000c101906 */
[----:B------:R1:W-:Y:S04]  /*26f0*/  @!P2 STG.E desc[UR6][R2.64+0x780], R31 ;  /* 0x0007801f0200a986 */ /* 0x0003e8000c101906 */
[----:B------:R1:W-:Y:S02]  /*2700*/  @!P1 STG.E desc[UR6][R2.64+0x800], R47 ;  /* 0x0008002f02009986 */ /* 0x0003e4000c101906 */
.L_x_25:
[----:B------:R-:W-:Y:S05]  /*2710*/  @P0 BRA `(.L_x_26) ;  /* 0x0000000000480947 */ /* 0x000fea0003800000 */
[----:B0-----:R0:W5:Y:S04]  /*2720*/  LDG.E R13, desc[UR6][R8.64] ;  /* 0x00000006080d7981 */ /* 0x001168000c1e1900 */
[----:B------:R0:W5:Y:S04]  /*2730*/  LDG.E R15, desc[UR6][R8.64+0x80] ;  /* 0x00008006080f7981 */ /* 0x000168000c1e1900 */
[----:B------:R0:W5:Y:S04]  /*2740*/  LDG.E R17, desc[UR6][R8.64+0x100] ;  /* 0x0001000608117981 */ /* 0x000168000c1e1900 */
[----:B-1----:R0:W5:Y:S04]  /*2750*/  LDG.E R19, desc[UR6][R8.64+0x180] ;  /* 0x0001800608137981 */ /* 0x002168000c1e1900 */
        /* <DEDUP_REMOVED lines=14> */
.L_x_26:
[----:B------:R-:W-:Y:S02]  /*2840*/  IMAD.IADD R18, R0, 0x1, -R18 ;  /* 0x0000000100127824 */ /* 0x000fe400078e0a12 */
[C---:B01----:R-:W-:Y:S02]  /*2850*/  VIADD R3, R11.reuse, 0x20 ;  /* 0x000000200b037836 */ /* 0x043fe40000000000 */
[C---:B------:R-:W-:Y:S01]  /*2860*/  VIADD R47, R11.reuse, 0x40 ;  /* 0x000000400b2f7836 */ /* 0x040fe20000000000 */
[CC--:B------:R-:W-:Y:S01]  /*2870*/  ISETP.GE.AND P5, PT, R11.reuse, R18.reuse, PT ;  /* 0x000000120b00720c */ /* 0x0c0fe20003fa6270 */
[----:B------:R-:W-:Y:S01]  /*2880*/  VIADD R49, R11, 0x80 ;  /* 0x000000800b317836 */ /* 0x000fe20000000000 */
[-C--:B------:R-:W-:Y:S01]  /*2890*/  ISETP.GE.AND P4, PT, R3, R18.reuse, PT ;  /* 0x000000120300720c */ /* 0x080fe20003f86270 */
[----:B------:R-:W-:Y:S01]  /*28a0*/  VIADD R3, R11, 0x60 ;  /* 0x000000600b037836 */ /* 0x000fe20000000000 */
[-C--:B------:R-:W-:Y:S01]  /*28b0*/  ISETP.GE.AND P3, PT, R47, R18.reuse, PT ;  /* 0x000000122f00720c */ /* 0x080fe20003f66270 */
[----:B------:R-:W-:Y:S01]  /*28c0*/  VIADD R47, R11, 0xa0 ;  /* 0x000000a00b2f7836 */ /* 0x000fe20000000000 */
[----:B------:R-:W-:-:S02]  /*28d0*/  ISETP.GE.AND P1, PT, R49, R18, PT ;  /* 0x000000123100720c */ /* 0x000fc40003f26270 */
[-C--:B------:R-:W-:Y:S01]  /*28e0*/  ISETP.GE.AND P2, PT, R3, R18.reuse, PT ;  /* 0x000000120300720c */ /* 0x080fe20003f46270 */
[----:B------:R-:W-:Y:S01]  /*28f0*/  VIADD R3, R11, 0xc0 ;  /* 0x000000c00b037836 */ /* 0x000fe20000000000 */
[-C--:B------:R-:W-:Y:S01]  /*2900*/  ISETP.GE.AND P6, PT, R47, R18.reuse, PT ;  /* 0x000000122f00720c */ /* 0x080fe20003fc6270 */
[----:B------:R-:W-:Y:S02]  /*2910*/  VIADD R47, R11, 0xe0 ;  /* 0x000000e00b2f7836 */ /* 0x000fe40000000000 */
[----:B------:R1:W5:Y:S01]  /*2920*/  @!P5 LDG.E R13, desc[UR6][R8.64] ;  /* 0x00000006080dd981 */ /* 0x000362000c1e1900 */
[-C--:B------:R-:W-:Y:S01]  /*2930*/  ISETP.GE.AND P5, PT, R3, R18.reuse, PT ;  /* 0x000000120300720c */ /* 0x080fe20003fa6270 */
[----:B------:R-:W-:Y:S02]  /*2940*/  VIADD R3, R11, 0x100 ;  /* 0x000001000b037836 */ /* 0x000fe40000000000 */
[----:B------:R1:W5:Y:S01]  /*2950*/  @!P4 LDG.E R15, desc[UR6][R8.64+0x80] ;  /* 0x00008006080fc981 */ /* 0x000362000c1e1900 */
[----:B------:R-:W-:Y:S01]  /*2960*/  ISETP.GE.AND P4, PT, R47, R18, PT ;  /* 0x000000122f00720c */ /* 0x000fe20003f86270 */
[----:B------:R-:W-:-:S02]  /*2970*/  VIADD R47, R11, 0x120 ;  /* 0x000001200b2f7836 */ /* 0x000fc40000000000 */
[----:B------:R1:W5:Y:S01]  /*2980*/  @!P3 LDG.E R17, desc[UR6][R8.64+0x100] ;  /* 0x000100060811b981 */ /* 0x000362000c1e1900 */
        /* <DEDUP_REMOVED lines=21> */
[----:B------:R-:W-:-:S03]  /*2ae0*/  ISETP.GE.AND P2, PT, R47, R18, PT ;  /* 0x000000122f00720c */ /* 0x000fc60003f46270 */
[----:B------:R1:W5:Y:S01]  /*2af0*/  @!P1 LDG.E R33, desc[UR6][R8.64+0x500] ;  /* 0x0005000608219981 */ /* 0x000362000c1e1900 */
[----:B------:R-:W-:-:S03]  /*2b00*/  ISETP.GE.AND P1, PT, R3, R18, PT ;  /* 0x000000120300720c */ /* 0x000fc60003f26270 */
[----:B------:R1:W5:Y:S04]  /*2b10*/  @!P6 LDG.E R35, desc[UR6][R8.64+0x580] ;  /* 0x000580060823e981 */ /* 0x000368000c1e1900 */
[----:B------:R1:W5:Y:S04]  /*2b20*/  @!P5 LDG.E R37, desc[UR6][R8.64+0x600] ;  /* 0x000600060825d981 */ /* 0x000368000c1e1900 */
[----:B------:R1:W5:Y:S04]  /*2b30*/  @!P4 LDG.E R39, desc[UR6][R8.64+0x680] ;  /* 0x000680060827c981 */ /* 0x000368000c1e1900 */
[----:B------:R1:W5:Y:S04]  /*2b40*/  @!P3 LDG.E R41, desc[UR6][R8.64+0x700] ;  /* 0x000700060829b981 */ /* 0x000368000c1e1900 */
[----:B------:R1:W5:Y:S04]  /*2b50*/  @!P2 LDG.E R43, desc[UR6][R8.64+0x780] ;  /* 0x00078006082ba981 */ /* 0x000368000c1e1900 */
[----:B------:R1:W5:Y:S02]  /*2b60*/  @!P1 LDG.E R45, desc[UR6][R8.64+0x800] ;  /* 0x00080006082d9981 */ /* 0x000364000c1e1900 */
.L_x_27:
[----:B------:R-:W-:Y:S05]  /*2b70*/  @P0 BRA `(.L_x_28) ;  /* 0x0000000000540947 */ /* 0x000fea0003800000 */
[----:B------:R-:W2:Y:S02]  /*2b80*/  LDCU.64 UR4, c[0x0][0x3b0] ;  /* 0x00007600ff0477ac */ /* 0x000ea40008000a00 */
[----:B--2---:R-:W-:-:S04]  /*2b90*/  LEA R2, P0, R4, UR4, 0x2 ;  /* 0x0000000404027c11 */ /* 0x004fc8000f8010ff */
[----:B------:R-:W-:-:S05]  /*2ba0*/  LEA.HI.X R3, R4, UR5, R7, 0x2, P0 ;  /* 0x0000000504037c11 */ /* 0x000fca00080f1407 */
[----:B-----5:R-:W-:Y:S04]  /*2bb0*/  STG.E desc[UR6][R2.64], R13 ;  /* 0x0000000d02007986 */ /* 0x020fe8000c101906 */
[----:B------:R-:W-:Y:S04]  /*2bc0*/  STG.E desc[UR6][R2.64+0x80], R15 ;  /* 0x0000800f02007986 */ /* 0x000fe8000c101906 */
        /* <DEDUP_REMOVED lines=14> */
[----:B------:R-:W-:Y:S01]  /*2cb0*/  STG.E desc[UR6][R2.64+0x800], R45 ;  /* 0x0008002d02007986 */ /* 0x000fe2000c101906 */
[----:B------:R-:W-:Y:S05]  /*2cc0*/  EXIT ;  /* 0x000000000000794d */ /* 0x000fea0003800000 */
.L_x_28:
[----:B------:R-:W2:Y:S01]  /*2cd0*/  LDCU.64 UR4, c[0x0][0x3b0] ;  /* 0x00007600ff0477ac */ /* 0x000ea20008000a00 */
[----:B------:R-:W-:Y:S02]  /*2ce0*/  IMAD R0, R5, -0x1980, R0 ;  /* 0xffffe68005007824 */ /* 0x000fe400078e0200 */
[C---:B------:R-:W-:Y:S02]  /*2cf0*/  VIADD R5, R11.reuse, 0x40 ;  /* 0x000000400b057836 */ /* 0x040fe40000000000 */
[C---:B------:R-:W-:Y:S01]  /*2d00*/  VIADD R3, R11.reuse, 0x20 ;  /* 0x000000200b037836 */ /* 0x040fe20000000000 */
[CC--:B------:R-:W-:Y:S01]  /*2d10*/  ISETP.GE.AND P3, PT, R11.reuse, R0.reuse, PT ;  /* 0x000000000b00720c */ /* 0x0c0fe20003f66270 */
[----:B01----:R-:W-:Y:S01]  /*2d20*/  VIADD R9, R11, 0x60 ;  /* 0x000000600b097836 */ /* 0x003fe20000000000 */
[-C--:B------:R-:W-:Y:S01]  /*2d30*/  ISETP.GE.AND P1, PT, R5, R0.reuse, PT ;  /* 0x000000000500720c */ /* 0x080fe20003f26270 */
[----:B------:R-:W-:Y:S01]  /*2d40*/  VIADD R5, R11, 0x80 ;  /* 0x000000800b057836 */ /* 0x000fe20000000000 */
[-C--:B------:R-:W-:Y:S01]  /*2d50*/  ISETP.GE.AND P2, PT, R3, R0.reuse, PT ;  /* 0x000000000300720c */ /* 0x080fe20003f46270 */
[----:B------:R-:W-:Y:S01]  /*2d60*/  VIADD R47, R11, 0xc0 ;  /* 0x000000c00b2f7836 */ /* 0x000fe20000000000 */
[-C--:B------:R-:W-:Y:S01]  /*2d70*/  ISETP.GE.AND P0, PT, R9, R0.reuse, PT ;  /* 0x000000000900720c */ /* 0x080fe20003f06270 */
[----:B------:R-:W-:Y:S01]  /*2d80*/  VIADD R9, R11, 0xa0 ;  /* 0x000000a00b097836 */ /* 0x000fe20000000000 */
[----:B------:R-:W-:Y:S01]  /*2d90*/  ISETP.GE.AND P6, PT, R5, R0, PT ;  /* 0x000000000500720c */ /* 0x000fe20003fc6270 */
[----:B------:R-:W-:Y:S01]  /*2da0*/  VIADD R5, R11, 0xe0 ;  /* 0x000000e00b057836 */ /* 0x000fe20000000000 */
[----:B--2---:R-:W-:-:S02]  /*2db0*/  LEA R2, P4, R4, UR4, 0x2 ;  /* 0x0000000404027c11 */ /* 0x004fc4000f8810ff */
[-C--:B------:R-:W-:Y:S02]  /*2dc0*/  ISETP.GE.AND P5, PT, R9, R0.reuse, PT ;  /* 0x000000000900720c */ /* 0x080fe40003fa6270 */
[----:B------:R-:W-:Y:S01]  /*2dd0*/  LEA.HI.X R3, R4, UR5, R7, 0x2, P4 ;  /* 0x0000000504037c11 */ /* 0x000fe2000a0f1407 */
[----:B------:R-:W-:Y:S01]  /*2de0*/  VIADD R7, R11, 0x100 ;  /* 0x000001000b077836 */ /* 0x000fe20000000000 */
[----:B------:R-:W-:-:S03]  /*2df0*/  ISETP.GE.AND P4, PT, R47, R0, PT ;  /* 0x000000002f00720c */ /* 0x000fc60003f86270 */
[----:B-----5:R0:W-:Y:S01]  /*2e00*/  @!P3 STG.E desc[UR6][R2.64], R13 ;  /* 0x0000000d0200b986 */ /* 0x0201e2000c101906 */
        /* <DEDUP_REMOVED lines=19> */
[C---:B------:R-:W-:Y:S02]  /*2f40*/  VIADD R5, R11.reuse, 0x1e0 ;  /* 0x000001e00b057836 */ /* 0x040fe40000000000 */
[----:B------:R-:W-:Y:S01]  /*2f50*/  VIADD R11, R11, 0x200 ;  /* 0x000002000b0b7836 */ /* 0x000fe20000000000 */
[----:B------:R0:W-:Y:S01]  /*2f60*/  @!P3 STG.E desc[UR6][R2.64+0x380], R27 ;  /* 0x0003801b0200b986 */ /* 0x0001e2000c101906 */
[----:B------:R-:W-:-:S03]  /*2f70*/  ISETP.GE.AND P3, PT, R7, R0, PT ;  /* 0x000000000700720c */ /* 0x000fc60003f66270 */
        /* <DEDUP_REMOVED lines=9> */
[----:B------:R0:W-:Y:S01]  /*3010*/  @!P2 STG.E desc[UR6][R2.64+0x780], R43 ;  /* 0x0007802b0200a986 */ /* 0x0001e2000c101906 */
[----:B------:R-:W-:Y:S05]  /*3020*/  @P1 EXIT ;  /* 0x000000000000194d */ /* 0x000fea0003800000 */
[----:B------:R-:W-:Y:S01]  /*3030*/  STG.E desc[UR6][R2.64+0x800], R45 ;  /* 0x0008002d02007986 */ /* 0x000fe2000c101906 */
[----:B------:R-:W-:Y:S05]  /*3040*/  EXIT ;  /* 0x000000000000794d */ /* 0x000fea0003800000 */
.L_x_14:
[----:B------:R-:W-:Y:S01]  /*3050*/  IMAD.MOV.U32 R2, RZ, RZ, RZ ;  /* 0x000000ffff027224 */ /* 0x000fe200078e00ff */
[C---:B------:R-:W-:Y:S01]  /*3060*/  ISETP.GT.U32.AND P0, PT, R3.reuse, 0x1f, PT ;  /* 0x0000001f0300780c */ /* 0x040fe20003f04070 */
[----:B------:R-:W-:Y:S05]  /*3070*/  WARPSYNC.ALL ;  /* 0x0000000000007948 */ /* 0x000fea0003800000 */
[----:B------:R-:W-:-:S04]  /*3080*/  IMAD.HI.U32 R6, R3, 0x15555556, R2 ;  /* 0x1555555603067827 */ /* 0x000fc800078e0002 */
[----:B------:R-:W-:-:S05]  /*3090*/  IMAD R35, R6, 0x4, R23 ;  /* 0x0000000406237824 */ /* 0x000fca00078e0217 */
[----:B------:R0:W-:Y:S01]  /*30a0*/  STS [R35+0x3410], R20 ;  /* 0x0034101423007388 */ /* 0x0001e20000000800 */
[----:B------:R-:W-:Y:S06]  /*30b0*/  BAR.SYNC.DEFER_BLOCKING 0x0 ;  /* 0x0000000000007b1d */ /* 0x000fec0000010000 */
[----:B------:R-:W-:Y:S05]  /*30c0*/  @P0 BRA `(.L_x_29) ;  /* 0x0000000000dc0947 */ /* 0x000fea0003800000 */
[----:B------:R-:W-:Y:S01]  /*30d0*/  IMAD R6, R3, 0x34, R23 ;  /* 0x0000003403067824 */ /* 0x000fe200078e0217 */
[----:B------:R-:W-:-:S04]  /*30e0*/  UMOV UR4, 0xffffffff ;  /* 0xffffffff00047882 */ /* 0x000fc80000000000 */
[----:B------:R-:W-:Y:S04]  /*30f0*/  LDS R55, [R6+0x3410] ;  /* 0x0034100006377984 */ /* 0x000fe80000000800 */
[----:B------:R-:W-:Y:S04]  /*3100*/  LDS R64, [R6+0x3414] ;  /* 0x0034140006407984 */ /* 0x000fe80000000800 */
[----:B------:R-:W1:Y:S04]  /*3110*/  LDS R53, [R6+0x3418] ;  /* 0x0034180006357984 */ /* 0x000e680000000800 */
[----:B------:R-:W-:Y:S04]  /*3120*/  LDS R62, [R6+0x341c] ;  /* 0x00341c00063e7984 */ /* 0x000fe80000000800 */
[----:B------:R-:W2:Y:S04]  /*3130*/  LDS R51, [R6+0x3420] ;  /* 0x0034200006337984 */ /* 0x000ea80000000800 */
[----:B------:R-:W-:Y:S04]  /*3140*/  LDS R60, [R6+0x3424] ;  /* 0x00342400063c7984 */ /* 0x000fe80000000800 */
[----:B------:R-:W3:Y:S04]  /*3150*/  LDS R49, [R6+0x3428] ;  /* 0x0034280006317984 */ /* 0x000ee80000000800 */
[----:B------:R-:W-:Y:S04]  /*3160*/  LDS R56, [R6+0x342c] ;  /* 0x00342c0006387984 */ /* 0x000fe80000000800 */
[----:B------:R-:W4:Y:S04]  /*3170*/  LDS R47, [R6+0x3430] ;  /* 0x00343000062f7984 */ /* 0x000f280000000800 */
[----:B------:R-:W-:Y:S04]  /*3180*/  LDS R50, [R6+0x3434] ;  /* 0x0034340006327984 */ /* 0x000fe80000000800 */
[----:B------:R-:W5:Y:S04]  /*3190*/  LDS R7, [R6+0x3438] ;  /* 0x0034380006077984 */ /* 0x000f680000000800 */
[----:B------:R-:W0:Y:S01]  /*31a0*/  LDS R57, [R6+0x343c] ;  /* 0x00343c0006397984 */ /* 0x000e220000000800 */
[----:B-1----:R-:W-:-:S04]  /*31b0*/  IADD3 R59, PT, PT, R53, R64, R55 ;  /* 0x00000040353b7210 */ /* 0x002fc80007ffe037 */
[----:B--2---:R-:W-:-:S04]  /*31c0*/  IADD3 R59, PT, PT, R51, R59, R62 ;  /* 0x0000003b333b7210 */ /* 0x004fc80007ffe03e */
[----:B---3--:R-:W-:-:S04]  /*31d0*/  IADD3 R59, PT, PT, R49, R59, R60 ;  /* 0x0000003b313b7210 */ /* 0x008fc80007ffe03c */
[----:B----4-:R-:W-:-:S04]  /*31e0*/  IADD3 R59, PT, PT, R47, R59, R56 ;  /* 0x0000003b2f3b7210 */ /* 0x010fc80007ffe038 */
[----:B-----5:R-:W-:-:S05]  /*31f0*/  IADD3 R66, PT, PT, R7, R59, R50 ;  /* 0x0000003b07427210 */ /* 0x020fca0007ffe032 */
[----:B0-----:R-:W-:Y:S01]  /*3200*/  IMAD.IADD R57, R57, 0x1, R66 ;  /* 0x0000000139397824 */ /* 0x001fe200078e0242 */
[----:B------:R-:W-:Y:S06]  /*3210*/  BRA.DIV UR4, `(.L_x_30) ;  /* 0x0000008204847947 */ /* 0x000fec000b800000 */
[----:B------:R-:W0:Y:S02]  /*3220*/  SHFL.UP P0, R66, R57, 0x1, RZ ;  /* 0x0420000039427989 */ /* 0x000e2400000000ff */
[----:B0-----:R-:W-:-:S05]  /*3230*/  @P0 IMAD.IADD R66, R57, 0x1, R66 ;  /* 0x0000000139420824 */ /* 0x001fca00078e0242 */
[----:B------:R-:W0:Y:S02]  /*3240*/  SHFL.UP P0, R59, R66, 0x2, RZ ;  /* 0x04400000423b7989 */ /* 0x000e2400000000ff */
[----:B0-----:R-:W-:-:S05]  /*3250*/  @P0 IMAD.IADD R59, R66, 0x1, R59 ;  /* 0x00000001423b0824 */ /* 0x001fca00078e023b */
[----:B------:R-:W0:Y:S02]  /*3260*/  SHFL.UP P0, R68, R59, 0x4, RZ ;  /* 0x048000003b447989 */ /* 0x000e2400000000ff */
[----:B0-----:R-:W-:-:S05]  /*3270*/  @P0 IMAD.IADD R68, R59, 0x1, R68 ;  /* 0x000000013b440824 */ /* 0x001fca00078e0244 */
[----:B------:R-:W0:Y:S02]  /*3280*/  SHFL.UP P0, R61, R68, 0x8, RZ ;  /* 0x05000000443d7989 */ /* 0x000e2400000000ff */
[----:B0-----:R-:W-:-:S05]  /*3290*/  @P0 IMAD.IADD R61, R68, 0x1, R61 ;  /* 0x00000001443d0824 */ /* 0x001fca00078e023d */
[----:B------:R0:W1:Y:S02]  /*32a0*/  SHFL.UP P0, R70, R61, 0x10, RZ ;  /* 0x060000003d467989 */ /* 0x00006400000000ff */
.L_x_120:
[----:B-1----:R-:W-:-:S04]  /*32b0*/  @P0 IMAD.IADD R70, R61, 0x1, R70 ;  /* 0x000000013d460824 */ /* 0x002fc800078e0246 */
[----:B------:R-:W-:-:S04]  /*32c0*/  IMAD.IADD R57, R70, 0x1, -R57 ;  /* 0x0000000146397824 */ /* 0x000fc800078e0a39 */
[----:B------:R-:W-:Y:S01]  /*32d0*/  IMAD.IADD R55, R55, 0x1, R57 ;  /* 0x0000000137377824 */ /* 0x000fe200078e0239 */
[----:B------:R1:W-:Y:S03]  /*32e0*/  STS [R6+0x3410], R57 ;  /* 0x0034103906007388 */ /* 0x0003e60000000800 */
        /* <DEDUP_REMOVED lines=19> */
[----:B------:R1:W-:Y:S04]  /*3420*/  STS [R6+0x3438], R50 ;  /* 0x0034383206007388 */ /* 0x0003e80000000800 */
[----:B------:R1:W-:Y:S02]  /*3430*/  STS [R6+0x343c], R7 ;  /* 0x00343c0706007388 */ /* 0x0003e40000000800 */
.L_x_29:
[----:B------:R-:W-:Y:S05]  /*3440*/  WARPSYNC.ALL ;  /* 0x0000000000007948 */ /* 0x000fea0003800000 */
[----:B------:R-:W-:Y:S01]  /*3450*/  BAR.SYNC.DEFER_BLOCKING 0x0 ;  /* 0x0000000000007b1d */ /* 0x000fe20000010000 */
[----:B------:R-:W-:-:S05]  /*3460*/  ISETP.NE.AND P0, PT, R58, RZ, PT ;  /* 0x000000ff3a00720c */ /* 0x000fca0003f05270 */
[----:B------:R-:W-:Y:S01]  /*3470*/  BSSY.RECONVERGENT B0, `(.L_x_31) ;  /* 0x0000027000007945 */ /* 0x000fe20003800200 */
[----:B0-----:R-:W0:Y:S07]  /*3480*/  LDS R35, [R35+0x3410] ;  /* 0x0034100023237984 */ /* 0x001e2e0000000800 */
[----:B------:R-:W-:Y:S05]  /*3490*/  @P0 BRA `(.L_x_32) ;  /* 0x0000000000900947 */ /* 0x000fea0003800000 */
[----:B-1----:R-:W0:Y:S04]  /*34a0*/  LDS R6, [R22] ;  /* 0x0000000016067984 */ /* 0x002e280000000800 */
        /* <DEDUP_REMOVED lines=8> */
[----:B------:R-:W5:Y:S04]  /*3530*/  LDS R72, [R22+0x2400] ;  /* 0x0024000016487984 */ /* 0x000f680000000800 */
[----:B------:R-:W5:Y:S01]  /*3540*/  LDS R74, [R22+0x2800] ;  /* 0x00280000164a7984 */ /* 0x000f620000000800 */
[----:B0-----:R-:W-:-:S03]  /*3550*/  IMAD.IADD R7, R35, 0x1, R6 ;  /* 0x0000000123077824 */ /* 0x001fc600078e0206 */
[----:B------:R-:W0:Y:S01]  /*3560*/  LDS R76, [R22+0x2c00] ;  /* 0x002c0000164c7984 */ /* 0x000e220000000800 */
[C---:B-1----:R-:W-:Y:S02]  /*3570*/  IMAD.IADD R47, R35.reuse, 0x1, R50 ;  /* 0x00000001232f7824 */ /* 0x042fe400078e0232 */
[C---:B--2---:R-:W-:Y:S01]  /*3580*/  IMAD.IADD R49, R35.reuse, 0x1, R56 ;  /* 0x0000000123317824 */ /* 0x044fe200078e0238 */
[----:B------:R1:W-:Y:S01]  /*3590*/  STS [R22], R7 ;  /* 0x0000000716007388 */ /* 0x0003e20000000800 */
        /* <DEDUP_REMOVED lines=8> */
[----:B-1----:R-:W-:-:S03]  /*3620*/  IMAD.IADD R7, R35, 0x1, R68 ;  /* 0x0000000123077824 */ /* 0x002fc600078e0244 */
[----:B------:R4:W-:Y:S01]  /*3630*/  STS [R22+0x1400], R55 ;  /* 0x0014003716007388 */ /* 0x0009e20000000800 */
[----:B--2---:R-:W-:-:S03]  /*3640*/  IMAD.IADD R47, R35, 0x1, R70 ;  /* 0x00000001232f7824 */ /* 0x004fc600078e0246 */
[----:B------:R4:W-:Y:S01]  /*3650*/  STS [R22+0x1800], R57 ;  /* 0x0018003916007388 */ /* 0x0009e20000000800 */
[----:B---3--:R-:W-:-:S03]  /*3660*/  IMAD.IADD R49, R35, 0x1, R72 ;  /* 0x0000000123317824 */ /* 0x008fc600078e0248 */
[----:B------:R4:W-:Y:S01]  /*3670*/  STS [R22+0x1c00], R7 ;  /* 0x001c000716007388 */ /* 0x0009e20000000800 */
[----:B------:R-:W-:-:S03]  /*3680*/  IMAD.IADD R59, R35, 0x1, R74 ;  /* 0x00000001233b7824 */ /* 0x000fc600078e024a */
[----:B------:R4:W-:Y:S01]  /*3690*/  STS [R22+0x2000], R47 ;  /* 0x0020002f16007388 */ /* 0x0009e20000000800 */
[----:B0-----:R-:W-:-:S03]  /*36a0*/  IMAD.IADD R61, R35, 0x1, R76 ;  /* 0x00000001233d7824 */ /* 0x001fc600078e024c */
[----:B------:R4:W-:Y:S04]  /*36b0*/  STS [R22+0x2400], R49 ;  /* 0x0024003116007388 */ /* 0x0009e80000000800 */
[----:B------:R4:W-:Y:S04]  /*36c0*/  STS [R22+0x2800], R59 ;  /* 0x0028003b16007388 */ /* 0x0009e80000000800 */
[----:B------:R4:W-:Y:S02]  /*36d0*/  STS [R22+0x2c00], R61 ;  /* 0x002c003d16007388 */ /* 0x0009e40000000800 */
.L_x_32:
[----:B------:R-:W-:Y:S05]  /*36e0*/  BSYNC.RECONVERGENT B0 ;  /* 0x0000000000007941 */ /* 0x000fea0003800200 */
.L_x_31:
[----:B------:R-:W-:Y:S01]  /*36f0*/  BAR.SYNC.DEFER_BLOCKING 0x0 ;  /* 0x0000000000007b1d */ /* 0x000fe20000010000 */
[----:B------:R-:W-:Y:S01]  /*3700*/  R2P PR, R45, 0x7f ;  /* 0x0000007f2d007804 */ /* 0x000fe20000000000 */
[----:B-1----:R-:W-:-:S04]  /*3710*/  IMAD.MOV.U32 R60, RZ, RZ, RZ ;  /* 0x000000ffff3c7224 */ /* 0x002fc800078e00ff */
[----:B------:R-:W-:Y:S08]  /*3720*/  BSSY.RECONVERGENT B0, `(.L_x_33) ;  /* 0x0000024000007945 */ /* 0x000ff00003800200 */
[----:B------:R-:W-:Y:S02]  /*3730*/  VOTE.ANY R6, PT, P0 ;  /* 0x0000000000067806 */ /* 0x000fe400000e0100 */
[----:B----4-:R-:W-:-:S02]  /*3740*/  VOTE.ANY R7, PT, P1 ;  /* 0x0000000000077806 */ /* 0x010fc400008e0100 */
[----:B------:R-:W-:Y:S02]  /*3750*/  @!P0 LOP3.LUT R6, RZ, R6, RZ, 0x33, !PT ;  /* 0x00000006ff068212 */ /* 0x000fe400078e33ff */
[----:B------:R-:W-:Y:S02]  /*3760*/  VOTE.ANY R47, PT, P2 ;  /* 0x00000000002f7806 */ /* 0x000fe400010e0100 */
[----:B------:R-:W-:Y:S02]  /*3770*/  @!P1 LOP3.LUT R7, RZ, R7, RZ, 0x33, !PT ;  /* 0x00000007ff079212 */ /* 0x000fe400078e33ff */
[----:B------:R-:W-:Y:S02]  /*3780*/  VOTE.ANY R49, PT, P3 ;  /* 0x0000000000317806 */ /* 0x000fe400018e0100 */
[----:B------:R-:W-:Y:S02]  /*3790*/  @!P2 LOP3.LUT R47, RZ, R47, RZ, 0x33, !PT ;  /* 0x0000002fff2fa212 */ /* 0x000fe400078e33ff */
[----:B------:R-:W-:-:S02]  /*37a0*/  LOP3.LUT R6, R7, R6, RZ, 0xc0, !PT ;  /* 0x0000000607067212 */ /* 0x000fc400078ec0ff */
[----:B------:R-:W-:Y:S02]  /*37b0*/  @!P3 LOP3.LUT R49, RZ, R49, RZ, 0x33, !PT ;  /* 0x00000031ff31b212 */ /* 0x000fe400078e33ff */
[----:B------:R-:W-:Y:S02]  /*37c0*/  LOP3.LUT R6, R47, R6, RZ, 0xc0, !PT ;  /* 0x000000062f067212 */ /* 0x000fe400078ec0ff */
[----:B------:R-:W-:Y:S02]  /*37d0*/  VOTE.ANY R7, PT, P4 ;  /* 0x0000000000077806 */ /* 0x000fe400020e0100 */
[----:B------:R-:W-:Y:S02]  /*37e0*/  LOP3.LUT R6, R49, R6, RZ, 0xc0, !PT ;  /* 0x0000000631067212 */ /* 0x000fe400078ec0ff */
[----:B------:R-:W-:Y:S02]  /*37f0*/  @!P4 LOP3.LUT R7, RZ, R7, RZ, 0x33, !PT ;  /* 0x00000007ff07c212 */ /* 0x000fe400078e33ff */
[----:B------:R-:W-:-:S02]  /*3800*/  VOTE.ANY R47, PT, P5 ;  /* 0x00000000002f7806 */ /* 0x000fc400028e0100 */
[----:B------:R-:W-:Y:S01]  /*3810*/  LOP3.LUT R6, R7, R6, RZ, 0xc0, !PT ;  /* 0x0000000607067212 */ /* 0x000fe200078ec0ff */
[----:B------:R-:W-:Y:S01]  /*3820*/  IMAD.SHL.U32 R7, R3, 0x20, RZ ;  /* 0x0000002003077824 */ /* 0x000fe200078e00ff */
[----:B------:R-:W-:Y:S02]  /*3830*/  LOP3.LUT P0, RZ, R45, 0x80, RZ, 0xc0, !PT ;  /* 0x000000802dff7812 */ /* 0x000fe4000780c0ff */
[----:B------:R-:W-:Y:S02]  /*3840*/  @!P5 LOP3.LUT R47, RZ, R47, RZ, 0x33, !PT ;  /* 0x0000002fff2fd212 */ /* 0x000fe400078e33ff */
[----:B------:R-:W-:Y:S02]  /*3850*/  VOTE.ANY R50, PT, P6 ;  /* 0x0000000000327806 */ /* 0x000fe400030e0100 */
[----:B------:R-:W-:Y:S02]  /*3860*/  LOP3.LUT R47, R47, R6, RZ, 0xc0, !PT ;  /* 0x000000062f2f7212 */ /* 0x000fe400078ec0ff */
[----:B------:R-:W1:Y:S01]  /*3870*/  S2R R6, SR_LEMASK ;  /* 0x0000000000067919 */ /* 0x000e620000003a00 */
[----:B------:R-:W-:-:S04]  /*3880*/  @!P6 LOP3.LUT R50, RZ, R50, RZ, 0x33, !PT ;  /* 0x00000032ff32e212 */ /* 0x000fc800078e33ff */
[----:B------:R-:W-:Y:S02]  /*3890*/  VOTE.ANY R56, PT, P0 ;  /* 0x0000000000387806 */ /* 0x000fe400000e0100 */
[----:B------:R-:W-:Y:S02]  /*38a0*/  LOP3.LUT R47, R50, R47, RZ, 0xc0, !PT ;  /* 0x0000002f322f7212 */ /* 0x000fe400078ec0ff */
[----:B------:R-:W-:Y:S02]  /*38b0*/  @!P0 LOP3.LUT R56, RZ, R56, RZ, 0x33, !PT ;  /* 0x00000038ff388212 */ /* 0x000fe400078e33ff */
[----:B------:R-:W-:Y:S02]  /*38c0*/  LOP3.LUT R50, R7, 0x7c00, RZ, 0xc0, !PT ;  /* 0x00007c0007327812 */ /* 0x000fe400078ec0ff */
[----:B------:R-:W-:-:S03]  /*38d0*/  LOP3.LUT R47, R56, R47, RZ, 0xc0, !PT ;  /* 0x0000002f382f7212 */ /* 0x000fc600078ec0ff */
[----:B------:R-:W-:Y:S01]  /*38e0*/  IMAD.IADD R7, R23, 0x1, R50 ;  /* 0x0000000117077824 */ /* 0x000fe200078e0232 */
[----:B------:R-:W2:Y:S01]  /*38f0*/  FLO.U32 R49, R47 ;  /* 0x0000002f00317300 */ /* 0x000ea200000e0000 */
[----:B-1----:R-:W-:Y:S02]  /*3900*/  LOP3.LUT R55, R6, R47, RZ, 0xc0, !PT ;  /* 0x0000002f06377212 */ /* 0x002fe400078ec0ff */
[----:B--2---:R-:W-:-:S05]  /*3910*/  ISETP.NE.AND P0, PT, R0, R49, PT ;  /* 0x000000310000720c */ /* 0x004fca0003f05270 */
[----:B------:R-:W1:Y:S08]  /*3920*/  POPC R55, R55 ;  /* 0x0000003700377309 */ /* 0x000e700000000000 */
[----:B------:R-:W-:Y:S05]  /*3930*/  @P0 BRA `(.L_x_34) ;  /* 0x0000000000080947 */ /* 0x000fea0003800000 */
[----:B------:R-:W-:-:S06]  /*3940*/  IMAD R60, R45, 0x4, R7 ;  /* 0x000000042d3c7824 */ /* 0x000fcc00078e0207 */
[----:B-1----:R2:W3:Y:S02]  /*3950*/  ATOMS.ADD R60, [R60], R55 ;  /* 0x000000373c3c738c */ /* 0x0024e40000000000 */
.L_x_34:
[----:B------:R-:W-:Y:S05]  /*3960*/  BSYNC.RECONVERGENT B0 ;  /* 0x0000000000007941 */ /* 0x000fea0003800200 */
.L_x_33:
[----:B------:R-:W-:Y:S01]  /*3970*/  R2P PR, R52, 0x7f ;  /* 0x0000007f34007804 */ /* 0x000fe20000000000 */
[----:B---3--:R3:W4:Y:S01]  /*3980*/  SHFL.IDX PT, R60, R60, R49, 0x1f ;  /* 0x00001f313c3c7589 */ /* 0x00872200000e0000 */
[----:B------:R-:W-:Y:S11]  /*3990*/  BSSY.RECONVERGENT B0, `(.L_x_35) ;  /* 0x0000021000007945 */ /* 0x000ff60003800200 */
[----:B------:R-:W-:-:S02]  /*39a0*/  VOTE.ANY R45, PT, P0 ;  /* 0x00000000002d7806 */ /* 0x000fc400000e0100 */
[----:B------:R-:W-:Y:S02]  /*39b0*/  VOTE.ANY R50, PT, P1 ;  /* 0x0000000000327806 */ /* 0x000fe400008e0100 */
[----:B------:R-:W-:Y:S02]  /*39c0*/  @!P0 LOP3.LUT R45, RZ, R45, RZ, 0x33, !PT ;  /* 0x0000002dff2d8212 */ /* 0x000fe400078e33ff */
[----:B------:R-:W-:Y:S02]  /*39d0*/  VOTE.ANY R56, PT, P2 ;  /* 0x0000000000387806 */ /* 0x000fe400010e0100 */
[----:B------:R-:W-:Y:S02]  /*39e0*/  @!P1 LOP3.LUT R50, RZ, R50, RZ, 0x33, !PT ;  /* 0x00000032ff329212 */ /* 0x000fe400078e33ff */
[----:B------:R-:W-:Y:S02]  /*39f0*/  @!P2 LOP3.LUT R56, RZ, R56, RZ, 0x33, !PT ;  /* 0x00000038ff38a212 */ /* 0x000fe400078e33ff */
[----:B------:R-:W-:-:S02]  /*3a00*/  LOP3.LUT R45, R50, R45, RZ, 0xc0, !PT ;  /* 0x0000002d322d7212 */ /* 0x000fc400078ec0ff */
[----:B------:R-:W-:Y:S02]  /*3a10*/  VOTE.ANY R50, PT, P3 ;  /* 0x0000000000327806 */ /* 0x000fe400018e0100 */
[----:B------:R-:W-:Y:S02]  /*3a20*/  LOP3.LUT R45, R56, R45, RZ, 0xc0, !PT ;  /* 0x0000002d382d7212 */ /* 0x000fe400078ec0ff */
[----:B------:R-:W-:Y:S02]  /*3a30*/  LOP3.LUT P0, RZ, R52, 0x80, RZ, 0xc0, !PT ;  /* 0x0000008034ff7812 */ /* 0x000fe4000780c0ff */
[----:B------:R-:W-:Y:S02]  /*3a40*/  VOTE.ANY R56, PT, P4 ;  /* 0x0000000000387806 */ /* 0x000fe400020e0100 */
[----:B------:R-:W-:Y:S02]  /*3a50*/  @!P3 LOP3.LUT R50, RZ, R50, RZ, 0x33, !PT ;  /* 0x00000032ff32b212 */ /* 0x000fe400078e33ff */
[----:B------:R-:W-:-:S02]  /*3a60*/  @!P4 LOP3.LUT R56, RZ, R56, RZ, 0x33, !PT ;  /* 0x00000038ff38c212 */ /* 0x000fc400078e33ff */
[----:B------:R-:W-:Y:S02]  /*3a70*/  LOP3.LUT R45, R50, R45, RZ, 0xc0, !PT ;  /* 0x0000002d322d7212 */ /* 0x000fe400078ec0ff */
[----:B------:R-:W-:Y:S02]  /*3a80*/  VOTE.ANY R50, PT, P5 ;  /* 0x0000000000327806 */ /* 0x000fe400028e0100 */
[----:B------:R-:W-:Y:S02]  /*3a90*/  LOP3.LUT R45, R56, R45, RZ, 0xc0, !PT ;  /* 0x0000002d382d7212 */ /* 0x000fe400078ec0ff */
[----:B------:R-:W-:Y:S02]  /*3aa0*/  VOTE.ANY R56, PT, P6 ;  /* 0x0000000000387806 */ /* 0x000fe400030e0100 */
[----:B------:R-:W-:Y:S02]  /*3ab0*/  @!P5 LOP3.LUT R50, RZ, R50, RZ, 0x33, !PT ;  /* 0x00000032ff32d212 */ /* 0x000fe400078e33ff */
[----:B------:R-:W-:-:S02]  /*3ac0*/  VOTE.ANY R62, PT, P0 ;  /* 0x00000000003e7806 */ /* 0x000fc400000e0100 */
[----:B------:R-:W-:Y:S02]  /*3ad0*/  @!P6 LOP3.LUT R56, RZ, R56, RZ, 0x33, !PT ;  /* 0x00000038ff38e212 */ /* 0x000fe400078e33ff */
[----:B------:R-:W-:Y:S02]  /*3ae0*/  LOP3.LUT R45, R50, R45, RZ, 0xc0, !PT ;  /* 0x0000002d322d7212 */ /* 0x000fe400078ec0ff */
[----:B------:R-:W-:Y:S02]  /*3af0*/  @!P0 LOP3.LUT R62, RZ, R62, RZ, 0x33, !PT ;  /* 0x0000003eff3e8212 */ /* 0x000fe400078e33ff */
[----:B------:R-:W-:-:S04]  /*3b00*/  LOP3.LUT R45, R56, R45, RZ, 0xc0, !PT ;  /* 0x0000002d382d7212 */ /* 0x000fc800078ec0ff */
[----:B------:R-:W-:Y:S01]  /*3b10*/  LOP3.LUT R45, R62, R45, RZ, 0xc0, !PT ;  /* 0x0000002d3e2d7212 */ /* 0x000fe200078ec0ff */
[----:B------:R-:W-:-:S03]  /*3b20*/  IMAD.MOV.U32 R62, RZ, RZ, RZ ;  /* 0x000000ffff3e7224 */ /* 0x000fc600078e00ff */
[----:B------:R-:W5:Y:S01]  /*3b30*/  FLO.U32 R47, R45 ;  /* 0x0000002d002f7300 */ /* 0x000f6200000e0000 */
[----:B------:R-:W-:-:S07]  /*3b40*/  LOP3.LUT R57, R6, R45, RZ, 0xc0, !PT ;  /* 0x0000002d06397212 */ /* 0x000fce00078ec0ff */
[----:B------:R-:W0:Y:S01]  /*3b50*/  POPC R57, R57 ;  /* 0x0000003900397309 */ /* 0x000e220000000000 */
[----:B-----5:R-:W-:-:S13]  /*3b60*/  ISETP.NE.AND P0, PT, R0, R47, PT ;  /* 0x0000002f0000720c */ /* 0x020fda0003f05270 */
[----:B0--34-:R-:W-:Y:S05]  /*3b70*/  @P0 BRA `(.L_x_36) ;  /* 0x0000000000080947 */ /* 0x019fea0003800000 */
[----:B------:R-:W-:-:S05]  /*3b80*/  IMAD R52, R52, 0x4, R7 ;  /* 0x0000000434347824 */ /* 0x000fca00078e0207 */
[----:B------:R0:W3:Y:S02]  /*3b90*/  ATOMS.ADD R62, [R52], R57 ;  /* 0x00000039343e738c */ /* 0x0000e40000000000 */
.L_x_36:
[----:B------:R-:W-:Y:S05]  /*3ba0*/  BSYNC.RECONVERGENT B0 ;  /* 0x0000000000007941 */ /* 0x000fea0003800200 */
.L_x_35:
[----:B------:R-:W-:Y:S01]  /*3bb0*/  R2P PR, R54, 0x7f ;  /* 0x0000007f36007804 */ /* 0x000fe20000000000 */
[----:B---3--:R3:W4:Y:S01]  /*3bc0*/  SHFL.IDX PT, R62, R62, R47, 0x1f ;  /* 0x00001f2f3e3e7589 */ /* 0x00872200000e0000 */
[----:B------:R-:W-:Y:S01]  /*3bd0*/  BSSY.RECONVERGENT B0, `(.L_x_37) ;  /* 0x0000021000007945 */ /* 0x000fe20003800200 */
[----:B------:R-:W-:-:S10]  /*3be0*/  IMAD.MOV.U32 R56, RZ, RZ, RZ ;  /* 0x000000ffff387224 */ /* 0x000fd400078e00ff */
[----:B------:R-:W-:Y:S02]  /*3bf0*/  VOTE.ANY R45, PT, P0 ;  /* 0x00000000002d7806 */ /* 0x000fe400000e0100 */
[----:B------:R-:W-:Y:S02]  /*3c00*/  VOTE.ANY R50, PT, P1 ;  /* 0x0000000000327806 */ /* 0x000fe400008e0100 */
[----:B------:R-:W-:Y:S02]  /*3c10*/  @!P0 LOP3.LUT R45, RZ, R45, RZ, 0x33, !PT ;  /* 0x0000002dff2d8212 */ /* 0x000fe400078e33ff */
[----:B------:R-:W-:Y:S02]  /*3c20*/  @!P1 LOP3.LUT R50, RZ, R50, RZ, 0x33, !PT ;  /* 0x00000032ff329212 */ /* 0x000fe400078e33ff */
[----:B0-----:R-:W-:Y:S02]  /*3c30*/  VOTE.ANY R52, PT, P2 ;  /* 0x0000000000347806 */ /* 0x001fe400010e0100 */
[----:B------:R-:W-:-:S02]  /*3c40*/  LOP3.LUT R45, R50, R45, RZ, 0xc0, !PT ;  /* 0x0000002d322d7212 */ /* 0x000fc400078ec0ff */
[----:B------:R-:W-:Y:S02]  /*3c50*/  VOTE.ANY R50, PT, P3 ;  /* 0x0000000000327806 */ /* 0x000fe400018e0100 */
[----:B------:R-:W-:Y:S02]  /*3c60*/  @!P2 LOP3.LUT R52, RZ, R52, RZ, 0x33, !PT ;  /* 0x00000034ff34a212 */ /* 0x000fe400078e33ff */
[----:B------:R-:W-:Y:S02]  /*3c70*/  @!P3 LOP3.LUT R50, RZ, R50, RZ, 0x33, !PT ;  /* 0x00000032ff32b212 */ /* 0x000fe400078e33ff */
[----:B------:R-:W-:Y:S02]  /*3c80*/  LOP3.LUT R45, R52, R45, RZ, 0xc0, !PT ;  /* 0x0000002d342d7212 */ /* 0x000fe400078ec0ff */
[----:B------:R-:W-:Y:S02]  /*3c90*/  LOP3.LUT P0, RZ, R54, 0x80, RZ, 0xc0, !PT ;  /* 0x0000008036ff7812 */ /* 0x000fe4000780c0ff */
[----:B------:R-:W-:-:S02]  /*3ca0*/  VOTE.ANY R52, PT, P4 ;  /* 0x0000000000347806 */ /* 0x000fc400020e0100 */
[----:B------:R-:W-:Y:S02]  /*3cb0*/  LOP3.LUT R45, R50, R45, RZ, 0xc0, !PT ;  /* 0x0000002d322d7212 */ /* 0x000fe400078ec0ff */
[----:B------:R-:W-:Y:S02]  /*3cc0*/  VOTE.ANY R50, PT, P5 ;  /* 0x0000000000327806 */ /* 0x000fe400028e0100 */
[----:B------:R-:W-:Y:S02]  /*3cd0*/  @!P4 LOP3.LUT R52, RZ, R52, RZ, 0x33, !PT ;  /* 0x00000034ff34c212 */ /* 0x000fe400078e33ff */
[----:B------:R-:W-:Y:S02]  /*3ce0*/  @!P5 LOP3.LUT R50, RZ, R50, RZ, 0x33, !PT ;  /* 0x00000032ff32d212 */ /* 0x000fe400078e33ff */
[----:B------:R-:W-:Y:S02]  /*3cf0*/  LOP3.LUT R45, R52, R45, RZ, 0xc0, !PT ;  /* 0x0000002d342d7212 */ /* 0x000fe400078ec0ff */
[----:B------:R-:W-:-:S02]  /*3d00*/  VOTE.ANY R52, PT, P6 ;  /* 0x0000000000347806 */ /* 0x000fc400030e0100 */
[----:B------:R-:W-:Y:S02]  /*3d10*/  LOP3.LUT R45, R50, R45, RZ, 0xc0, !PT ;  /* 0x0000002d322d7212 */ /* 0x000fe400078ec0ff */
[----:B------:R-:W-:Y:S02]  /*3d20*/  VOTE.ANY R50, PT, P0 ;  /* 0x0000000000327806 */ /* 0x000fe400000e0100 */
[----:B------:R-:W-:Y:S02]  /*3d30*/  @!P6 LOP3.LUT R52, RZ, R52, RZ, 0x33, !PT ;  /* 0x00000034ff34e212 */ /* 0x000fe400078e33ff */
[----:B------:R-:W-:Y:S02]  /*3d40*/  @!P0 LOP3.LUT R50, RZ, R50, RZ, 0x33, !PT ;  /* 0x00000032ff328212 */ /* 0x000fe400078e33ff */
[----:B------:R-:W-:-:S04]  /*3d50*/  LOP3.LUT R45, R52, R45, RZ, 0xc0, !PT ;  /* 0x0000002d342d7212 */ /* 0x000fc800078ec0ff */
[----:B------:R-:W-:-:S04]  /*3d60*/  LOP3.LUT R45, R50, R45, RZ, 0xc0, !PT ;  /* 0x0000002d322d7212 */ /* 0x000fc800078ec0ff */
[----:B------:R-:W0:Y:S01]  /*3d70*/  FLO.U32 R49, R45 ;  /* 0x0000002d00317300 */ /* 0x000e2200000e0000 */
[----:B------:R-:W-:-:S07]  /*3d80*/  LOP3.LUT R51, R6, R45, RZ, 0xc0, !PT ;  /* 0x0000002d06337212 */ /* 0x000fce00078ec0ff */
[----:B------:R-:W1:Y:S01]  /*3d90*/  POPC R51, R51 ;  /* 0x0000003300337309 */ /* 0x000e620000000000 */
[----:B0-----:R-:W-:-:S13]  /*3da0*/  ISETP.NE.AND P0, PT, R0, R49, PT ;  /* 0x000000310000720c */ /* 0x001fda0003f05270 */
[----:B-1-34-:R-:W-:Y:S05]  /*3db0*/  @P0 BRA `(.L_x_38) ;  /* 0x0000000000080947 */ /* 0x01afea0003800000 */
[----:B------:R-:W-:-:S05]  /*3dc0*/  IMAD R54, R54, 0x4, R7 ;  /* 0x0000000436367824 */ /* 0x000fca00078e0207 */
[----:B------:R0:W1:Y:S02]  /*3dd0*/  ATOMS.ADD R56, [R54], R51 ;  /* 0x000000333638738c */ /* 0x0000640000000000 */
.L_x_38:
[----:B------:R-:W-:Y:S05]  /*3de0*/  BSYNC.RECONVERGENT B0 ;  /* 0x0000000000007941 */ /* 0x000fea0003800200 */
.L_x_37:
[----:B------:R-:W-:Y:S01]  /*3df0*/  R2P PR, R48, 0x7f ;  /* 0x0000007f30007804 */ /* 0x000fe20000000000 */
[----:B-1----:R1:W3:Y:S01]  /*3e00*/  SHFL.IDX PT, R56, R56, R49, 0x1f ;  /* 0x00001f3138387589 */ /* 0x0022e200000e0000 */
[----:B------:R-:W-:Y:S11]  /*3e10*/  BSSY.RECONVERGENT B0, `(.L_x_39) ;  /* 0x0000021000007945 */ /* 0x000ff60003800200 */
[----:B------:R-:W-:-:S02]  /*3e20*/  VOTE.ANY R45, PT, P0 ;  /* 0x00000000002d7806 */ /* 0x000fc400000e0100 */
[----:B------:R-:W-:Y:S02]  /*3e30*/  VOTE.ANY R50, PT, P1 ;  /* 0x0000000000327806 */ /* 0x000fe400008e0100 */
[----:B------:R-:W-:Y:S02]  /*3e40*/  @!P0 LOP3.LUT R45, RZ, R45, RZ, 0x33, !PT ;  /* 0x0000002dff2d8212 */ /* 0x000fe400078e33ff */
[----:B------:R-:W-:Y:S02]  /*3e50*/  @!P1 LOP3.LUT R50, RZ, R50, RZ, 0x33, !PT ;  /* 0x00000032ff329212 */ /* 0x000fe400078e33ff */
[----:B------:R-:W-:Y:S02]  /*3e60*/  VOTE.ANY R52, PT, P2 ;  /* 0x0000000000347806 */ /* 0x000fe400010e0100 */
[----:B------:R-:W-:Y:S02]  /*3e70*/  LOP3.LUT R45, R50, R45, RZ, 0xc0, !PT ;  /* 0x0000002d322d7212 */ /* 0x000fe400078ec0ff */
[----:B------:R-:W-:-:S02]  /*3e80*/  @!P2 LOP3.LUT R52, RZ, R52, RZ, 0x33, !PT ;  /* 0x00000034ff34a212 */ /* 0x000fc400078e33ff */
[----:B------:R-:W-:Y:S02]  /*3e90*/  VOTE.ANY R50, PT, P3 ;  /* 0x0000000000327806 */ /* 0x000fe400018e0100 */
[----:B------:R-:W-:Y:S02]  /*3ea0*/  LOP3.LUT R45, R52, R45, RZ, 0xc0, !PT ;  /* 0x0000002d342d7212 */ /* 0x000fe400078ec0ff */
[----:B------:R-:W-:Y:S02]  /*3eb0*/  @!P3 LOP3.LUT R50, RZ, R50, RZ, 0x33, !PT ;  /* 0x00000032ff32b212 */ /* 0x000fe400078e33ff */
[----:B------:R-:W-:Y:S02]  /*3ec0*/  LOP3.LUT P0, RZ, R48, 0x80, RZ, 0xc0, !PT ;  /* 0x0000008030ff7812 */ /* 0x000fe4000780c0ff */
[----:B------:R-:W-:Y:S02]  /*3ed0*/  LOP3.LUT R45, R50, R45, RZ, 0xc0, !PT ;  /* 0x0000002d322d7212 */ /* 0x000fe400078ec0ff */
[----:B------:R-:W-:-:S02]  /*3ee0*/  VOTE.ANY R50, PT, P4 ;  /* 0x0000000000327806 */ /* 0x000fc400020e0100 */
[----:B------:R-:W-:Y:S02]  /*3ef0*/  VOTE.ANY R52, PT, P5 ;  /* 0x0000000000347806 */ /* 0x000fe400028e0100 */
[----:B------:R-:W-:Y:S02]  /*3f00*/  @!P4 LOP3.LUT R50, RZ, R50, RZ, 0x33, !PT ;  /* 0x00000032ff32c212 */ /* 0x000fe400078e33ff */
[----:B------:R-:W-:Y:S02]  /*3f10*/  @!P5 LOP3.LUT R52, RZ, R52, RZ, 0x33, !PT ;  /* 0x00000034ff34d212 */ /* 0x000fe400078e33ff */
[----:B------:R-:W-:Y:S02]  /*3f20*/  LOP3.LUT R45, R50, R45, RZ, 0xc0, !PT ;  /* 0x0000002d322d7212 */ /* 0x000fe400078ec0ff */
[----:B------:R-:W-:Y:S02]  /*3f30*/  VOTE.ANY R50, PT, P6 ;  /* 0x0000000000327806 */ /* 0x000fe400030e0100 */
[----:B------:R-:W-:-:S02]  /*3f40*/  LOP3.LUT R45, R52, R45, RZ, 0xc0, !PT ;  /* 0x0000002d342d7212 */ /* 0x000fc400078ec0ff */
[----:B------:R-:W-:Y:S02]  /*3f50*/  @!P6 LOP3.LUT R50, RZ, R50, RZ, 0x33, !PT ;  /* 0x00000032ff32e212 */ /* 0x000fe400078e33ff */
[----:B------:R-:W-:Y:S02]  /*3f60*/  VOTE.ANY R52, PT, P0 ;  /* 0x0000000000347806 */ /* 0x000fe400000e0100 */
[----:B------:R-:W-:Y:S01]  /*3f70*/  LOP3.LUT R45, R50, R45, RZ, 0xc0, !PT ;  /* 0x0000002d322d7212 */ /* 0x000fe200078ec0ff */
[----:B------:R-:W-:Y:S01]  /*3f80*/  IMAD.MOV.U32 R50, RZ, RZ, RZ ;  /* 0x000000ffff327224 */ /* 0x000fe200078e00ff */
[----:B------:R-:W-:-:S04]  /*3f90*/  @!P0 LOP3.LUT R52, RZ, R52, RZ, 0x33, !PT ;  /* 0x00000034ff348212 */ /* 0x000fc800078e33ff */
[----:B------:R-:W-:-:S04]  /*3fa0*/  LOP3.LUT R45, R52, R45, RZ, 0xc0, !PT ;  /* 0x0000002d342d7212 */ /* 0x000fc800078ec0ff */
[----:B------:R-:W4:Y:S01]  /*3fb0*/  FLO.U32 R53, R45 ;  /* 0x0000002d00357300 */ /* 0x000f2200000e0000 */
[----:B------:R-:W-:-:S07]  /*3fc0*/  LOP3.LUT R47, R6, R45, RZ, 0xc0, !PT ;  /* 0x0000002d062f7212 */ /* 0x000fce00078ec0ff */
[----:B------:R-:W0:Y:S01]  /*3fd0*/  POPC R47, R47 ;  /* 0x0000002f002f7309 */ /* 0x000e220000000000 */
[----:B----4-:R-:W-:-:S13]  /*3fe0*/  ISETP.NE.AND P0, PT, R0, R53, PT ;  /* 0x000000350000720c */ /* 0x010fda0003f05270 */
[----:B01-3--:R-:W-:Y:S05]  /*3ff0*/  @P0 BRA `(.L_x_40) ;  /* 0x0000000000080947 */ /* 0x00bfea0003800000 */
[----:B------:R-:W-:-:S05]  /*4000*/  IMAD R48, R48, 0x4, R7 ;  /* 0x0000000430307824 */ /* 0x000fca00078e0207 */
[----:B------:R0:W1:Y:S02]  /*4010*/  ATOMS.ADD R50, [R48], R47 ;  /* 0x0000002f3032738c */ /* 0x0000640000000000 */
.L_x_40:
[----:B------:R-:W-:Y:S05]  /*4020*/  BSYNC.RECONVERGENT B0 ;  /* 0x0000000000007941 */ /* 0x000fea0003800200 */
.L_x_39:
[----:B------:R-:W-:Y:S01]  /*4030*/  R2P PR, R46, 0x7f ;  /* 0x0000007f2e007804 */ /* 0x000fe20000000000 */
[----:B-1----:R1:W3:Y:S01]  /*4040*/  SHFL.IDX PT, R50, R50, R53, 0x1f ;  /* 0x00001f3532327589 */ /* 0x0022e200000e0000 */
[----:B------:R-:W-:Y:S11]  /*4050*/  BSSY.RECONVERGENT B0, `(.L_x_41) ;  /* 0x0000021000007945 */ /* 0x000ff60003800200 */
[----:B------:R-:W-:-:S02]  /*4060*/  VOTE.ANY R45, PT, P0 ;  /* 0x00000000002d7806 */ /* 0x000fc400000e0100 */
[----:B0-----:R-:W-:Y:S02]  /*4070*/  VOTE.ANY R48, PT, P1 ;  /* 0x0000000000307806 */ /* 0x001fe400008e0100 */
[----:B------:R-:W-:Y:S02]  /*4080*/  @!P0 LOP3.LUT R45, RZ, R45, RZ, 0x33, !PT ;  /* 0x0000002dff2d8212 */ /* 0x000fe400078e33ff */
[----:B------:R-:W-:Y:S02]  /*4090*/  @!P1 LOP3.LUT R48, RZ, R48, RZ, 0x33, !PT ;  /* 0x00000030ff309212 */ /* 0x000fe400078e33ff */
[----:B------:R-:W-:Y:S02]  /*40a0*/  LOP3.LUT P0, RZ, R46, 0x80, RZ, 0xc0, !PT ;  /* 0x000000802eff7812 */ /* 0x000fe4000780c0ff */
[----:B------:R-:W-:Y:S02]  /*40b0*/  LOP3.LUT R45, R48, R45, RZ, 0xc0, !PT ;  /* 0x0000002d302d7212 */ /* 0x000fe400078ec0ff */
[----:B------:R-:W-:-:S04]  /*40c0*/  VOTE.ANY R48, PT, P2 ;  /* 0x0000000000307806 */ /* 0x000fc800010e0100 */
[----:B------:R-:W-:-:S04]  /*40d0*/  @!P2 LOP3.LUT R48, RZ, R48, RZ, 0x33, !PT ;  /* 0x00000030ff30a212 */ /* 0x000fc800078e33ff */
        /* <DEDUP_REMOVED lines=15> */
[----:B------:R-:W-:Y:S01]  /*41d0*/  LOP3.LUT R59, R48, R45, RZ, 0xc0, !PT ;  /* 0x0000002d303b7212 */ /* 0x000fe200078ec0ff */
[----:B------:R-:W-:-:S03]  /*41e0*/  IMAD.MOV.U32 R48, RZ, RZ, RZ ;  /* 0x000000ffff307224 */ /* 0x000fc600078e00ff */
[----:B------:R-:W0:Y:S01]  /*41f0*/  FLO.U32 R49, R59 ;  /* 0x0000003b00317300 */ /* 0x000e2200000e0000 */
[----:B------:R-:W-:-:S07]  /*4200*/  LOP3.LUT R45, R6, R59, RZ, 0xc0, !PT ;  /* 0x0000003b062d7212 */ /* 0x000fce00078ec0ff */
[----:B------:R-:W4:Y:S01]  /*4210*/  POPC R45, R45 ;  /* 0x0000002d002d7309 */ /* 0x000f220000000000 */
[----:B0-----:R-:W-:-:S13]  /*4220*/  ISETP.NE.AND P0, PT, R0, R49, PT ;  /* 0x000000310000720c */ /* 0x001fda0003f05270 */
[----:B-1-34-:R-:W-:Y:S05]  /*4230*/  @P0 BRA `(.L_x_42) ;  /* 0x0000000000080947 */ /* 0x01afea0003800000 */
[----:B------:R-:W-:-:S05]  /*4240*/  IMAD R46, R46, 0x4, R7 ;  /* 0x000000042e2e7824 */ /* 0x000fca00078e0207 */
[----:B------:R0:W1:Y:S02]  /*4250*/  ATOMS.ADD R48, [R46], R45 ;  /* 0x0000002d2e30738c */ /* 0x0000640000000000 */
.L_x_42:
[----:B------:R-:W-:Y:S05]  /*4260*/  BSYNC.RECONVERGENT B0 ;  /* 0x0000000000007941 */ /* 0x000fea0003800200 */
.L_x_41:
[----:B------:R-:W-:Y:S01]  /*4270*/  R2P PR, R44, 0x7f ;  /* 0x0000007f2c007804 */ /* 0x000fe20000000000 */
[----:B-1----:R1:W3:Y:S01]  /*4280*/  SHFL.IDX PT, R48, R48, R49, 0x1f ;  /* 0x00001f3130307589 */ /* 0x0022e200000e0000 */
[----:B------:R-:W-:Y:S01]  /*4290*/  BSSY.RECONVERGENT B0, `(.L_x_43) ;  /* 0x0000021000007945 */ /* 0x000fe20003800200 */
[----:B------:R-:W-:-:S10]  /*42a0*/  IMAD.MOV.U32 R52, RZ, RZ, RZ ;  /* 0x000000ffff347224 */ /* 0x000fd400078e00ff */
[----:B0-----:R-:W-:Y:S02]  /*42b0*/  VOTE.ANY R46, PT, P0 ;  /* 0x00000000002e7806 */ /* 0x001fe400000e0100 */
[----:B------:R-:W-:Y:S02]  /*42c0*/  VOTE.ANY R53, PT, P1 ;  /* 0x0000000000357806 */ /* 0x000fe400008e0100 */
[----:B------:R-:W-:Y:S02]  /*42d0*/  @!P0 LOP3.LUT R46, RZ, R46, RZ, 0x33, !PT ;  /* 0x0000002eff2e8212 */ /* 0x000fe400078e33ff */
[----:B------:R-:W-:Y:S02]  /*42e0*/  @!P1 LOP3.LUT R53, RZ, R53, RZ, 0x33, !PT ;  /* 0x00000035ff359212 */ /* 0x000fe400078e33ff */
[----:B------:R-:W-:Y:S02]  /*42f0*/  LOP3.LUT P0, RZ, R44, 0x80, RZ, 0xc0, !PT ;  /* 0x000000802cff7812 */ /* 0x000fe4000780c0ff */
[----:B------:R-:W-:-:S02]  /*4300*/  LOP3.LUT R46, R53, R46, RZ, 0xc0, !PT ;  /* 0x0000002e352e7212 */ /* 0x000fc400078ec0ff */
        /* <DEDUP_REMOVED lines=17> */
[----:B------:R-:W-:-:S04]  /*4420*/  LOP3.LUT R59, R53, R46, RZ, 0xc0, !PT ;  /* 0x0000002e353b7212 */ /* 0x000fc800078ec0ff */
[----:B------:R-:W0:Y:S01]  /*4430*/  FLO.U32 R53, R59 ;  /* 0x0000003b00357300 */ /* 0x000e2200000e0000 */
[----:B------:R-:W-:-:S07]  /*4440*/  LOP3.LUT R46, R6, R59, RZ, 0xc0, !PT ;  /* 0x0000003b062e7212 */ /* 0x000fce00078ec0ff */
[----:B------:R-:W4:Y:S01]  /*4450*/  POPC R46, R46 ;  /* 0x0000002e002e7309 */ /* 0x000f220000000000 */
[----:B0-----:R-:W-:-:S13]  /*4460*/  ISETP.NE.AND P0, PT, R0, R53, PT ;  /* 0x000000350000720c */ /* 0x001fda0003f05270 */
[----:B-1-34-:R-:W-:Y:S05]  /*4470*/  @P0 BRA `(.L_x_44) ;  /* 0x0000000000080947 */ /* 0x01afea0003800000 */
[----:B------:R-:W-:-:S05]  /*4480*/  IMAD R49, R44, 0x4, R7 ;  /* 0x000000042c317824 */ /* 0x000fca00078e0207 */
[----:B------:R0:W1:Y:S02]  /*4490*/  ATOMS.ADD R52, [R49], R46 ;  /* 0x0000002e3134738c */ /* 0x0000640000000000 */
.L_x_44:
[----:B------:R-:W-:Y:S05]  /*44a0*/  BSYNC.RECONVERGENT B0 ;  /* 0x0000000000007941 */ /* 0x000fea0003800200 */
.L_x_43:
[----:B------:R-:W-:Y:S01]  /*44b0*/  R2P PR, R42, 0x7f ;  /* 0x0000007f2a007804 */ /* 0x000fe20000000000 */
[----:B------:R-:W-:Y:S01]  /*44c0*/  BSSY.RECONVERGENT B0, `(.L_x_45) ;  /* 0x0000022000007945 */ /* 0x000fe20003800200 */
[----:B------:R-:W-:-:S11]  /*44d0*/  IMAD.MOV.U32 R64, RZ, RZ, RZ ;  /* 0x000000ffff407224 */ /* 0x000fd600078e00ff */
[----:B------:R-:W-:Y:S02]  /*44e0*/  VOTE.ANY R44, PT, P0 ;  /* 0x00000000002c7806 */ /* 0x000fe400000e0100 */
[----:B0-----:R-:W-:Y:S02]  /*44f0*/  VOTE.ANY R49, PT, P1 ;  /* 0x0000000000317806 */ /* 0x001fe400008e0100 */
        /* <DEDUP_REMOVED lines=22> */
[----:B-1----:R0:W1:Y:S02]  /*4660*/  SHFL.IDX PT, R49, R52, R53, 0x1f ;  /* 0x00001f3534317589 */ /* 0x00206400000e0000 */
[----:B------:R-:W3:Y:S01]  /*4670*/  FLO.U32 R59, R61 ;  /* 0x0000003d003b7300 */ /* 0x000ee200000e0000 */
[----:B------:R-:W-:-:S07]  /*4680*/  LOP3.LUT R44, R6, R61, RZ, 0xc0, !PT ;  /* 0x0000003d062c7212 */ /* 0x000fce00078ec0ff */
[----:B------:R-:W4:Y:S01]  /*4690*/  POPC R44, R44 ;  /* 0x0000002c002c7309 */ /* 0x000f220000000000 */
[----:B---3--:R-:W-:-:S13]  /*46a0*/  ISETP.NE.AND P0, PT, R0, R59, PT ;  /* 0x0000003b0000720c */ /* 0x008fda0003f05270 */
[----:B01--4-:R-:W-:Y:S05]  /*46b0*/  @P0 BRA `(.L_x_46) ;  /* 0x0000000000080947 */ /* 0x013fea0003800000 */
[----:B------:R-:W-:-:S05]  /*46c0*/  IMAD R53, R42, 0x4, R7 ;  /* 0x000000042a357824 */ /* 0x000fca00078e0207 */
[----:B------:R0:W1:Y:S02]  /*46d0*/  ATOMS.ADD R64, [R53], R44 ;  /* 0x0000002c3540738c */ /* 0x0000640000000000 */
.L_x_46:
[----:B------:R-:W-:Y:S05]  /*46e0*/  BSYNC.RECONVERGENT B0 ;  /* 0x0000000000007941 */ /* 0x000fea0003800200 */
.L_x_45:
        /* <DEDUP_REMOVED lines=35> */
.L_x_48:
[----:B------:R-:W-:Y:S05]  /*4920*/  BSYNC.RECONVERGENT B0 ;  /* 0x0000000000007941 */ /* 0x000fea0003800200 */
.L_x_47:
[----:B------:R-:W-:Y:S01]  /*4930*/  R2P PR, R38, 0x7f ;  /* 0x0000007f26007804 */ /* 0x000fe20000000000 */
[----:B------:R-:W-:Y:S01]  /*4940*/  IMAD.IADD R40, R55, 0x1, R60 ;  /* 0x0000000137287824 */ /* 0x000fe200078e023c */
[----:B------:R-:W-:Y:S01]  /*4950*/  BSSY.RECONVERGENT B0, `(.L_x_49) ;  /* 0x0000022000007945 */ /* 0x000fe20003800200 */
[----:B------:R-:W-:-:S10]  /*4960*/  IMAD.MOV.U32 R60, RZ, RZ, RZ ;  /* 0x000000ffff3c7224 */ /* 0x000fd400078e00ff */
[----:B------:R-:W-:Y:S02]  /*4970*/  VOTE.ANY R52, PT, P0 ;  /* 0x0000000000347806 */ /* 0x000fe400000e0100 */
[----:B--2---:R-:W-:Y:S02]  /*4980*/  VOTE.ANY R55, PT, P1 ;  /* 0x0000000000377806 */ /* 0x004fe400008e0100 */
        /* <DEDUP_REMOVED lines=22> */
[----:B-1----:R1:W2:Y:S02]  /*4af0*/  SHFL.IDX PT, R55, R54, R61, 0x1f ;  /* 0x00001f3d36377589 */ /* 0x0022a400000e0000 */
[----:B0-----:R-:W0:Y:S01]  /*4b00*/  FLO.U32 R59, R63 ;  /* 0x0000003f003b7300 */ /* 0x001e2200000e0000 */
[----:B------:R-:W-:-:S07]  /*4b10*/  LOP3.LUT R52, R6, R63, RZ, 0xc0, !PT ;  /* 0x0000003f06347212 */ /* 0x000fce00078ec0ff */
[----:B------:R-:W3:Y:S01]  /*4b20*/  POPC R52, R52 ;  /* 0x0000003400347309 */ /* 0x000ee20000000000 */
[----:B0-----:R-:W-:-:S13]  /*4b30*/  ISETP.NE.AND P0, PT, R0, R59, PT ;  /* 0x0000003b0000720c */ /* 0x001fda0003f05270 */
[----:B-123--:R-:W-:Y:S05]  /*4b40*/  @P0 BRA `(.L_x_50) ;  /* 0x0000000000080947 */ /* 0x00efea0003800000 */
[----:B------:R-:W-:-:S05]  /*4b50*/  IMAD R61, R38, 0x4, R7 ;  /* 0x00000004263d7824 */ /* 0x000fca00078e0207 */
[----:B------:R0:W1:Y:S02]  /*4b60*/  ATOMS.ADD R60, [R61], R52 ;  /* 0x000000343d3c738c */ /* 0x0000640000000000 */
.L_x_50:
[----:B------:R-:W-:Y:S05]  /*4b70*/  BSYNC.RECONVERGENT B0 ;  /* 0x0000000000007941 */ /* 0x000fea0003800200 */
.L_x_49:
[----:B------:R-:W-:Y:S01]  /*4b80*/  R2P PR, R26, 0x7f ;  /* 0x0000007f1a007804 */ /* 0x000fe20000000000 */
[----:B------:R-:W-:Y:S01]  /*4b90*/  IMAD.IADD R38, R57, 0x1, R62 ;  /* 0x0000000139267824 */ /* 0x000fe200078e023e */
[----:B------:R-:W-:Y:S01]  /*4ba0*/  BSSY.RECONVERGENT B0, `(.L_x_51) ;  /* 0x0000022000007945 */ /* 0x000fe20003800200 */
[----:B------:R-:W-:-:S10]  /*4bb0*/  IMAD.MOV.U32 R62, RZ, RZ, RZ ;  /* 0x000000ffff3e7224 */ /* 0x000fd400078e00ff */
[----:B------:R-:W-:Y:S02]  /*4bc0*/  VOTE.ANY R54, PT, P0 ;  /* 0x0000000000367806 */ /* 0x000fe400000e0100 */
        /* <DEDUP_REMOVED lines=31> */
.L_x_52:
[----:B------:R-:W-:Y:S05]  /*4dc0*/  BSYNC.RECONVERGENT B0 ;  /* 0x0000000000007941 */ /* 0x000fea0003800200 */
.L_x_51:
[----:B------:R-:W-:Y:S01]  /*4dd0*/  R2P PR, R16, 0x7f ;  /* 0x0000007f10007804 */ /* 0x000fe20000000000 */
[----:B------:R-:W-:Y:S01]  /*4de0*/  IMAD.IADD R26, R51, 0x1, R56 ;  /* 0x00000001331a7824 */ /* 0x000fe200078e0238 */
[----:B------:R-:W-:Y:S11]  /*4df0*/  BSSY.RECONVERGENT B0, `(.L_x_53) ;  /* 0x0000022000007945 */ /* 0x000ff60003800200 */
[----:B0-----:R-:W-:-:S02]  /*4e00*/  VOTE.ANY R59, PT, P0 ;  /* 0x00000000003b7806 */ /* 0x001fc400000e0100 */
[----:B------:R-:W-:Y:S02]  /*4e10*/  VOTE.ANY R56, PT, P1 ;  /* 0x0000000000387806 */ /* 0x000fe400008e0100 */
[----:B------:R-:W-:Y:S02]  /*4e20*/  @!P0 LOP3.LUT R59, RZ, R59, RZ, 0x33, !PT ;  /* 0x0000003bff3b8212 */ /* 0x000fe400078e33ff */
[----:B------:R-:W-:Y:S02]  /*4e30*/  @!P1 LOP3.LUT R56, RZ, R56, RZ, 0x33, !PT ;  /* 0x00000038ff389212 */ /* 0x000fe400078e33ff */
[----:B------:R-:W-:Y:S02]  /*4e40*/  VOTE.ANY R51, PT, P2 ;  /* 0x0000000000337806 */ /* 0x000fe400010e0100 */
[----:B------:R-:W-:Y:S02]  /*4e50*/  LOP3.LUT R56, R56, R59, RZ, 0xc0, !PT ;  /* 0x0000003b38387212 */ /* 0x000fe400078ec0ff */
[----:B------:R-:W-:Y:S01]  /*4e60*/  @!P2 LOP3.LUT R51, RZ, R51, RZ, 0x33, !PT ;  /* 0x00000033ff33a212 */ /* 0x000fe200078e33ff */
[----:B-1----:R0:W1:Y:S01]  /*4e70*/  SHFL.IDX PT, R59, R62, R61, 0x1f ;  /* 0x00001f3d3e3b7589 */ /* 0x00206200000e0000 */
[----:B------:R-:W-:-:S02]  /*4e80*/  LOP3.LUT P0, RZ, R16, 0x80, RZ, 0xc0, !PT ;  /* 0x0000008010ff7812 */ /* 0x000fc4000780c0ff */
        /* <DEDUP_REMOVED lines=17> */
[----:B------:R-:W2:Y:S01]  /*4fa0*/  FLO.U32 R63, R65 ;  /* 0x00000041003f7300 */ /* 0x000ea200000e0000 */
[----:B------:R-:W-:-:S07]  /*4fb0*/  LOP3.LUT R51, R6, R65, RZ, 0xc0, !PT ;  /* 0x0000004106337212 */ /* 0x000fce00078ec0ff */
[----:B------:R-:W3:Y:S01]  /*4fc0*/  POPC R51, R51 ;  /* 0x0000003300337309 */ /* 0x000ee20000000000 */
[----:B--2---:R-:W-:-:S13]  /*4fd0*/  ISETP.NE.AND P0, PT, R0, R63, PT ;  /* 0x0000003f0000720c */ /* 0x004fda0003f05270 */
[----:B01-3--:R-:W-:Y:S05]  /*4fe0*/  @P0 BRA `(.L_x_54) ;  /* 0x0000000000080947 */ /* 0x00bfea0003800000 */
[----:B------:R-:W-:-:S05]  /*4ff0*/  IMAD R16, R16, 0x4, R7 ;  /* 0x0000000410107824 */ /* 0x000fca00078e0207 */
[----:B------:R0:W1:Y:S02]  /*5000*/  ATOMS.ADD R56, [R16], R51 ;  /* 0x000000331038738c */ /* 0x0000640000000000 */
.L_x_54:
[----:B------:R-:W-:Y:S05]  /*5010*/  BSYNC.RECONVERGENT B0 ;  /* 0x0000000000007941 */ /* 0x000fea0003800200 */
.L_x_53:
[----:B------:R-:W-:Y:S01]  /*5020*/  R2P PR, R15, 0x7f ;  /* 0x0000007f0f007804 */ /* 0x000fe20000000000 */
[----:B------:R-:W-:Y:S01]  /*5030*/  IMAD.IADD R50, R47, 0x1, R50 ;  /* 0x000000012f327824 */ /* 0x000fe200078e0232 */
[----:B-1----:R1:W2:Y:S01]  /*5040*/  SHFL.IDX PT, R56, R56, R63, 0x1f ;  /* 0x00001f3f38387589 */ /* 0x0022a200000e0000 */
[----:B------:R-:W-:Y:S01]  /*5050*/  BSSY.RECONVERGENT B0, `(.L_x_55) ;  /* 0x0000021000007945 */ /* 0x000fe20003800200 */
[----:B------:R-:W-:-:S09]  /*5060*/  IMAD.MOV.U32 R60, RZ, RZ, RZ ;  /* 0x000000ffff3c7224 */ /* 0x000fd200078e00ff */
        /* <DEDUP_REMOVED lines=26> */
[----:B------:R-:W3:Y:S01]  /*5210*/  POPC R16, R16 ;  /* 0x0000001000107309 */ /* 0x000ee20000000000 */
[----:B0-----:R-:W-:-:S13]  /*5220*/  ISETP.NE.AND P0, PT, R0, R47, PT ;  /* 0x0000002f0000720c */ /* 0x001fda0003f05270 */
[----:B-123--:R-:W-:Y:S05]  /*5230*/  @P0 BRA `(.L_x_56) ;  /* 0x0000000000080947 */ /* 0x00efea0003800000 */
[----:B------:R-:W-:-:S05]  /*5240*/  IMAD R15, R15, 0x4, R7 ;  /* 0x000000040f0f7824 */ /* 0x000fca00078e0207 */
[----:B------:R0:W1:Y:S02]  /*5250*/  ATOMS.ADD R60, [R15], R16 ;  /* 0x000000100f3c738c */ /* 0x0000640000000000 */
.L_x_56:
[----:B------:R-:W-:Y:S05]  /*5260*/  BSYNC.RECONVERGENT B0 ;  /* 0x0000000000007941 */ /* 0x000fea0003800200 */
.L_x_55:
[----:B------:R-:W-:Y:S01]  /*5270*/  R2P PR, R4, 0x7f ;  /* 0x0000007f04007804 */ /* 0x000fe20000000000 */
[----:B------:R-:W-:Y:S01]  /*5280*/  IMAD.IADD R48, R45, 0x1, R48 ;  /* 0x000000012d307824 */ /* 0x000fe200078e0230 */
[----:B-1----:R1:W2:Y:S01]  /*5290*/  SHFL.IDX PT, R47, R60, R47, 0x1f ;  /* 0x00001f2f3c2f7589 */ /* 0x0022a200000e0000 */
[----:B------:R-:W-:Y:S10]  /*52a0*/  BSSY.RECONVERGENT B0, `(.L_x_57) ;  /* 0x0000021000007945 */ /* 0x000ff40003800200 */
[----:B0-----:R-:W-:-:S02]  /*52b0*/  VOTE.ANY R15, PT, P0 ;  /* 0x00000000000f7806 */ /* 0x001fc400000e0100 */
[----:B------:R-:W-:Y:S02]  /*52c0*/  VOTE.ANY R62, PT, P1 ;  /* 0x00000000003e7806 */ /* 0x000fe400008e0100 */
        /* <DEDUP_REMOVED lines=25> */
[----:B------:R-:W3:Y:S01]  /*5460*/  POPC R15, R15 ;  /* 0x0000000f000f7309 */ /* 0x000ee20000000000 */
[----:B0-----:R-:W-:-:S13]  /*5470*/  ISETP.NE.AND P0, PT, R0, R45, PT ;  /* 0x0000002d0000720c */ /* 0x001fda0003f05270 */
[----:B-123--:R-:W-:Y:S05]  /*5480*/  @P0 BRA `(.L_x_58) ;  /* 0x0000000000080947 */ /* 0x00efea0003800000 */
[----:B------:R-:W-:-:S05]  /*5490*/  IMAD R4, R4, 0x4, R7 ;  /* 0x0000000404047824 */ /* 0x000fca00078e0207 */
[----:B------:R0:W1:Y:S02]  /*54a0*/  ATOMS.ADD R62, [R4], R15 ;  /* 0x0000000f043e738c */ /* 0x0000640000000000 */
.L_x_58:
[----:B------:R-:W-:Y:S05]  /*54b0*/  BSYNC.RECONVERGENT B0 ;  /* 0x0000000000007941 */ /* 0x000fea0003800200 */
.L_x_57:
[----:B------:R-:W-:Y:S01]  /*54c0*/  R2P PR, R8, 0x7f ;  /* 0x0000007f08007804 */ /* 0x000fe20000000000 */
[----:B0-----:R-:W-:Y:S01]  /*54d0*/  IMAD.IADD R4, R46, 0x1, R49 ;  /* 0x000000012e047824 */ /* 0x001fe200078e0231 */
[----:B-1----:R0:W1:Y:S01]  /*54e0*/  SHFL.IDX PT, R62, R62, R45, 0x1f ;  /* 0x00001f2d3e3e7589 */ /* 0x00206200000e0000 */
[----:B------:R-:W-:Y:S10]  /*54f0*/  BSSY.RECONVERGENT B0, `(.L_x_59) ;  /* 0x0000021000007945 */ /* 0x000ff40003800200 */
[----:B------:R-:W-:-:S02]  /*5500*/  VOTE.ANY R60, PT, P0 ;  /* 0x00000000003c7806 */ /* 0x000fc400000e0100 */
[----:B------:R-:W-:Y:S02]  /*5510*/  VOTE.ANY R49, PT, P1 ;  /* 0x0000000000317806 */ /* 0x000fe400008e0100 */
[----:B------:R-:W-:Y:S02]  /*5520*/  @!P0 LOP3.LUT R60, RZ, R60, RZ, 0x33, !PT ;  /* 0x0000003cff3c8212 */ /* 0x000fe400078e33ff */
[----:B------:R-:W-:Y:S02]  /*5530*/  @!P1 LOP3.LUT R49, RZ, R49, RZ, 0x33, !PT ;  /* 0x00000031ff319212 */ /* 0x000fe400078e33ff */
[----:B------:R-:W-:Y:S02]  /*5540*/  VOTE.ANY R46, PT, P2 ;  /* 0x00000000002e7806 */ /* 0x000fe400010e0100 */
[----:B------:R-:W-:Y:S01]  /*5550*/  LOP3.LUT R49, R49, R60, RZ, 0xc0, !PT ;  /* 0x0000003c31317212 */ /* 0x000fe200078ec0ff */
[----:B------:R-:W-:Y:S01]  /*5560*/  IMAD.MOV.U32 R60, RZ, RZ, RZ ;  /* 0x000000ffff3c7224 */ /* 0x000fe200078e00ff */
[----:B------:R-:W-:-:S02]  /*5570*/  @!P2 LOP3.LUT R46, RZ, R46, RZ, 0x33, !PT ;  /* 0x0000002eff2ea212 */ /* 0x000fc400078e33ff */
        /* <DEDUP_REMOVED lines=17> */
[----:B------:R-:W2:Y:S01]  /*5690*/  FLO.U32 R49, R61 ;  /* 0x0000003d00317300 */ /* 0x000ea200000e0000 */
[----:B------:R-:W-:-:S07]  /*56a0*/  LOP3.LUT R46, R6, R61, RZ, 0xc0, !PT ;  /* 0x0000003d062e7212 */ /* 0x000fce00078ec0ff */
[----:B------:R-:W3:Y:S01]  /*56b0*/  POPC R46, R46 ;  /* 0x0000002e002e7309 */ /* 0x000ee20000000000 */
[----:B--2---:R-:W-:-:S13]  /*56c0*/  ISETP.NE.AND P0, PT, R0, R49, PT ;  /* 0x000000310000720c */ /* 0x004fda0003f05270 */
[----:B01-3--:R-:W-:Y:S05]  /*56d0*/  @P0 BRA `(.L_x_60) ;  /* 0x0000000000080947 */ /* 0x00bfea0003800000 */
[----:B------:R-:W-:-:S05]  /*56e0*/  IMAD R45, R8, 0x4, R7 ;  /* 0x00000004082d7824 */ /* 0x000fca00078e0207 */
[----:B------:R0:W1:Y:S02]  /*56f0*/  ATOMS.ADD R60, [R45], R46 ;  /* 0x0000002e2d3c738c */ /* 0x0000640000000000 */
.L_x_60:
[----:B------:R-:W-:Y:S05]  /*5700*/  BSYNC.RECONVERGENT B0 ;  /* 0x0000000000007941 */ /* 0x000fea0003800200 */
.L_x_59:
[----:B------:R-:W-:Y:S01]  /*5710*/  R2P PR, R9, 0x7f ;  /* 0x0000007f09007804 */ /* 0x000fe20000000000 */
[----:B------:R-:W-:Y:S01]  /*5720*/  IMAD.IADD R44, R44, 0x1, R53 ;  /* 0x000000012c2c7824 */ /* 0x000fe200078e0235 */
[----:B-1----:R1:W2:Y:S01]  /*5730*/  SHFL.IDX PT, R49, R60, R49, 0x1f ;  /* 0x00001f313c317589 */ /* 0x0022a200000e0000 */
[----:B------:R-:W-:Y:S01]  /*5740*/  BSSY.RECONVERGENT B0, `(.L_x_61) ;  /* 0x0000021000007945 */ /* 0x000fe20003800200 */
[----:B------:R-:W-:-:S09]  /*5750*/  IMAD.MOV.U32 R64, RZ, RZ, RZ ;  /* 0x000000ffff407224 */ /* 0x000fd200078e00ff */
        /* <DEDUP_REMOVED lines=31> */
.L_x_62:
[----:B------:R-:W-:Y:S05]  /*5950*/  BSYNC.RECONVERGENT B0 ;  /* 0x0000000000007941 */ /* 0x000fea0003800200 */
.L_x_61:
        /* <DEDUP_REMOVED lines=36> */
.L_x_64:
[----:B------:R-:W-:Y:S05]  /*5ba0*/  BSYNC.RECONVERGENT B0 ;  /* 0x0000000000007941 */ /* 0x000fea0003800200 */
.L_x_63:
[----:B------:R-:W-:Y:S01]  /*5bb0*/  R2P PR, R14, 0x7f ;  /* 0x0000007f0e007804 */ /* 0x000fe20000000000 */
[----:B-1----:R1:W2:Y:S01]  /*5bc0*/  SHFL.IDX PT, R60, R60, R55, 0x1f ;  /* 0x00001f373c3c7589 */ /* 0x0022a200000e0000 */
        /* <DEDUP_REMOVED lines=25> */
[----:B-1----:R-:W0:Y:S01]  /*5d60*/  FLO.U32 R55, R9 ;  /* 0x0000000900377300 */ /* 0x002e2200000e0000 */
[----:B------:R-:W-:-:S07]  /*5d70*/  LOP3.LUT R6, R6, R9, RZ, 0xc0, !PT ;  /* 0x0000000906067212 */ /* 0x000fce00078ec0ff */
[----:B------:R1:W3:Y:S01]  /*5d80*/  POPC R61, R6 ;  /* 0x00000006003d7309 */ /* 0x0002e20000000000 */
[----:B0-----:R-:W-:Y:S01]  /*5d90*/  ISETP.NE.AND P0, PT, R0, R55, PT ;  /* 0x000000370000720c */ /* 0x001fe20003f05270 */
[----:B------:R-:W-:-:S12]  /*5da0*/  IMAD.MOV.U32 R0, RZ, RZ, RZ ;  /* 0x000000ffff007224 */ /* 0x000fd800078e00ff */
[----:B-123--:R-:W-:Y:S05]  /*5db0*/  @P0 BRA `(.L_x_66) ;  /* 0x0000000000080947 */ /* 0x00efea0003800000 */
[----:B------:R-:W-:-:S06]  /*5dc0*/  IMAD R0, R14, 0x4, R7 ;  /* 0x000000040e007824 */ /* 0x000fcc00078e0207 */
[----:B------:R0:W1:Y:S02]  /*5dd0*/  ATOMS.ADD R0, [R0], R61 ;  /* 0x0000003d0000738c */ /* 0x0000640000000000 */
.L_x_66:
[----:B------:R-:W-:Y:S05]  /*5de0*/  BSYNC.RECONVERGENT B0 ;  /* 0x0000000000007941 */ /* 0x000fea0003800200 */
.L_x_65:
[----:B-1----:R-:W1:Y:S01]  /*5df0*/  SHFL.IDX PT, R0, R0, R55, 0x1f ;  /* 0x00001f3700007589 */ /* 0x002e6200000e0000 */
[----:B------:R-:W-:Y:S01]  /*5e00*/  IMAD.IADD R14, R54, 0x1, R59 ;  /* 0x00000001360e7824 */ /* 0x000fe200078e023b */
[----:B------:R-:W-:Y:S01]  /*5e10*/  ISETP.NE.AND P0, PT, R58, RZ, PT ;  /* 0x000000ff3a00720c */ /* 0x000fe20003f05270 */
[----:B------:R-:W-:Y:S01]  /*5e20*/  IMAD R10, R40, 0x4, R23 ;  /* 0x00000004280a7824 */ /* 0x000fe200078e0217 */
[----:B------:R-:W-:Y:S01]  /*5e30*/  BAR.SYNC.DEFER_BLOCKING 0x0 ;  /* 0x0000000000007b1d */ /* 0x000fe20000010000 */
[----:B------:R-:W-:Y:S02]  /*5e40*/  IMAD.IADD R54, R8, 0x1, R45 ;  /* 0x0000000108367824 */ /* 0x000fe400078e022d */
[--C-:B------:R-:W-:Y:S02]  /*5e50*/  IMAD R9, R38, 0x4, R23.reuse ;  /* 0x0000000426097824 */ /* 0x100fe400078e0217 */
[--C-:B------:R-:W-:Y:S01]  /*5e60*/  IMAD R8, R26, 0x4, R23.reuse ;  /* 0x000000041a087824 */ /* 0x100fe200078e0217 */
[----:B------:R-:W-:Y:S01]  /*5e70*/  BSSY B1, `(.L_x_67) ;  /* 0x0000057000017945 */ /* 0x000fe20003800000 */
[----:B------:R-:W-:-:S02]  /*5e80*/  IMAD R7, R50, 0x4, R23 ;  /* 0x0000000432077824 */ /* 0x000fc400078e0217 */
[----:B------:R-:W-:Y:S02]  /*5e90*/  IMAD.IADD R52, R52, 0x1, R57 ;  /* 0x0000000134347824 */ /* 0x000fe400078e0239 */
[--C-:B------:R-:W-:Y:S02]  /*5ea0*/  IMAD R6, R48, 0x4, R23.reuse ;  /* 0x0000000430067824 */ /* 0x100fe400078e0217 */
[----:B------:R-:W-:Y:S02]  /*5eb0*/  IMAD R4, R4, 0x4, R23 ;  /* 0x0000000404047824 */ /* 0x000fe400078e0217 */
[----:B------:R-:W-:Y:S02]  /*5ec0*/  IMAD.IADD R56, R51, 0x1, R56 ;  /* 0x0000000133387824 */ /* 0x000fe400078e0238 */
[----:B------:R-:W-:Y:S02]  /*5ed0*/  IMAD.IADD R16, R16, 0x1, R47 ;  /* 0x0000000110107824 */ /* 0x000fe400078e022f */
[----:B------:R-:W-:-:S02]  /*5ee0*/  IMAD.IADD R62, R15, 0x1, R62 ;  /* 0x000000010f3e7824 */ /* 0x000fc400078e023e */
[----:B-1----:R-:W-:Y:S02]  /*5ef0*/  IMAD.IADD R38, R61, 0x1, R0 ;  /* 0x000000013d267824 */ /* 0x002fe400078e0200 */
[----:B------:R-:W-:Y:S01]  /*5f00*/  IMAD R0, R44, 0x4, R23 ;  /* 0x000000042c007824 */ /* 0x000fe200078e0217 */
[----:B------:R1:W-:Y:S01]  /*5f10*/  STS [R10+-0x4], R13 ;  /* 0xfffffc0d0a007388 */ /* 0x0003e20000000800 */
[----:B------:R-:W-:Y:S02]  /*5f20*/  IMAD.IADD R46, R46, 0x1, R49 ;  /* 0x000000012e2e7824 */ /* 0x000fe400078e0231 */
[--C-:B------:R-:W-:Y:S01]  /*5f30*/  IMAD R14, R14, 0x4, R23.reuse ;  /* 0x000000040e0e7824 */ /* 0x100fe200078e0217 */
[----:B------:R2:W-:Y:S01]  /*5f40*/  STS [R9+-0x4], R12 ;  /* 0xfffffc0c09007388 */ /* 0x0005e20000000800 */
[--C-:B------:R-:W-:Y:S02]  /*5f50*/  IMAD R15, R56, 0x4, R23.reuse ;  /* 0x00000004380f7824 */ /* 0x100fe400078e0217 */
[----:B------:R-:W-:Y:S01]  /*5f60*/  IMAD.IADD R60, R53, 0x1, R60 ;  /* 0x00000001353c7824 */ /* 0x000fe200078e023c */
[----:B------:R-:W-:Y:S01]  /*5f70*/  STS [R8+-0x4], R43 ;  /* 0xfffffc2b08007388 */ /* 0x000fe20000000800 */
[----:B------:R-:W-:-:S02]  /*5f80*/  IMAD R16, R16, 0x4, R23 ;  /* 0x0000000410107824 */ /* 0x000fc400078e0217 */
[--C-:B-1----:R-:W-:Y:S01]  /*5f90*/  IMAD R13, R52, 0x4, R23.reuse ;  /* 0x00000004340d7824 */ /* 0x102fe200078e0217 */
[----:B------:R1:W-:Y:S01]  /*5fa0*/  STS [R7+-0x4], R24 ;  /* 0xfffffc1807007388 */ /* 0x0003e20000000800 */
[--C-:B------:R-:W-:Y:S02]  /*5fb0*/  IMAD R26, R46, 0x4, R23.reuse ;  /* 0x000000042e1a7824 */ /* 0x100fe400078e0217 */
[--C-:B--2---:R-:W-:Y:S01]  /*5fc0*/  IMAD R12, R42, 0x4, R23.reuse ;  /* 0x000000042a0c7824 */ /* 0x104fe200078e0217 */
[----:B------:R2:W-:Y:S04]  /*5fd0*/  STS [R6+-0x4], R27 ;  /* 0xfffffc1b06007388 */ /* 0x0005e80000000800 */
[----:B------:R3:W-:Y:S01]  /*5fe0*/  STS [R4+-0x4], R25 ;  /* 0xfffffc1904007388 */ /* 0x0007e20000000800 */
[----:B-1----:R-:W-:-:S03]  /*5ff0*/  IMAD R24, R60, 0x4, R23 ;  /* 0x000000043c187824 */ /* 0x002fc600078e0217 */
[----:B------:R1:W-:Y:S01]  /*6000*/  STS [R0+-0x4], R17 ;  /* 0xfffffc1100007388 */ /* 0x0003e20000000800 */
[----:B--2---:R-:W-:-:S03]  /*6010*/  IMAD R27, R62, 0x4, R23 ;  /* 0x000000043e1b7824 */ /* 0x004fc600078e0217 */
[----:B------:R2:W-:Y:S01]  /*6020*/  STS [R12+-0x4], R41 ;  /* 0xfffffc290c007388 */ /* 0x0005e20000000800 */
[----:B---3--:R-:W-:-:S03]  /*6030*/  IMAD R25, R54, 0x4, R23 ;  /* 0x0000000436197824 */ /* 0x008fc600078e0217 */
[----:B------:R3:W-:Y:S01]  /*6040*/  STS [R13+-0x4], R36 ;  /* 0xfffffc240d007388 */ /* 0x0007e20000000800 */
[----:B-1----:R-:W-:-:S03]  /*6050*/  IMAD R17, R38, 0x4, R23 ;  /* 0x0000000426117824 */ /* 0x002fc600078e0217 */
[----:B------:R3:W-:Y:S01]  /*6060*/  STS [R14+-0x4], R39 ;  /* 0xfffffc270e007388 */ /* 0x0007e20000000800 */
[----:B--2---:R-:W-:-:S03]  /*6070*/  IMAD R41, R3, 0x8, R23 ;  /* 0x0000000803297824 */ /* 0x004fc600078e0217 */
[----:B------:R3:W-:Y:S04]  /*6080*/  STS [R15+-0x4], R34 ;  /* 0xfffffc220f007388 */ /* 0x0007e80000000800 */
[----:B------:R3:W-:Y:S04]  /*6090*/  STS [R16+-0x4], R37 ;  /* 0xfffffc2510007388 */ /* 0x0007e80000000800 */
[----:B------:R3:W-:Y:S04]  /*60a0*/  STS [R27+-0x4], R32 ;  /* 0xfffffc201b007388 */ /* 0x0007e80000000800 */
[----:B------:R3:W-:Y:S04]  /*60b0*/  STS [R26+-0x4], R33 ;  /* 0xfffffc211a007388 */ /* 0x0007e80000000800 */
[----:B------:R3:W-:Y:S04]  /*60c0*/  STS [R25+-0x4], R30 ;  /* 0xfffffc1e19007388 */ /* 0x0007e80000000800 */
[----:B------:R3:W-:Y:S04]  /*60d0*/  STS [R24+-0x4], R31 ;  /* 0xfffffc1f18007388 */ /* 0x0007e80000000800 */
[----:B------:R3:W-:Y:S01]  /*60e0*/  STS [R17+-0x4], R28 ;  /* 0xfffffc1c11007388 */ /* 0x0007e20000000800 */
[----:B------:R-:W-:Y:S05]  /*60f0*/  @P0 BRA `(.L_x_68) ;  /* 0x0000000000b80947 */ /* 0x000fea0003800000 */
[----:B------:R-:W3:Y:S02]  /*6100*/  LDCU.64 UR4, c[0x0][0x398] ;  /* 0x00007300ff0477ac */ /* 0x000ee40008000a00 */
[----:B---3--:R-:W-:-:S04]  /*6110*/  LEA R32, P0, R3, UR4, 0x3 ;  /* 0x0000000403207c11 */ /* 0x008fc8000f8018ff */
[----:B------:R-:W-:-:S05]  /*6120*/  LEA.HI.X R33, R3, UR5, RZ, 0x3, P0 ;  /* 0x0000000503217c11 */ /* 0x000fca00080f1cff */
[----:B------:R-:W2:Y:S01]  /*6130*/  LDG.E.64 R30, desc[UR6][R32.64] ;  /* 0x00000006201e7981 */ /* 0x000ea2000c1e1b00 */
[----:B------:R-:W-:Y:S02]  /*6140*/  SHF.R.S32.HI R37, RZ, 0x1f, R35 ;  /* 0x0000001fff257819 */ /* 0x000fe40000011423 */
[----:B--2---:R-:W-:-:S05]  /*6150*/  IADD3 R30, P0, PT, -R35, R30, RZ ;  /* 0x0000001e231e7210 */ /* 0x004fca0007f1e1ff */
[----:B------:R-:W-:Y:S01]  /*6160*/  IMAD.X R31, R31, 0x1, ~R37, P0 ;  /* 0x000000011f1f7824 */ /* 0x000fe200000e0e25 */
[----:B------:R-:W-:Y:S01]  /*6170*/  ISETP.GE.AND P0, PT, R5, 0x1, PT ;  /* 0x000000010500780c */ /* 0x000fe20003f06270 */
[----:B------:R-:W-:-:S03]  /*6180*/  IMAD.MOV.U32 R37, RZ, RZ, R20 ;  /* 0x000000ffff257224 */ /* 0x000fc600078e0014 */
[----:B------:R1:W-:Y:S09]  /*6190*/  STS.64 [R41+0x6600], R30 ;  /* 0x0066001e29007388 */ /* 0x0003f20000000a00 */
[----:B------:R-:W-:Y:S05]  /*61a0*/  @!P0 BRA `(.L_x_69) ;  /* 0x00000000006c8947 */ /* 0x000fea0003800000 */
[----:B------:R-:W-:Y:S01]  /*61b0*/  BSSY B0, `(.L_x_70) ;  /* 0x0000019000007945 */ /* 0x000fe20003800000 */
[----:B------:R-:W-:Y:S02]  /*61c0*/  IMAD.MOV.U32 R28, RZ, RZ, -0x1 ;  /* 0xffffffffff1c7424 */ /* 0x000fe400078e00ff */
[----:B------:R-:W-:Y:S02]  /*61d0*/  IMAD.MOV.U32 R32, RZ, RZ, R5 ;  /* 0x000000ffff207224 */ /* 0x000fe400078e0005 */
[----:B------:R-:W-:-:S07]  /*61e0*/  IMAD.MOV.U32 R37, RZ, RZ, R20 ;  /* 0x000000ffff257224 */ /* 0x000fce00078e0014 */
.L_x_74:
[----:B-1----:R-:W1:Y:S01]  /*61f0*/  LDC.64 R30, c[0x0][0x380] ;  /* 0x0000e000ff1e7b82 */ /* 0x002e620000000a00 */
[----:B------:R-:W-:Y:S01]  /*6200*/  VIADD R39, R32, 0xffffffff ;  /* 0xffffffff20277836 */ /* 0x000fe20000000000 */
[----:B------:R-:W-:Y:S03]  /*6210*/  BSSY B2, `(.L_x_71) ;  /* 0x0000008000027945 */ /* 0x000fe60003800000 */
[----:B------:R-:W-:-:S04]  /*6220*/  IMAD R33, R39, 0x100, R3 ;  /* 0x0000010027217824 */ /* 0x000fc800078e0203 */
[----:B-1----:R-:W-:-:S07]  /*6230*/  IMAD.WIDE R30, R33, 0x4, R30 ;  /* 0x00000004211e7825 */ /* 0x002fce00078e021e */
.L_x_72:
[----:B------:R-:W-:Y:S05]  /*6240*/  YIELD ;  /* 0x0000000000007946 */ /* 0x000fea0003800000 */
[----:B------:R1:W-:Y:S06]  /*6250*/  MEMBAR.SC.CTA ;  /* 0x0000000000007992 */ /* 0x0003ec0000000000 */
[----:B-1----:R-:W2:Y:S02]  /*6260*/  LDG.E.STRONG.SYS R33, desc[UR6][R30.64] ;  /* 0x000000061e217981 */ /* 0x002ea4000c1f5900 */
[----:B--2---:R-:W-:-:S13]  /*6270*/  ISETP.NE.AND P0, PT, R33, RZ, PT ;  /* 0x000000ff2100720c */ /* 0x004fda0003f05270 */
[----:B------:R-:W-:Y:S05]  /*6280*/  @!P0 BRA `(.L_x_72) ;  /* 0xfffffffc00ec8947 */ /* 0x000fea000383ffff */
[----:B------:R-:W-:Y:S05]  /*6290*/  BSYNC B2 ;  /* 0x0000000000027941 */ /* 0x000fea0003800000 */
.L_x_71:
[----:B------:R-:W-:Y:S01]  /*62a0*/  BSSY.RECONVERGENT B2, `(.L_x_73) ;  /* 0x0000006000027945 */ /* 0x000fe20003800200 */
[C---:B------:R-:W-:Y:S02]  /*62b0*/  ISETP.GT.AND P0, PT, R33.reuse, -0x1, PT ;  /* 0xffffffff2100780c */ /* 0x040fe40003f04270 */
[----:B------:R-:W-:Y:S01]  /*62c0*/  LOP3.LUT R30, R33, 0x3fffffff, RZ, 0xc0, !PT ;  /* 0x3fffffff211e7812 */ /* 0x000fe200078ec0ff */
[----:B------:R-:W-:Y:S05]  /*62d0*/  WARPSYNC.EXCLUSIVE R28 ;  /* 0x000000001c007348 */ /* 0x000fea0003a00000 */
[----:B------:R-:W-:-:S05]  /*62e0*/  IMAD.IADD R37, R30, 0x1, R37 ;  /* 0x000000011e257824 */ /* 0x000fca00078e0225 */
[----:B------:R-:W-:-:S07]  /*62f0*/  VOTE.ANY R28, PT, P0 ;  /* 0x00000000001c7806 */ /* 0x000fce00000e0100 */
[----:B------:R-:W-:Y:S05]  /*6300*/  BSYNC.RECONVERGENT B2 ;  /* 0x0000000000027941 */ /* 0x000fea0003800200 */
.L_x_73:
[----:B------:R-:W-:Y:S01]  /*6310*/  ISETP.GT.U32.AND P1, PT, R32, 0x1, PT ;  /* 0x000000012000780c */ /* 0x000fe20003f24070 */
[----:B------:R-:W-:-:S12]  /*6320*/  IMAD.MOV.U32 R32, RZ, RZ, R39 ;  /* 0x000000ffff207224 */ /* 0x000fd800078e0027 */
[----:B------:R-:W-:Y:S05]  /*6330*/  @P0 BRA P1, `(.L_x_74) ;  /* 0xfffffffc00ac0947 */ /* 0x000fea000083ffff */
[----:B------:R-:W-:Y:S05]  /*6340*/  BSYNC B0 ;  /* 0x0000000000007941 */ /* 0x000fea0003800000 */
.L_x_70:
[----:B------:R2:W3:Y:S02]  /*6350*/  LDS.64 R30, [R41+0x6600] ;  /* 0x00660000291e7984 */ /* 0x0004e40000000a00 */
.L_x_69:
[----:B------:R-:W4:Y:S01]  /*6360*/  LDC.64 R32, c[0x0][0x380] ;  /* 0x0000e000ff207b82 */ /* 0x000f220000000a00 */
[C---:B------:R-:W-:Y:S01]  /*6370*/  IMAD.IADD R39, R37.reuse, 0x1, -R20 ;  /* 0x0000000125277824 */ /* 0x040fe200078e0a14 */
[----:B------:R-:W-:-:S04]  /*6380*/  LOP3.LUT R37, R37, 0x80000000, RZ, 0xfc, !PT ;  /* 0x8000000025257812 */ /* 0x000fc800078efcff */
[----:B---3--:R-:W-:Y:S01]  /*6390*/  IADD3 R28, P0, PT, R39, R30, RZ ;  /* 0x0000001e271c7210 */ /* 0x008fe20007f1e0ff */
[----:B----4-:R-:W-:-:S03]  /*63a0*/  IMAD.WIDE R32, R29, 0x4, R32 ;  /* 0x000000041d207825 */ /* 0x010fc600078e0220 */
[----:B------:R-:W-:Y:S02]  /*63b0*/  LEA.HI.X.SX32 R29, R39, R31, 0x1, P0 ;  /* 0x0000001f271d7211 */ /* 0x000fe400000f0eff */
[----:B------:R4:W-:Y:S04]  /*63c0*/  STG.E.STRONG.SYS desc[UR6][R32.64], R37 ;  /* 0x0000002520007986 */ /* 0x0009e8000c115906 */
[----:B------:R4:W-:Y:S03]  /*63d0*/  STS.64 [R41+0x6600], R28 ;  /* 0x0066001c29007388 */ /* 0x0009e60000000a00 */
.L_x_68:
[----:B------:R-:W-:Y:S05]  /*63e0*/  BSYNC B1 ;  /* 0x0000000000017941 */ /* 0x000fea0003800000 */
.L_x_67:
[----:B---34-:R-:W3:Y:S01]  /*63f0*/  LDC R28, c[0x0][0x3c0] ;  /* 0x0000f000ff1c7b82 */ /* 0x018ee20000000800 */
[----:B------:R-:W-:-:S07]  /*6400*/  VIADD R29, R18, 0x1980 ;  /* 0x00001980121d7836 */ /* 0x000fce0000000000 */
[----:B------:R-:W4:Y:S01]  /*6410*/  LDC.64 R32, c[0x0][0x390] ;  /* 0x0000e400ff207b82 */ /* 0x000f220000000a00 */
[----:B---3--:R-:W-:Y:S02]  /*6420*/  ISETP.GE.AND P0, PT, R29, R28, PT ;  /* 0x0000001c1d00720c */ /* 0x008fe40003f06270 */
[----:B----4-:R-:W-:-:S04]  /*6430*/  ISETP.EQ.U32.AND P1, PT, R32, RZ, PT ;  /* 0x000000ff2000720c */ /* 0x010fc80003f22070 */
[----:B------:R-:W-:-:S04]  /*6440*/  ISETP.EQ.OR.EX P0, PT, R33, RZ, !P0, P1 ;  /* 0x000000ff2100720c */ /* 0x000fc80004702710 */
[----:B------:R-:W-:-:S13]  /*6450*/  ISETP.GT.U32.OR P0, PT, R3, 0xff, P0 ;  /* 0x000000ff0300780c */ /* 0x000fda0000704470 */
[----:B------:R-:W-:Y:S05]  /*6460*/  @P0 BRA `(.L_x_75) ;  /* 0x0000000000200947 */ /* 0x000fea0003800000 */
[----:B-1----:R-:W1:Y:S01]  /*6470*/  LDS.64 R30, [R41+0x6600] ;  /* 0x00660000291e7984 */ /* 0x002e620000000a00 */
[C---:B------:R-:W-:Y:S02]  /*6480*/  LEA R32, P2, R3.reuse, R32, 0x3 ;  /* 0x0000002003207211 */ /* 0x040fe400078418ff */
[--C-:B------:R-:W-:Y:S02]  /*6490*/  SHF.R.S32.HI R37, RZ, 0x1f, R20.reuse ;  /* 0x0000001fff257819 */ /* 0x100fe40000011414 */
[----:B------:R-:W-:Y:S02]  /*64a0*/  LEA.HI.X R33, R3, R33, RZ, 0x3, P2 ;  /* 0x0000002103217211 */ /* 0x000fe400010f1cff */
[----:B-1----:R-:W-:Y:S02]  /*64b0*/  IADD3 R30, P0, P1, R30, R35, R20 ;  /* 0x000000231e1e7210 */ /* 0x002fe4000791e014 */
[----:B------:R-:W-:-:S04]  /*64c0*/  SHF.R.S32.HI R35, RZ, 0x1f, R35 ;  /* 0x0000001fff237819 */ /* 0x000fc80000011423 */
[----:B------:R-:W-:-:S05]  /*64d0*/  IADD3.X R31, PT, PT, R31, R35, R37, P0, P1 ;  /* 0x000000231f1f7210 */ /* 0x000fca00007e2425 */
[----:B------:R3:W-:Y:S02]  /*64e0*/  STG.E.64 desc[UR6][R32.64], R30 ;  /* 0x0000001e20007986 */ /* 0x0007e4000c101b06 */
.L_x_75:
[----:B------:R-:W-:Y:S01]  /*64f0*/  ISETP.GT.AND P0, PT, R29, R28, PT ;  /* 0x0000001c1d00720c */ /* 0x000fe20003f04270 */
[----:B------:R-:W-:Y:S05]  /*6500*/  WARPSYNC.ALL ;  /* 0x0000000000007948 */ /* 0x000fea0003800000 */
[----:B------:R-:W-:Y:S07]  /*6510*/  BAR.SYNC.DEFER_BLOCKING 0x0 ;  /* 0x0000000000007b1d */ /* 0x000fee0000010000 */
[----:B------:R-:W-:Y:S05]  /*6520*/  @P0 BRA `(.L_x_76) ;  /* 0x0000001000500947 */ /* 0x000fea0003800000 */
[----:B------:R-:W4:Y:S01]  /*6530*/  LDS R29, [R22] ;  /* 0x00000000161d7984 */ /* 0x000f220000000800 */
[----:B------:R-:W5:Y:S01]  /*6540*/  LDCU UR4, c[0x0][0x3c4] ;  /* 0x00007880ff0477ac */ /* 0x000f620008000800 */
[----:B------:R-:W0:Y:S01]  /*6550*/  LDCU.64 UR8, c[0x0][0x3a0] ;  /* 0x00007400ff0877ac */ /* 0x000e220008000a00 */
[----:B----4-:R-:W-:-:S04]  /*6560*/  ISETP.NE.AND P1, PT, R29, 0x7fffffff, PT ;  /* 0x7fffffff1d00780c */ /* 0x010fc80003f25270 */
[C---:B------:R-:W-:Y:S02]  /*6570*/  SEL R20, R29.reuse, 0x80000000, P1 ;  /* 0x800000001d147807 */ /* 0x040fe40000800000 */
[----:B------:R-:W-:Y:S02]  /*6580*/  ISETP.GT.AND P1, PT, R29, -0x1, PT ;  /* 0xffffffff1d00780c */ /* 0x000fe40003f24270 */
[----:B-----5:R-:W-:-:S04]  /*6590*/  SHF.R.U32.HI R20, RZ, UR4, R20 ;  /* 0x00000004ff147c19 */ /* 0x020fc80008011614 */
[----:B------:R-:W-:-:S05]  /*65a0*/  LOP3.LUT R20, R20, R19, RZ, 0x30, !PT ;  /* 0x0000001314147212 */ /* 0x000fca00078e30ff */
[----:B-1-3--:R-:W-:Y:S02]  /*65b0*/  IMAD R31, R20, 0x8, R23 ;  /* 0x00000008141f7824 */ /* 0x00afe400078e0217 */
[----:B------:R-:W-:-:S04]  /*65c0*/  IMAD.MOV.U32 R20, RZ, RZ, -0x1 ;  /* 0xffffffffff147424 */ /* 0x000fc800078e00ff */
[----:B------:R-:W1:Y:S02]  /*65d0*/  LDS.64 R30, [R31+0x6600] ;  /* 0x006600001f1e7984 */ /* 0x000e640000000a00 */
[----:B-1----:R-:W-:Y:S02]  /*65e0*/  IADD3 R33, P2, PT, R30, R3, RZ ;  /* 0x000000031e217210 */ /* 0x002fe40007f5e0ff */
[----:B------:R-:W-:-:S03]  /*65f0*/  SEL R30, R20, 0x80000000, P1 ;  /* 0x80000000141e7807 */ /* 0x000fc60000800000 */
[----:B------:R-:W-:Y:S01]  /*6600*/  IMAD.X R34, RZ, RZ, R31, P2 ;  /* 0x000000ffff227224 */ /* 0x000fe200010e061f */
[C---:B0-----:R-:W-:Y:S02]  /*6610*/  LEA R32, P2, R33.reuse, UR8, 0x2 ;  /* 0x0000000821207c11 */ /* 0x041fe4000f8410ff */
[----:B------:R-:W-:Y:S02]  /*6620*/  LOP3.LUT R29, R30, R29, RZ, 0x3c, !PT ;  /* 0x0000001d1e1d7212 */ /* 0x000fe400078e3cff */
[----:B------:R-:W-:-:S05]  /*6630*/  LEA.HI.X R33, R33, UR9, R34, 0x2, P2 ;  /* 0x0000000921217c11 */ /* 0x000fca00090f1422 */
[----:B------:R-:W-:Y:S01]  /*6640*/  STG.E desc[UR6][R32.64], R29 ;  /* 0x0000001d20007986 */ /* 0x000fe2000c101906 */
[----:B------:R-:W-:-:S03]  /*6650*/  NOP ;  /* 0x0000000000007918 */ /* 0x000fc60000000000 */
[----:B------:R-:W0:Y:S02]  /*6660*/  LDS R34, [R22+0x600] ;  /* 0x0006000016227984 */ /* 0x000e240000000800 */
[----:B0-----:R-:W-:-:S04]  /*6670*/  ISETP.NE.AND P1, PT, R34, 0x7fffffff, PT ;  /* 0x7fffffff2200780c */ /* 0x001fc80003f25270 */
[C---:B------:R-:W-:Y:S02]  /*6680*/  SEL R30, R34.reuse, 0x80000000, P1 ;  /* 0x80000000221e7807 */ /* 0x040fe40000800000 */
[----:B------:R-:W-:Y:S02]  /*6690*/  ISETP.GT.AND P1, PT, R34, -0x1, PT ;  /* 0xffffffff2200780c */ /* 0x000fe40003f24270 */
[----:B------:R-:W-:Y:S02]  /*66a0*/  SHF.R.U32.HI R30, RZ, UR4, R30 ;  /* 0x00000004ff1e7c19 */ /* 0x000fe4000801161e */
[----:B------:R-:W-:Y:S02]  /*66b0*/  SEL R29, R20, 0x80000000, P1 ;  /* 0x80000000141d7807 */ /* 0x000fe40000800000 */
[----:B------:R-:W-:Y:S02]  /*66c0*/  LOP3.LUT R30, R30, R19, RZ, 0x30, !PT ;  /* 0x000000131e1e7212 */ /* 0x000fe400078e30ff */
[----:B------:R-:W-:-:S03]  /*66d0*/  LOP3.LUT R29, R29, R34, RZ, 0x3c, !PT ;  /* 0x000000221d1d7212 */ /* 0x000fc600078e3cff */
[----:B------:R-:W-:-:S06]  /*66e0*/  IMAD R30, R30, 0x8, R23 ;  /* 0x000000081e1e7824 */ /* 0x000fcc00078e0217 */
[----:B------:R-:W0:Y:S02]  /*66f0*/  LDS.64 R30, [R30+0x6600] ;  /* 0x006600001e1e7984 */ /* 0x000e240000000a00 */
[----:B0-----:R-:W-:-:S05]  /*6700*/  IADD3 R35, P2, PT, R30, R3, RZ ;  /* 0x000000031e237210 */ /* 0x001fca0007f5e0ff */
[----:B------:R-:W-:Y:S01]  /*6710*/  IMAD.X R36, RZ, RZ, R31, P2 ;  /* 0x000000ffff247224 */ /* 0x000fe200010e061f */
[----:B------:R-:W-:-:S04]  /*6720*/  LEA R32, P2, R35, UR8, 0x2 ;  /* 0x0000000823207c11 */ /* 0x000fc8000f8410ff */
        /* <DEDUP_REMOVED lines=231> */
[----:B------:R-:W-:-:S04]  /*75a0*/  SHF.R.U32.HI R30, RZ, UR4, R30 ;  /* 0x00000004ff1e7c19 */ /* 0x000fc8000801161e */
[----:B------:R-:W-:-:S05]  /*75b0*/  LOP3.LUT R30, R30, R19, RZ, 0x30, !PT ;  /* 0x000000131e1e7212 */ /* 0x000fca00078e30ff */
[----:B------:R-:W-:Y:S01]  /*75c0*/  IMAD R35, R30, 0x8, R23 ;  /* 0x000000081e237824 */ /* 0x000fe200078e0217 */
[----:B------:R-:W-:-:S04]  /*75d0*/  SEL R23, R20, 0x80000000, P1 ;  /* 0x8000000014177807 */ /* 0x000fc80000800000 */
[----:B------:R-:W0:Y:S01]  /*75e0*/  LDS.64 R30, [R35+0x6600] ;  /* 0x00660000231e7984 */ /* 0x000e220000000a00 */
[----:B------:R-:W-:Y:S02]  /*75f0*/  LOP3.LUT R23, R23, R34, RZ, 0x3c, !PT ;  /* 0x0000002217177212 */ /* 0x000fe400078e3cff */
[----:B0-----:R-:W-:-:S05]  /*7600*/  IADD3 R36, P2, PT, R30, R3, RZ ;  /* 0x000000031e247210 */ /* 0x001fca0007f5e0ff */
[----:B------:R-:W-:Y:S01]  /*7610*/  IMAD.X R31, RZ, RZ, R31, P2 ;  /* 0x000000ffff1f7224 */ /* 0x000fe200010e061f */
[----:B------:R-:W-:-:S04]  /*7620*/  LEA R30, P2, R36, UR8, 0x2 ;  /* 0x00000008241e7c11 */ /* 0x000fc8000f8410ff */
[----:B------:R-:W-:-:S05]  /*7630*/  LEA.HI.X R31, R36, UR9, R31, 0x2, P2 ;  /* 0x00000009241f7c11 */ /* 0x000fca00090f141f */
[----:B------:R0:W-:Y:S01]  /*7640*/  STG.E desc[UR6][R30.64+0x6000], R23 ;  /* 0x006000171e007986 */ /* 0x0001e2000c101906 */
[----:B------:R-:W-:Y:S01]  /*7650*/  NOP ;  /* 0x0000000000007918 */ /* 0x000fe20000000000 */
[----:B------:R-:W-:Y:S05]  /*7660*/  BRA `(.L_x_77) ;  /* 0x0000001800607947 */ /* 0x000fea0003800000 */
.L_x_76:
[----:B------:R-:W-:Y:S01]  /*7670*/  IMAD R29, R5, -0x1980, R28 ;  /* 0xffffe680051d7824 */ /* 0x000fe200078e021c */
[----:B------:R-:W-:Y:S01]  /*7680*/  BSSY.RECONVERGENT B0, `(.L_x_78) ;  /* 0x000001e000007945 */ /* 0x000fe20003800200 */
[C---:B------:R-:W-:Y:S02]  /*7690*/  VIADD R20, R3.reuse, 0x180 ;  /* 0x0000018003147836 */ /* 0x040fe40000000000 */
[C---:B-1-3--:R-:W-:Y:S01]  /*76a0*/  VIADD R30, R3.reuse, 0x300 ;  /* 0x00000300031e7836 */ /* 0x04afe20000000000 */
[CC--:B------:R-:W-:Y:S01]  /*76b0*/  ISETP.GE.AND P1, PT, R3.reuse, R29.reuse, PT ;  /* 0x0000001d0300720c */ /* 0x0c0fe20003f26270 */
[C---:B------:R-:W-:Y:S01]  /*76c0*/  VIADD R32, R3.reuse, 0x480 ;  /* 0x0000048003207836 */ /* 0x040fe20000000000 */
[-C--:B------:R-:W-:Y:S01]  /*76d0*/  ISETP.GE.AND P5, PT, R20, R29.reuse, PT ;  /* 0x0000001d1400720c */ /* 0x080fe20003fa6270 */
[C---:B------:R-:W-:Y:S01]  /*76e0*/  VIADD R20, R3.reuse, 0x600 ;  /* 0x0000060003147836 */ /* 0x040fe20000000000 */
[-C--:B------:R-:W-:Y:S01]  /*76f0*/  ISETP.GE.AND P4, PT, R30, R29.reuse, PT ;  /* 0x0000001d1e00720c */ /* 0x080fe20003f86270 */
[----:B------:R-:W-:Y:S01]  /*7700*/  VIADD R34, R3, 0x780 ;  /* 0x0000078003227836 */ /* 0x000fe20000000000 */
[----:B------:R-:W-:-:S02]  /*7710*/  ISETP.GE.AND P3, PT, R32, R29, PT ;  /* 0x0000001d2000720c */ /* 0x000fc40003f66270 */
[----:B------:R-:W-:-:S05]  /*7720*/  ISETP.GE.AND P2, PT, R20, R29, PT ;  /* 0x0000001d1400720c */ /* 0x000fca0003f46270 */
[----:B------:R-:W-:Y:S08]  /*7730*/  @P1 BRA `(.L_x_79) ;  /* 0x0000000000481947 */ /* 0x000ff00003800000 */
[----:B------:R-:W1:Y:S01]  /*7740*/  LDS R20, [R22] ;  /* 0x0000000016147984 */ /* 0x000e620000000800 */
[----:B------:R-:W3:Y:S01]  /*7750*/  LDCU UR4, c[0x0][0x3c4] ;  /* 0x00007880ff0477ac */ /* 0x000ee20008000800 */
[----:B------:R-:W-:Y:S01]  /*7760*/  IMAD.MOV.U32 R33, RZ, RZ, -0x1 ;  /* 0xffffffffff217424 */ /* 0x000fe200078e00ff */
[----:B-1----:R-:W-:-:S04]  /*7770*/  ISETP.NE.AND P1, PT, R20, 0x7fffffff, PT ;  /* 0x7fffffff1400780c */ /* 0x002fc80003f25270 */
[C---:B------:R-:W-:Y:S02]  /*7780*/  SEL R30, R20.reuse, 0x80000000, P1 ;  /* 0x80000000141e7807 */ /* 0x040fe40000800000 */
[----:B------:R-:W-:Y:S02]  /*7790*/  ISETP.GT.AND P1, PT, R20, -0x1, PT ;  /* 0xffffffff1400780c */ /* 0x000fe40003f24270 */
[----:B---3--:R-:W-:Y:S01]  /*77a0*/  SHF.R.U32.HI R30, RZ, UR4, R30 ;  /* 0x00000004ff1e7c19 */ /* 0x008fe2000801161e */
[----:B------:R-:W1:Y:S01]  /*77b0*/  LDCU.64 UR4, c[0x0][0x3a0] ;  /* 0x00007400ff0477ac */ /* 0x000e620008000a00 */
[----:B------:R-:W-:Y:S02]  /*77c0*/  SEL R33, R33, 0x80000000, P1 ;  /* 0x8000000021217807 */ /* 0x000fe40000800000 */
[----:B------:R-:W-:Y:S02]  /*77d0*/  LOP3.LUT R30, R30, R19, RZ, 0x30, !PT ;  /* 0x000000131e1e7212 */ /* 0x000fe400078e30ff */
[----:B------:R-:W-:-:S03]  /*77e0*/  LOP3.LUT R33, R33, R20, RZ, 0x3c, !PT ;  /* 0x0000001421217212 */ /* 0x000fc600078e3cff */
[----:B------:R-:W-:-:S05]  /*77f0*/  IMAD R32, R30, 0x8, R23 ;  /* 0x000000081e207824 */ /* 0x000fca00078e0217 */
[----:B------:R-:W3:Y:S02]  /*7800*/  LDS.64 R30, [R32+0x6600] ;  /* 0x00660000201e7984 */ /* 0x000ee40000000a00 */
[----:B---3--:R-:W-:-:S04]  /*7810*/  IADD3 R35, P6, PT, R30, R3, RZ ;  /* 0x000000031e237210 */ /* 0x008fc80007fde0ff */
[----:B-1----:R-:W-:Y:S01]  /*7820*/  LEA R30, P1, R35, UR4, 0x2 ;  /* 0x00000004231e7c11 */ /* 0x002fe2000f8210ff */
[----:B------:R-:W-:-:S05]  /*7830*/  IMAD.X R36, RZ, RZ, R31, P6 ;  /* 0x000000ffff247224 */ /* 0x000fca00030e061f */
[----:B------:R-:W-:-:S05]  /*7840*/  LEA.HI.X R31, R35, UR5, R36, 0x2, P1 ;  /* 0x00000005231f7c11 */ /* 0x000fca00088f1424 */
[----:B------:R1:W-:Y:S02]  /*7850*/  STG.E desc[UR6][R30.64], R33 ;  /* 0x000000211e007986 */ /* 0x0003e4000c101906 */
.L_x_79:
[----:B------:R-:W-:Y:S05]  /*7860*/  BSYNC.RECONVERGENT B0 ;  /* 0x0000000000007941 */ /* 0x000fea0003800200 */
.L_x_78:
[----:B------:R-:W-:Y:S01]  /*7870*/  NOP ;  /* 0x0000000000007918 */ /* 0x000fe20000000000 */
[----:B------:R-:W-:Y:S01]  /*7880*/  BSSY.RECONVERGENT B0, `(.L_x_80) ;  /* 0x0000016000007945 */ /* 0x000fe20003800200 */
[----:B------:R-:W-:Y:S01]  /*7890*/  ISETP.GE.AND P1, PT, R34, R29, PT ;  /* 0x0000001d2200720c */ /* 0x000fe20003f26270 */
[----:B------:R-:W-:Y:S02]  /*78a0*/  VIADD R34, R3, 0x900 ;  /* 0x0000090003227836 */ /* 0x000fe40000000000 */
[----:B------:R-:W-:Y:S10]  /*78b0*/  @P5 BRA `(.L_x_81) ;  /* 0x0000000000485947 */ /* 0x000ff40003800000 */
[----:B------:R-:W3:Y:S01]  /*78c0*/  LDS R20, [R22+0x600] ;  /* 0x0006000016147984 */ /* 0x000ee20000000800 */
[----:B------:R-:W4:Y:S01]  /*78d0*/  LDCU UR4, c[0x0][0x3c4] ;  /* 0x00007880ff0477ac */ /* 0x000f220008000800 */
[----:B-1----:R-:W-:Y:S01]  /*78e0*/  IMAD.MOV.U32 R33, RZ, RZ, -0x1 ;  /* 0xffffffffff217424 */ /* 0x002fe200078e00ff */
[----:B---3--:R-:W-:-:S04]  /*78f0*/  ISETP.NE.AND P5, PT, R20, 0x7fffffff, PT ;  /* 0x7fffffff1400780c */ /* 0x008fc80003fa5270 */
[C---:B------:R-:W-:Y:S02]  /*7900*/  SEL R30, R20.reuse, 0x80000000, P5 ;  /* 0x80000000141e7807 */ /* 0x040fe40002800000 */
[----:B------:R-:W-:Y:S02]  /*7910*/  ISETP.GT.AND P5, PT, R20, -0x1, PT ;  /* 0xffffffff1400780c */ /* 0x000fe40003fa4270 */
[----:B----4-:R-:W-:Y:S01]  /*7920*/  SHF.R.U32.HI R30, RZ, UR4, R30 ;  /* 0x00000004ff1e7c19 */ /* 0x010fe2000801161e */
        /* <DEDUP_REMOVED lines=11> */
.L_x_81:
[----:B------:R-:W-:Y:S05]  /*79e0*/  BSYNC.RECONVERGENT B0 ;  /* 0x0000000000007941 */ /* 0x000fea0003800200 */
.L_x_80:
[----:B------:R-:W-:Y:S01]  /*79f0*/  NOP ;  /* 0x0000000000007918 */ /* 0x000fe20000000000 */
[----:B------:R-:W-:Y:S01]  /*7a00*/  BSSY.RECONVERGENT B0, `(.L_x_82) ;  /* 0x0000016000007945 */ /* 0x000fe20003800200 */
[----:B------:R-:W-:Y:S01]  /*7a10*/  ISETP.GE.AND P5, PT, R34, R29, PT ;  /* 0x0000001d2200720c */ /* 0x000fe20003fa6270 */
[----:B------:R-:W-:Y:S02]  /*7a20*/  VIADD R34, R3, 0xa80 ;  /* 0x00000a8003227836 */ /* 0x000fe40000000000 */
[----:B------:R-:W-:Y:S10]  /*7a30*/  @P4 BRA `(.L_x_83) ;  /* 0x0000000000484947 */ /* 0x000ff40003800000 */
[----:B------:R-:W4:Y:S01]  /*7a40*/  LDS R20, [R22+0xc00] ;  /* 0x000c000016147984 */ /* 0x000f220000000800 */
[----:B------:R-:W5:Y:S01]  /*7a50*/  LDCU UR4, c[0x0][0x3c4] ;  /* 0x00007880ff0477ac */ /* 0x000f620008000800 */
[----:B-1-3--:R-:W-:Y:S01]  /*7a60*/  IMAD.MOV.U32 R33, RZ, RZ, -0x1 ;  /* 0xffffffffff217424 */ /* 0x00afe200078e00ff */
[----:B----4-:R-:W-:-:S04]  /*7a70*/  ISETP.NE.AND P4, PT, R20, 0x7fffffff, PT ;  /* 0x7fffffff1400780c */ /* 0x010fc80003f85270 */
[C---:B------:R-:W-:Y:S02]  /*7a80*/  SEL R30, R20.reuse, 0x80000000, P4 ;  /* 0x80000000141e7807 */ /* 0x040fe40002000000 */
[----:B------:R-:W-:Y:S02]  /*7a90*/  ISETP.GT.AND P4, PT, R20, -0x1, PT ;  /* 0xffffffff1400780c */ /* 0x000fe40003f84270 */
[----:B-----5:R-:W-:Y:S01]  /*7aa0*/  SHF.R.U32.HI R30, RZ, UR4, R30 ;  /* 0x00000004ff1e7c19 */ /* 0x020fe2000801161e */
        /* <DEDUP_REMOVED lines=11> */
.L_x_83:
[----:B------:R-:W-:Y:S05]  /*7b60*/  BSYNC.RECONVERGENT B0 ;  /* 0x0000000000007941 */ /* 0x000fea0003800200 */
.L_x_82:
[----:B------:R-:W-:Y:S01]  /*7b70*/  NOP ;  /* 0x0000000000007918 */ /* 0x000fe20000000000 */
[----:B------:R-:W-:Y:S01]  /*7b80*/  BSSY.RECONVERGENT B0, `(.L_x_84) ;  /* 0x0000016000007945 */ /* 0x000fe20003800200 */
[----:B------:R-:W-:Y:S02]  /*7b90*/  ISETP.GE.AND P4, PT, R34, R29, PT ;  /* 0x0000001d2200720c */ /* 0x000fe40003f86270 */
[----:B------:R-:W-:Y:S01]  /*7ba0*/  LOP3.LUT R34, R3, 0xc00, RZ, 0xfc, !PT ;  /* 0x00000c0003227812 */ /* 0x000fe200078efcff */
[----:B------:R-:W-:Y:S10]  /*7bb0*/  @P3 BRA `(.L_x_85) ;  /* 0x0000000000483947 */ /* 0x000ff40003800000 */
[----:B------:R-:W5:Y:S01]  /*7bc0*/  LDS R20, [R22+0x1200] ;  /* 0x0012000016147984 */ /* 0x000f620000000800 */
[----:B------:R-:W0:Y:S01]  /*7bd0*/  LDCU UR4, c[0x0][0x3c4] ;  /* 0x00007880ff0477ac */ /* 0x000e220008000800 */
[----:B-1-34-:R-:W-:Y:S01]  /*7be0*/  IMAD.MOV.U32 R33, RZ, RZ, -0x1 ;  /* 0xffffffffff217424 */ /* 0x01afe200078e00ff */
[----:B-----5:R-:W-:-:S04]  /*7bf0*/  ISETP.NE.AND P3, PT, R20, 0x7fffffff, PT ;  /* 0x7fffffff1400780c */ /* 0x020fc80003f65270 */
[C---:B------:R-:W-:Y:S02]  /*7c00*/  SEL R30, R20.reuse, 0x80000000, P3 ;  /* 0x80000000141e7807 */ /* 0x040fe40001800000 */
[----:B------:R-:W-:Y:S02]  /*7c10*/  ISETP.GT.AND P3, PT, R20, -0x1, PT ;  /* 0xffffffff1400780c */ /* 0x000fe40003f64270 */
[----:B0-----:R-:W-:Y:S01]  /*7c20*/  SHF.R.U32.HI R30, RZ, UR4, R30 ;  /* 0x00000004ff1e7c19 */ /* 0x001fe2000801161e */
[----:B------:R-:W0:Y:S01]  /*7c30*/  LDCU.64 UR4, c[0x0][0x3a0] ;  /* 0x00007400ff0477ac */ /* 0x000e220008000a00 */
[----:B------:R-:W-:Y:S02]  /*7c40*/  SEL R33, R33, 0x80000000, P3 ;  /* 0x8000000021217807 */ /* 0x000fe40001800000 */
[----:B------:R-:W-:Y:S02]  /*7c50*/  LOP3.LUT R30, R30, R19, RZ, 0x30, !PT ;  /* 0x000000131e1e7212 */ /* 0x000fe400078e30ff */
[----:B------:R-:W-:-:S03]  /*7c60*/  LOP3.LUT R33, R33, R20, RZ, 0x3c, !PT ;  /* 0x0000001421217212 */ /* 0x000fc600078e3cff */
[----:B------:R-:W-:-:S05]  /*7c70*/  IMAD R32, R30, 0x8, R23 ;  /* 0x000000081e207824 */ /* 0x000fca00078e0217 */
[----:B------:R-:W1:Y:S02]  /*7c80*/  LDS.64 R30, [R32+0x6600] ;  /* 0x00660000201e7984 */ /* 0x000e640000000a00 */
[----:B-1----:R-:W-:-:S04]  /*7c90*/  IADD3 R35, P6, PT, R30, R3, RZ ;  /* 0x000000031e237210 */ /* 0x002fc80007fde0ff */
[----:B0-----:R-:W-:Y:S01]  /*7ca0*/  LEA R30, P3, R35, UR4, 0x2 ;  /* 0x00000004231e7c11 */ /* 0x001fe2000f8610ff */
[----:B------:R-:W-:-:S05]  /*7cb0*/  IMAD.X R36, RZ, RZ, R31, P6 ;  /* 0x000000ffff247224 */ /* 0x000fca00030e061f */
[----:B------:R-:W-:-:S05]  /*7cc0*/  LEA.HI.X R31, R35, UR5, R36, 0x2, P3 ;  /* 0x00000005231f7c11 */ /* 0x000fca00098f1424 */
[----:B------:R0:W-:Y:S02]  /*7cd0*/  STG.E desc[UR6][R30.64+0x1200], R33 ;  /* 0x001200211e007986 */ /* 0x0001e4000c101906 */
.L_x_85:
[----:B------:R-:W-:Y:S05]  /*7ce0*/  BSYNC.RECONVERGENT B0 ;  /* 0x0000000000007941 */ /* 0x000fea0003800200 */
.L_x_84:
[----:B------:R-:W-:Y:S01]  /*7cf0*/  NOP ;  /* 0x0000000000007918 */ /* 0x000fe20000000000 */
[----:B------:R-:W-:Y:S01]  /*7d00*/  BSSY.RECONVERGENT B0, `(.L_x_86) ;  /* 0x0000016000007945 */ /* 0x000fe20003800200 */
[----:B------:R-:W-:Y:S01]  /*7d10*/  ISETP.GE.AND P3, PT, R34, R29, PT ;  /* 0x0000001d2200720c */ /* 0x000fe20003f66270 */
[----:B------:R-:W-:Y:S02]  /*7d20*/  VIADD R34, R3, 0xd80 ;  /* 0x00000d8003227836 */ /* 0x000fe40000000000 */
[----:B------:R-:W-:Y:S10]  /*7d30*/  @P2 BRA `(.L_x_87) ;  /* 0x0000000000482947 */ /* 0x000ff40003800000 */
[----:B------:R-:W5:Y:S01]  /*7d40*/  LDS R20, [R22+0x1800] ;  /* 0x0018000016147984 */ /* 0x000f620000000800 */
[----:B------:R-:W2:Y:S01]  /*7d50*/  LDCU UR4, c[0x0][0x3c4] ;  /* 0x00007880ff0477ac */ /* 0x000ea20008000800 */
[----:B01-34-:R-:W-:Y:S01]  /*7d60*/  IMAD.MOV.U32 R33, RZ, RZ, -0x1 ;  /* 0xffffffffff217424 */ /* 0x01bfe200078e00ff */
[----:B-----5:R-:W-:-:S04]  /*7d70*/  ISETP.NE.AND P2, PT, R20, 0x7fffffff, PT ;  /* 0x7fffffff1400780c */ /* 0x020fc80003f45270 */
[C---:B------:R-:W-:Y:S02]  /*7d80*/  SEL R30, R20.reuse, 0x80000000, P2 ;  /* 0x80000000141e7807 */ /* 0x040fe40001000000 */
[----:B------:R-:W-:Y:S02]  /*7d90*/  ISETP.GT.AND P2, PT, R20, -0x1, PT ;  /* 0xffffffff1400780c */ /* 0x000fe40003f44270 */
[----:B--2---:R-:W-:Y:S01]  /*7da0*/  SHF.R.U32.HI R30, RZ, UR4, R30 ;  /* 0x00000004ff1e7c19 */ /* 0x004fe2000801161e */
        /* <DEDUP_REMOVED lines=11> */
.L_x_87:
[----:B------:R-:W-:Y:S05]  /*7e60*/  BSYNC.RECONVERGENT B0 ;  /* 0x0000000000007941 */ /* 0x000fea0003800200 */
.L_x_86:
        /* <DEDUP_REMOVED lines=23> */
.L_x_89:
[----:B------:R-:W-:Y:S05]  /*7fe0*/  BSYNC.RECONVERGENT B0 ;  /* 0x0000000000007941 */ /* 0x000fea0003800200 */
.L_x_88:
        /* <DEDUP_REMOVED lines=23> */
.L_x_91:
[----:B------:R-:W-:Y:S05]  /*8160*/  BSYNC.RECONVERGENT B0 ;  /* 0x0000000000007941 */ /* 0x000fea0003800200 */
.L_x_90:
        /* <DEDUP_REMOVED lines=23> */
.L_x_93:
[----:B------:R-:W-:Y:S05]  /*82e0*/  BSYNC.RECONVERGENT B0 ;  /* 0x0000000000007941 */ /* 0x000fea0003800200 */
.L_x_92:
        /* <DEDUP_REMOVED lines=23> */
.L_x_95:
[----:B------:R-:W-:Y:S05]  /*8460*/  BSYNC.RECONVERGENT B0 ;  /* 0x0000000000007941 */ /* 0x000fea0003800200 */
.L_x_94:
        /* <DEDUP_REMOVED lines=23> */
.L_x_97:
[----:B------:R-:W-:Y:S05]  /*85e0*/  BSYNC.RECONVERGENT B0 ;  /* 0x0000000000007941 */ /* 0x000fea0003800200 */
.L_x_96:
        /* <DEDUP_REMOVED lines=23> */
.L_x_99:
[----:B------:R-:W-:Y:S05]  /*8760*/  BSYNC.RECONVERGENT B0 ;  /* 0x0000000000007941 */ /* 0x000fea0003800200 */
.L_x_98:
[----:B------:R-:W-:Y:S01]  /*8770*/  NOP ;  /* 0x0000000000007918 */ /* 0x000fe20000000000 */
[----:B------:R-:W-:Y:S01]  /*8780*/  BSSY.RECONVERGENT B0, `(.L_x_100) ;  /* 0x0000016000007945 */ /* 0x000fe20003800200 */
[----:B------:R-:W-:Y:S02]  /*8790*/  ISETP.GE.AND P1, PT, R34, R29, PT ;  /* 0x0000001d2200720c */ /* 0x000fe40003f26270 */
[----:B------:R-:W-:Y:S01]  /*87a0*/  LOP3.LUT R34, R3, 0x1800, RZ, 0xfc, !PT ;  /* 0x0000180003227812 */ /* 0x000fe200078efcff */
        /* <DEDUP_REMOVED lines=19> */
.L_x_101:
[----:B------:R-:W-:Y:S05]  /*88e0*/  BSYNC.RECONVERGENT B0 ;  /* 0x0000000000007941 */ /* 0x000fea0003800200 */
.L_x_100:
[----:B------:R-:W-:Y:S01]  /*88f0*/  NOP ;  /* 0x0000000000007918 */ /* 0x000fe20000000000 */
[----:B------:R-:W-:Y:S01]  /*8900*/  BSSY.RECONVERGENT B0, `(.L_x_102) ;  /* 0x0000015000007945 */ /* 0x000fe20003800200 */
[----:B------:R-:W-:-:S03]  /*8910*/  ISETP.GE.AND P5, PT, R34, R29, PT ;  /* 0x0000001d2200720c */ /* 0x000fc60003fa6270 */
        /* <DEDUP_REMOVED lines=19> */
.L_x_103:
[----:B------:R-:W-:Y:S05]  /*8a50*/  BSYNC.RECONVERGENT B0 ;  /* 0x0000000000007941 */ /* 0x000fea0003800200 */
.L_x_102:
[----:B------:R-:W-:Y:S01]  /*8a60*/  NOP ;  /* 0x0000000000007918 */ /* 0x000fe20000000000 */
[----:B------:R-:W-:Y:S04]  /*8a70*/  BSSY.RECONVERGENT B0, `(.L_x_104) ;  /* 0x0000014000007945 */ /* 0x000fe80003800200 */
[----:B------:R-:W-:Y:S05]  /*8a80*/  @P3 BRA `(.L_x_105) ;  /* 0x0000000000483947 */ /* 0x000fea0003800000 */
        /* <DEDUP_REMOVED lines=13> */
[----:B-1----:R-:W-:-:S05]  /*8b60*/  IADD3 R32, P4, PT, R30, R3, RZ ;  /* 0x000000031e207210 */ /* 0x002fca0007f9e0ff */
[----:B------:R-:W-:Y:S01]  /*8b70*/  IMAD.X R31, RZ, RZ, R31, P4 ;  /* 0x000000ffff1f7224 */ /* 0x000fe200020e061f */
[----:B0-----:R-:W-:-:S04]  /*8b80*/  LEA R30, P4, R32, UR4, 0x2 ;  /* 0x00000004201e7c11 */ /* 0x001fc8000f8810ff */
[----:B------:R-:W-:-:S05]  /*8b90*/  LEA.HI.X R31, R32, UR5, R31, 0x2, P4 ;  /* 0x00000005201f7c11 */ /* 0x000fca000a0f141f */
[----:B------:R0:W-:Y:S04]  /*8ba0*/  STG.E desc[UR6][R30.64+0x4e00], R33 ;  /* 0x004e00211e007986 */ /* 0x0001e8000c101906 */
.L_x_105:
[----:B------:R-:W-:Y:S05]  /*8bb0*/  BSYNC.RECONVERGENT B0 ;  /* 0x0000000000007941 */ /* 0x000fea0003800200 */
.L_x_104:
        /* <DEDUP_REMOVED lines=21> */
.L_x_107:
[----:B------:R-:W-:Y:S05]  /*8d10*/  BSYNC.RECONVERGENT B0 ;  /* 0x0000000000007941 */ /* 0x000fea0003800200 */
.L_x_106:
        /* <DEDUP_REMOVED lines=21> */
.L_x_109:
[----:B------:R-:W-:Y:S05]  /*8e70*/  BSYNC.RECONVERGENT B0 ;  /* 0x0000000000007941 */ /* 0x000fea0003800200 */
.L_x_108:
[----:B------:R-:W-:Y:S01]  /*8e80*/  NOP ;  /* 0x0000000000007918 */ /* 0x000fe20000000000 */
[----:B------:R-:W-:Y:S04]  /*8e90*/  BSSY.RECONVERGENT B0, `(.L_x_110) ;  /* 0x0000014000007945 */ /* 0x000fe80003800200 */
[----:B------:R-:W-:Y:S05]  /*8ea0*/  @P5 BRA `(.L_x_111) ;  /* 0x0000000000485947 */ /* 0x000fea0003800000 */
[----:B------:R-:W5:Y:S01]  /*8eb0*/  LDS R20, [R22+0x6000] ;  /* 0x0060000016147984 */ /* 0x000f620000000800 */
[----:B------:R-:W0:Y:S01]  /*8ec0*/  LDCU UR4, c[0x0][0x3c4] ;  /* 0x00007880ff0477ac */ /* 0x000e220008000800 */
[----:B-----5:R-:W-:-:S04]  /*8ed0*/  ISETP.NE.AND P1, PT, R20, 0x7fffffff, PT ;  /* 0x7fffffff1400780c */ /* 0x020fc80003f25270 */
[C---:B------:R-:W-:Y:S02]  /*8ee0*/  SEL R29, R20.reuse, 0x80000000, P1 ;  /* 0x80000000141d7807 */ /* 0x040fe40000800000 */
[----:B------:R-:W-:Y:S02]  /*8ef0*/  ISETP.GT.AND P1, PT, R20, -0x1, PT ;  /* 0xffffffff1400780c */ /* 0x000fe40003f24270 */
[----:B01-34-:R-:W-:Y:S01]  /*8f00*/  SHF.R.U32.HI R30, RZ, UR4, R29 ;  /* 0x00000004ff1e7c19 */ /* 0x01bfe2000801161d */
[----:B------:R-:W0:Y:S01]  /*8f10*/  LDCU.64 UR4, c[0x0][0x3a0] ;  /* 0x00007400ff0477ac */ /* 0x000e220008000a00 */
[----:B------:R-:W-:Y:S02]  /*8f20*/  IMAD.MOV.U32 R29, RZ, RZ, -0x1 ;  /* 0xffffffffff1d7424 */ /* 0x000fe400078e00ff */
[----:B------:R-:W-:-:S03]  /*8f30*/  LOP3.LUT R30, R30, R19, RZ, 0x30, !PT ;  /* 0x000000131e1e7212 */ /* 0x000fc600078e30ff */
[----:B------:R-:W-:Y:S02]  /*8f40*/  SEL R29, R29, 0x80000000, P1 ;  /* 0x800000001d1d7807 */ /* 0x000fe40000800000 */
[----:B------:R-:W-:Y:S02]  /*8f50*/  IMAD R23, R30, 0x8, R23 ;  /* 0x000000081e177824 */ /* 0x000fe400078e0217 */
[----:B------:R-:W-:-:S03]  /*8f60*/  LOP3.LUT R29, R29, R20, RZ, 0x3c, !PT ;  /* 0x000000141d1d7212 */ /* 0x000fc600078e3cff */
[----:B------:R-:W1:Y:S02]  /*8f70*/  LDS.64 R30, [R23+0x6600] ;  /* 0x00660000171e7984 */ /* 0x000e640000000a00 */
[----:B-1----:R-:W-:-:S05]  /*8f80*/  IADD3 R32, P2, PT, R30, R3, RZ ;  /* 0x000000031e207210 */ /* 0x002fca0007f5e0ff */
[----:B------:R-:W-:Y:S01]  /*8f90*/  IMAD.X R31, RZ, RZ, R31, P2 ;  /* 0x000000ffff1f7224 */ /* 0x000fe200010e061f */
[----:B0-----:R-:W-:-:S04]  /*8fa0*/  LEA R30, P2, R32, UR4, 0x2 ;  /* 0x00000004201e7c11 */ /* 0x001fc8000f8410ff */
[----:B------:R-:W-:-:S05]  /*8fb0*/  LEA.HI.X R31, R32, UR5, R31, 0x2, P2 ;  /* 0x00000005201f7c11 */ /* 0x000fca00090f141f */
[----:B------:R0:W-:Y:S04]  /*8fc0*/  STG.E desc[UR6][R30.64+0x6000], R29 ;  /* 0x0060001d1e007986 */ /* 0x0001e8000c101906 */
.L_x_111:
[----:B------:R-:W-:Y:S05]  /*8fd0*/  BSYNC.RECONVERGENT B0 ;  /* 0x0000000000007941 */ /* 0x000fea0003800200 */
.L_x_110:
[----:B------:R-:W-:Y:S01]  /*8fe0*/  NOP ;  /* 0x0000000000007918 */ /* 0x000fe20000000000 */
.L_x_77:
[----:B01-34-:R-:W0:Y:S01]  /*8ff0*/  LDS R30, [R22+0x1200] ;  /* 0x00120000161e7984 */ /* 0x01be220000000800 */
[----:B------:R-:W1:Y:S03]  /*9000*/  LDCU UR4, c[0x0][0x3c4] ;  /* 0x00007880ff0477ac */ /* 0x000e660008000800 */
[----:B------:R-:W3:Y:S04]  /*9010*/  LDS R20, [R22] ;  /* 0x0000000016147984 */ /* 0x000ee80000000800 */
[----:B------:R-:W4:Y:S04]  /*9020*/  LDS R23, [R22+0x600] ;  /* 0x0006000016177984 */ /* 0x000f280000000800 */
[----:B------:R-:W5:Y:S04]  /*9030*/  LDS R29, [R22+0xc00] ;  /* 0x000c0000161d7984 */ /* 0x000f680000000800 */
[----:B------:R-:W2:Y:S04]  /*9040*/  LDS R31, [R22+0x1800] ;  /* 0x00180000161f7984 */ /* 0x000ea80000000800 */
[----:B------:R-:W1:Y:S04]  /*9050*/  LDS R36, [R22+0x3600] ;  /* 0x0036000016247984 */ /* 0x000e680000000800 */
[----:B------:R-:W1:Y:S04]  /*9060*/  LDS R32, [R22+0x1e00] ;  /* 0x001e000016207984 */ /* 0x000e680000000800 */
[----:B------:R-:W1:Y:S04]  /*9070*/  LDS R33, [R22+0x2400] ;  /* 0x0024000016217984 */ /* 0x000e680000000800 */
[----:B------:R-:W1:Y:S04]  /*9080*/  LDS R34, [R22+0x2a00] ;  /* 0x002a000016227984 */ /* 0x000e680000000800 */
[----:B------:R-:W1:Y:S04]  /*9090*/  LDS R35, [R22+0x3000] ;  /* 0x0030000016237984 */ /* 0x000e680000000800 */
[----:B------:R-:W1:Y:S01]  /*90a0*/  LDS R38, [R22+0x3c00] ;  /* 0x003c000016267984 */ /* 0x000e620000000800 */
[----:B0-----:R-:W-:-:S03]  /*90b0*/  ISETP.NE.AND P2, PT, R30, 0x7fffffff, PT ;  /* 0x7fffffff1e00780c */ /* 0x001fc60003f45270 */
[----:B------:R-:W0:Y:S01]  /*90c0*/  LDS R47, [R22+0x6000] ;  /* 0x00600000162f7984 */ /* 0x000e220000000800 */
[----:B---3--:R-:W-:Y:S02]  /*90d0*/  ISETP.NE.AND P5, PT, R20, 0x7fffffff, PT ;  /* 0x7fffffff1400780c */ /* 0x008fe40003fa5270 */
[----:B------:R-:W-:Y:S01]  /*90e0*/  SEL R30, R30, 0x80000000, P2 ;  /* 0x800000001e1e7807 */ /* 0x000fe20001000000 */
[----:B------:R-:W3:Y:S01]  /*90f0*/  LDS R40, [R22+0x4200] ;  /* 0x0042000016287984 */ /* 0x000ee20000000800 */
[----:B----4-:R-:W-:Y:S02]  /*9100*/  ISETP.NE.AND P4, PT, R23, 0x7fffffff, PT ;  /* 0x7fffffff1700780c */ /* 0x010fe40003f85270 */
[----:B------:R-:W-:Y:S01]  /*9110*/  SEL R20, R20, 0x80000000, P5 ;  /* 0x8000000014147807 */ /* 0x000fe20002800000 */
[----:B------:R-:W4:Y:S01]  /*9120*/  LDS R42, [R22+0x4800] ;  /* 0x00480000162a7984 */ /* 0x000f220000000800 */
[----:B-----5:R-:W-:Y:S02]  /*9130*/  ISETP.NE.AND P3, PT, R29, 0x7fffffff, PT ;  /* 0x7fffffff1d00780c */ /* 0x020fe40003f65270 */
[----:B------:R-:W-:Y:S01]  /*9140*/  SEL R23, R23, 0x80000000, P4 ;  /* 0x8000000017177807 */ /* 0x000fe20002000000 */
[----:B------:R-:W5:Y:S01]  /*9150*/  LDS R44, [R22+0x4e00] ;  /* 0x004e0000162c7984 */ /* 0x000f620000000800 */
[----:B--2---:R-:W-:-:S02]  /*9160*/  ISETP.NE.AND P1, PT, R31, 0x7fffffff, PT ;  /* 0x7fffffff1f00780c */ /* 0x004fc40003f25270 */
[----:B------:R-:W-:Y:S01]  /*9170*/  SEL R29, R29, 0x80000000, P3 ;  /* 0x800000001d1d7807 */ /* 0x000fe20001800000 */
[----:B------:R-:W2:Y:S01]  /*9180*/  LDS R45, [R22+0x5400] ;  /* 0x00540000162d7984 */ /* 0x000ea20000000800 */
[----:B-1----:R-:W-:Y:S02]  /*9190*/  ISETP.NE.AND P2, PT, R36, 0x7fffffff, PT ;  /* 0x7fffffff2400780c */ /* 0x002fe40003f45270 */
[----:B------:R-:W-:Y:S01]  /*91a0*/  SEL R31, R31, 0x80000000, P1 ;  /* 0x800000001f1f7807 */ /* 0x000fe20000800000 */
[----:B------:R-:W1:Y:S01]  /*91b0*/  LDS R46, [R22+0x5a00] ;  /* 0x005a0000162e7984 */ /* 0x000e620000000800 */
[----:B------:R-:W-:Y:S02]  /*91c0*/  ISETP.NE.AND P6, PT, R32, 0x7fffffff, PT ;  /* 0x7fffffff2000780c */ /* 0x000fe40003fc5270 */
[----:B------:R-:W-:Y:S02]  /*91d0*/  SEL R37, R36, 0x80000000, P2 ;  /* 0x8000000024257807 */ /* 0x000fe40001000000 */
[----:B------:R-:W-:-:S02]  /*91e0*/  ISETP.NE.AND P5, PT, R33, 0x7fffffff, PT ;  /* 0x7fffffff2100780c */ /* 0x000fc40003fa5270 */
[----:B------:R-:W-:Y:S02]  /*91f0*/  SEL R32, R32, 0x80000000, P6 ;  /* 0x8000000020207807 */ /* 0x000fe40003000000 */
[C---:B------:R-:W-:Y:S02]  /*9200*/  ISETP.NE.AND P4, PT, R34.reuse, 0x7fffffff, PT ;  /* 0x7fffffff2200780c */ /* 0x040fe40003f85270 */
[----:B------:R-:W-:Y:S02]  /*9210*/  SEL R33, R33, 0x80000000, P5 ;  /* 0x8000000021217807 */ /* 0x000fe40002800000 */
[----:B------:R-:W-:Y:S02]  /*9220*/  ISETP.NE.AND P3, PT, R35, 0x7fffffff, PT ;  /* 0x7fffffff2300780c */ /* 0x000fe40003f65270 */
[----:B------:R-:W-:Y:S02]  /*9230*/  SEL R34, R34, 0x80000000, P4 ;  /* 0x8000000022227807 */ /* 0x000fe40002000000 */
[----:B------:R-:W-:-:S02]  /*9240*/  ISETP.NE.AND P1, PT, R38, 0x7fffffff, PT ;  /* 0x7fffffff2600780c */ /* 0x000fc40003f25270 */
[----:B------:R-:W-:Y:S02]  /*9250*/  SEL R35, R35, 0x80000000, P3 ;  /* 0x8000000023237807 */ /* 0x000fe40001800000 */
[C---:B0-----:R-:W-:Y:S02]  /*9260*/  ISETP.NE.AND P2, PT, R47.reuse, 0x7fffffff, PT ;  /* 0x7fffffff2f00780c */ /* 0x041fe40003f45270 */
[----:B------:R-:W-:Y:S02]  /*9270*/  SEL R39, R38, 0x80000000, P1 ;  /* 0x8000000026277807 */ /* 0x000fe40000800000 */
[----:B---3--:R-:W-:Y:S02]  /*9280*/  ISETP.NE.AND P6, PT, R40, 0x7fffffff, PT ;  /* 0x7fffffff2800780c */ /* 0x008fe40003fc5270 */
[----:B------:R-:W-:Y:S02]  /*9290*/  SEL R49, R47, 0x80000000, P2 ;  /* 0x800000002f317807 */ /* 0x000fe40001000000 */
[----:B----4-:R-:W-:-:S02]  /*92a0*/  ISETP.NE.AND P5, PT, R42, 0x7fffffff, PT ;  /* 0x7fffffff2a00780c */ /* 0x010fc40003fa5270 */
[----:B------:R-:W-:Y:S02]  /*92b0*/  SEL R41, R40, 0x80000000, P6 ;  /* 0x8000000028297807 */ /* 0x000fe40003000000 */
[----:B-----5:R-:W-:Y:S02]  /*92c0*/  ISETP.NE.AND P4, PT, R44, 0x7fffffff, PT ;  /* 0x7fffffff2c00780c */ /* 0x020fe40003f85270 */
[----:B------:R-:W-:Y:S02]  /*92d0*/  SEL R43, R42, 0x80000000, P5 ;  /* 0x800000002a2b7807 */ /* 0x000fe40002800000 */
[----:B--2---:R-:W-:Y:S02]  /*92e0*/  ISETP.NE.AND P3, PT, R45, 0x7fffffff, PT ;  /* 0x7fffffff2d00780c */ /* 0x004fe40003f65270 */
[----:B------:R-:W-:Y:S02]  /*92f0*/  SEL R44, R44, 0x80000000, P4 ;  /* 0x800000002c2c7807 */ /* 0x000fe40002000000 */
[----:B-1----:R-:W-:-:S02]  /*9300*/  ISETP.NE.AND P1, PT, R46, 0x7fffffff, PT ;  /* 0x7fffffff2e00780c */ /* 0x002fc40003f25270 */
[----:B------:R-:W-:Y:S02]  /*9310*/  SEL R45, R45, 0x80000000, P3 ;  /* 0x800000002d2d7807 */ /* 0x000fe40001800000 */
[----:B------:R-:W-:Y:S02]  /*9320*/  SEL R47, R46, 0x80000000, P1 ;  /* 0x800000002e2f7807 */ /* 0x000fe40000800000 */
[----:B------:R-:W-:Y:S02]  /*9330*/  SHF.R.U32.HI R30, RZ, UR4, R30 ;  /* 0x00000004ff1e7c19 */ /* 0x000fe4000801161e */
[----:B------:R-:W-:Y:S02]  /*9340*/  SHF.R.U32.HI R32, RZ, UR4, R32 ;  /* 0x00000004ff207c19 */ /* 0x000fe40008011620 */
[----:B------:R-:W-:Y:S02]  /*9350*/  SHF.R.U32.HI R34, RZ, UR4, R34 ;  /* 0x00000004ff227c19 */ /* 0x000fe40008011622 */
[----:B------:R-:W-:-:S02]  /*9360*/  SHF.R.U32.HI R20, RZ, UR4, R20 ;  /* 0x00000004ff147c19 */ /* 0x000fc40008011614 */
[----:B------:R-:W-:Y:S02]  /*9370*/  SHF.R.U32.HI R22, RZ, UR4, R23 ;  /* 0x00000004ff167c19 */ /* 0x000fe40008011617 */
[----:B------:R-:W-:Y:S02]  /*9380*/  SHF.R.U32.HI R42, RZ, UR4, R29 ;  /* 0x00000004ff2a7c19 */ /* 0x000fe4000801161d */
        /* <DEDUP_REMOVED lines=11> */
[-C--:B------:R-:W-:Y:S02]  /*9440*/  LOP3.LUT R41, R30, R19.reuse, RZ, 0x30, !PT ;  /* 0x000000131e297212 */ /* 0x080fe400078e30ff */
[-C--:B------:R-:W-:Y:S02]  /*9450*/  LOP3.LUT R39, R32, R19.reuse, RZ, 0x30, !PT ;  /* 0x0000001320277212 */ /* 0x080fe400078e30ff */
[-C--:B------:R-:W-:Y:S02]  /*9460*/  LOP3.LUT R37, R34, R19.reuse, RZ, 0x30, !PT ;  /* 0x0000001322257212 */ /* 0x080fe400078e30ff */
[-C--:B------:R-:W-:Y:S02]  /*9470*/  LOP3.LUT R44, R20, R19.reuse, RZ, 0x30, !PT ;  /* 0x00000013142c7212 */ /* 0x080fe400078e30ff */
[----:B------:R-:W-:-:S02]  /*9480*/  LOP3.LUT R43, R22, R19, RZ, 0x30, !PT ;  /* 0x00000013162b7212 */ /* 0x000fc400078e30ff */
[-C--:B------:R-:W-:Y:S02]  /*9490*/  LOP3.LUT R42, R42, R19.reuse, RZ, 0x30, !PT ;  /* 0x000000132a2a7212 */ /* 0x080fe400078e30ff */
        /* <DEDUP_REMOVED lines=10> */
[----:B------:R-:W-:Y:S01]  /*9540*/  LOP3.LUT R45, R58, R19, RZ, 0x30, !PT ;  /* 0x000000133a2d7212 */ /* 0x000fe200078e30ff */
[----:B------:R-:W-:Y:S06]  /*9550*/  @P0 BRA `(.L_x_112) ;  /* 0x0000000000640947 */ /* 0x000fec0003800000 */
[----:B------:R-:W0:Y:S01]  /*9560*/  LDCU.64 UR4, c[0x0][0x3b8] ;  /* 0x00007700ff0477ac */ /* 0x000e220008000a00 */
[----:B------:R-:W-:Y:S01]  /*9570*/  IMAD R11, R5, 0x1980, RZ ;  /* 0x00001980050b7824 */ /* 0x000fe200078e02ff */
[----:B------:R-:W-:-:S04]  /*9580*/  LOP3.LUT R2, R21, 0x1f, R3, 0xf8, !PT ;  /* 0x0000001f15027812 */ /* 0x000fc800078ef803 */
[----:B------:R-:W-:-:S04]  /*9590*/  IADD3 R3, P1, PT, R11, R2, RZ ;  /* 0x000000020b037210 */ /* 0x000fc80007f3e0ff */
[----:B------:R-:W-:Y:S02]  /*95a0*/  LEA.HI.X.SX32 R18, R11, RZ, 0x1, P1 ;  /* 0x000000ff0b127211 */ /* 0x000fe400008f0eff */
        /* <DEDUP_REMOVED lines=20> */
.L_x_112:
[--C-:B------:R-:W-:Y:S01]  /*96f0*/  IMAD.IADD R60, R28, 0x1, -R18.reuse ;  /* 0x000000011c3c7824 */ /* 0x100fe200078e0a12 */
[----:B------:R-:W0:Y:S01]  /*9700*/  LDCU.64 UR4, c[0x0][0x3b8] ;  /* 0x00007700ff0477ac */ /* 0x000e220008000a00 */
[C---:B------:R-:W-:Y:S01]  /*9710*/  VIADD R3, R11.reuse, 0x20 ;  /* 0x000000200b037836 */ /* 0x040fe20000000000 */
[----:B------:R-:W-:Y:S01]  /*9720*/  SHF.R.S32.HI R62, RZ, 0x1f, R18 ;  /* 0x0000001fff3e7819 */ /* 0x000fe20000011412 */
[----:B------:R-:W-:Y:S01]  /*9730*/  VIADD R19, R11, 0xa0 ;  /* 0x000000a00b137836 */ /* 0x000fe20000000000 */
[----:B------:R-:W-:Y:S02]  /*9740*/  IADD3 R64, P2, PT, R18, R11, RZ ;  /* 0x0000000b12407210 */ /* 0x000fe40007f5e0ff */
[-C--:B------:R-:W-:Y:S01]  /*9750*/  ISETP.GE.AND P5, PT, R3, R60.reuse, PT ;  /* 0x0000003c0300720c */ /* 0x080fe20003fa6270 */
[C---:B------:R-:W-:Y:S01]  /*9760*/  VIADD R3, R11.reuse, 0x40 ;  /* 0x000000400b037836 */ /* 0x040fe20000000000 */
[----:B------:R-:W-:Y:S01]  /*9770*/  ISETP.GE.AND P6, PT, R11, R60, PT ;  /* 0x0000003c0b00720c */ /* 0x000fe20003fc6270 */
[----:B------:R-:W-:-:S03]  /*9780*/  IMAD.X R65, RZ, RZ, R62, P2 ;  /* 0x000000ffff417224 */ /* 0x000fc600010e063e */
[----:B------:R-:W-:Y:S01]  /*9790*/  ISETP.GE.AND P1, PT, R3, R60, PT ;  /* 0x0000003c0300720c */ /* 0x000fe20003f26270 */
[----:B------:R-:W-:-:S05]  /*97a0*/  VIADD R3, R11, 0x60 ;  /* 0x000000600b037836 */ /* 0x000fca0000000000 */
[----:B------:R-:W-:Y:S01]  /*97b0*/  ISETP.GE.AND P4, PT, R3, R60, PT ;  /* 0x0000003c0300720c */ /* 0x000fe20003f86270 */
[----:B------:R-:W-:Y:S01]  /*97c0*/  VIADD R3, R11, 0x80 ;  /* 0x000000800b037836 */ /* 0x000fe20000000000 */
[----:B0-----:R-:W-:-:S04]  /*97d0*/  LEA R2, P2, R64, UR4, 0x2 ;  /* 0x0000000440027c11 */ /* 0x001fc8000f8410ff */
[----:B------:R-:W-:Y:S02]  /*97e0*/  ISETP.GE.AND P3, PT, R3, R60, PT ;  /* 0x0000003c0300720c */ /* 0x000fe40003f66270 */
[----:B------:R-:W-:-:S04]  /*97f0*/  SHF.L.U64.HI R3, R64, 0x2, R65 ;  /* 0x0000000240037819 */ /* 0x000fc80000010241 */
[----:B------:R-:W-:Y:S02]  /*9800*/  IADD3.X R3, PT, PT, R3, UR5, RZ, P2, !PT ;  /* 0x0000000503037c10 */ /* 0x000fe400097fe4ff */
[-C--:B------:R-:W-:Y:S01]  /*9810*/  ISETP.GE.AND P2, PT, R19, R60.reuse, PT ;  /* 0x0000003c1300720c */ /* 0x080fe20003f46270 */
[----:B------:R-:W-:Y:S02]  /*9820*/  VIADD R19, R11, 0xc0 ;  /* 0x000000c00b137836 */ /* 0x000fe40000000000 */
[----:B------:R-:W5:Y:S03]  /*9830*/  @!P6 LDG.E R63, desc[UR6][R2.64] ;  /* 0x00000006023fe981 */ /* 0x000f66000c1e1900 */
[-C--:B------:R-:W-:Y:S01]  /*9840*/  ISETP.GE.AND P6, PT, R19, R60.reuse, PT ;  /* 0x0000003c1300720c */ /* 0x080fe20003fc6270 */
[----:B------:R-:W-:Y:S01]  /*9850*/  VIADD R19, R11, 0xe0 ;  /* 0x000000e00b137836 */ /* 0x000fe20000000000 */
[----:B------:R-:W5:Y:S04]  /*9860*/  @!P5 LDG.E R56, desc[UR6][R2.64+0x80] ;  /* 0x000080060238d981 */ /* 0x000f68000c1e1900 */
[-C--:B------:R-:W-:Y:S01]  /*9870*/  ISETP.GE.AND P5, PT, R19, R60.reuse, PT ;  /* 0x0000003c1300720c */ /* 0x080fe20003fa6270 */
[----:B------:R-:W-:Y:S01]  /*9880*/  VIADD R19, R11, 0x100 ;  /* 0x000001000b137836 */ /* 0x000fe20000000000 */
[----:B------:R-:W5:Y:S04]  /*9890*/  @!P1 LDG.E R61, desc[UR6][R2.64+0x100] ;  /* 0x00010006023d9981 */ /* 0x000f68000c1e1900 */
[----:B------:R-:W-:Y:S01]  /*98a0*/  ISETP.GE.AND P1, PT, R19, R60, PT ;  /* 0x0000003c1300720c */ /* 0x000fe20003f26270 */
[----:B------:R-:W5:Y:S01]  /*98b0*/  @!P2 LDG.E R57, desc[UR6][R2.64+0x280] ;  /* 0x000280060239a981 */ /* 0x000f62000c1e1900 */
[----:B------:R-:W-:-:S03]  /*98c0*/  VIADD R21, R11, 0x120 ;  /* 0x000001200b157836 */ /* 0x000fc60000000000 */
[----:B------:R-:W5:Y:S04]  /*98d0*/  @!P4 LDG.E R54, desc[UR6][R2.64+0x180] ;  /* 0x000180060236c981 */ /* 0x000f68000c1e1900 */
[----:B------:R-:W5:Y:S04]  /*98e0*/  @!P3 LDG.E R59, desc[UR6][R2.64+0x200] ;  /* 0x00020006023bb981 */ /* 0x000f68000c1e1900 */
[C---:B------:R-:W-:Y:S01]  /*98f0*/  @!P1 LEA R18, P2, R64.reuse, UR4, 0x2 ;  /* 0x0000000440129c11 */ /* 0x040fe2000f8410ff */
[----:B------:R-:W5:Y:S03]  /*9900*/  @!P6 LDG.E R55, desc[UR6][R2.64+0x300] ;  /* 0x000300060237e981 */ /* 0x000f66000c1e1900 */
[----:B------:R-:W-:Y:S01]  /*9910*/  @!P1 LEA.HI.X R19, R64, UR5, R65, 0x2, P2 ;  /* 0x0000000540139c11 */ /* 0x000fe200090f1441 */
[----:B------:R0:W5:Y:S04]  /*9920*/  @!P5 LDG.E R53, desc[UR6][R2.64+0x380] ;  /* 0x000380060235d981 */ /* 0x000168000c1e1900 */
[----:B------:R1:W5:Y:S01]  /*9930*/  @!P1 LDG.E R52, desc[UR6][R18.64+0x400] ;  /* 0x0004000612349981 */ /* 0x000362000c1e1900 */
[----:B------:R-:W-:Y:S01]  /*9940*/  ISETP.GE.AND P1, PT, R21, R60, PT ;  /* 0x0000003c1500720c */ /* 0x000fe20003f26270 */
[----:B0-----:R-:W-:-:S12]  /*9950*/  VIADD R3, R11, 0x140 ;  /* 0x000001400b037836 */ /* 0x001fd80000000000 */
[----:B------:R-:W-:-:S04]  /*9960*/  @!P1 LEA R20, P2, R64, UR4, 0x2 ;  /* 0x0000000440149c11 */ /* 0x000fc8000f8410ff */
[----:B------:R-:W-:-:S05]  /*9970*/  @!P1 LEA.HI.X R21, R64, UR5, R65, 0x2, P2 ;  /* 0x0000000540159c11 */ /* 0x000fca00090f1441 */
[----:B------:R0:W5:Y:S01]  /*9980*/  @!P1 LDG.E R51, desc[UR6][R20.64+0x480] ;  /* 0x0004800614339981 */ /* 0x000162000c1e1900 */
[----:B------:R-:W-:Y:S01]  /*9990*/  ISETP.GE.AND P1, PT, R3, R60, PT ;  /* 0x0000003c0300720c */ /* 0x000fe20003f26270 */
[----:B-1----:R-:W-:-:S12]  /*99a0*/  VIADD R19, R11, 0x160 ;  /* 0x000001600b137836 */ /* 0x002fd80000000000 */
[----:B------:R-:W-:-:S04]  /*99b0*/  @!P1 LEA R2, P2, R64, UR4, 0x2 ;  /* 0x0000000440029c11 */ /* 0x000fc8000f8410ff */
[----:B------:R-:W-:-:S05]  /*99c0*/  @!P1 LEA.HI.X R3, R64, UR5, R65, 0x2, P2 ;  /* 0x0000000540039c11 */ /* 0x000fca00090f1441 */
[----:B------:R1:W5:Y:S01]  /*99d0*/  @!P1 LDG.E R50, desc[UR6][R2.64+0x500] ;  /* 0x0005000602329981 */ /* 0x000362000c1e1900 */
[----:B------:R-:W-:Y:S01]  /*99e0*/  ISETP.GE.AND P1, PT, R19, R60, PT ;  /* 0x0000003c1300720c */ /* 0x000fe20003f26270 */
[----:B0-----:R-:W-:-:S12]  /*99f0*/  VIADD R21, R11, 0x180 ;  /* 0x000001800b157836 */ /* 0x001fd80000000000 */
[----:B------:R-:W-:-:S04]  /*9a00*/  @!P1 LEA R18, P2, R64, UR4, 0x2 ;  /* 0x0000000440129c11 */ /* 0x000fc8000f8410ff */
[----:B------:R-:W-:-:S05]  /*9a10*/  @!P1 LEA.HI.X R19, R64, UR5, R65, 0x2, P2 ;  /* 0x0000000540139c11 */ /* 0x000fca00090f1441 */
[----:B------:R-:W5:Y:S01]  /*9a20*/  @!P1 LDG.E R49, desc[UR6][R18.64+0x580] ;  /* 0x0005800612319981 */ /* 0x000f62000c1e1900 */
[----:B------:R-:W-:Y:S01]  /*9a30*/  ISETP.GE.AND P1, PT, R21, R60, PT ;  /* 0x0000003c1500720c */ /* 0x000fe20003f26270 */
[----:B-1----:R-:W-:-:S12]  /*9a40*/  VIADD R3, R11, 0x1a0 ;  /* 0x000001a00b037836 */ /* 0x002fd80000000000 */
[----:B------:R-:W-:-:S04]  /*9a50*/  @!P1 LEA R20, P2, R64, UR4, 0x2 ;  /* 0x0000000440149c11 */ /* 0x000fc8000f8410ff */
[----:B------:R-:W-:-:S05]  /*9a60*/  @!P1 LEA.HI.X R21, R64, UR5, R65, 0x2, P2 ;  /* 0x0000000540159c11 */ /* 0x000fca00090f1441 */
[----:B------:R0:W5:Y:S01]  /*9a70*/  @!P1 LDG.E R48, desc[UR6][R20.64+0x600] ;  /* 0x0006000614309981 */ /* 0x000162000c1e1900 */
[----:B------:R-:W-:Y:S01]  /*9a80*/  ISETP.GE.AND P1, PT, R3, R60, PT ;  /* 0x0000003c0300720c */ /* 0x000fe20003f26270 */
[----:B0-----:R-:W-:-:S05]  /*9a90*/  VIADD R21, R11, 0x200 ;  /* 0x000002000b157836 */ /* 0x001fca0000000000 */
[----:B------:R-:W-:-:S07]  /*9aa0*/  ISETP.GE.AND P3, PT, R21, R60, PT ;  /* 0x0000003c1500720c */ /* 0x000fce0003f66270 */
[----:B------:R-:W-:Y:S01]  /*9ab0*/  @!P1 LEA R22, P2, R64, UR4, 0x2 ;  /* 0x0000000440169c11 */ /* 0x000fe2000f8410ff */
[----:B------:R-:W-:-:S03]  /*9ac0*/  VIADD R3, R11, 0x1c0 ;  /* 0x000001c00b037836 */ /* 0x000fc60000000000 */
[----:B------:R-:W-:-:S05]  /*9ad0*/  @!P1 LEA.HI.X R23, R64, UR5, R65, 0x2, P2 ;  /* 0x0000000540179c11 */ /* 0x000fca00090f1441 */
[----:B------:R-:W5:Y:S01]  /*9ae0*/  @!P1 LDG.E R47, desc[UR6][R22.64+0x680] ;  /* 0x00068006162f9981 */ /* 0x000f62000c1e1900 */
[----:B------:R-:W0:Y:S01]  /*9af0*/  @!P3 S2R R20, SR_TID.X ;  /* 0x000000000014b919 */ /* 0x000e220000002100 */
[----:B------:R-:W-:Y:S01]  /*9b00*/  ISETP.GE.AND P1, PT, R3, R60, PT ;  /* 0x0000003c0300720c */ /* 0x000fe20003f26270 */
[----:B------:R-:W-:-:S12]  /*9b10*/  VIADD R3, R11, 0x1e0 ;  /* 0x000001e00b037836 */ /* 0x000fd80000000000 */
[----:B------:R-:W-:-:S04]  /*9b20*/  @!P1 LEA R18, P2, R64, UR4, 0x2 ;  /* 0x0000000440129c11 */ /* 0x000fc8000f8410ff */
[----:B------:R-:W-:Y:S02]  /*9b30*/  @!P1 LEA.HI.X R19, R64, UR5, R65, 0x2, P2 ;  /* 0x0000000540139c11 */ /* 0x000fe400090f1441 */
[----:B------:R-:W-:-:S03]  /*9b40*/  ISETP.GE.AND P2, PT, R3, R60, PT ;  /* 0x0000003c0300720c */ /* 0x000fc60003f46270 */
[----:B------:R1:W5:Y:S01]  /*9b50*/  @!P1 LDG.E R46, desc[UR6][R18.64+0x700] ;  /* 0x00070006122e9981 */ /* 0x000362000c1e1900 */
[C---:B0-----:R-:W-:Y:S02]  /*9b60*/  @!P3 LOP3.LUT R21, R20.reuse, 0x3e0, RZ, 0xc0, !PT ;  /* 0x000003e01415b812 */ /* 0x041fe400078ec0ff */
[----:B------:R-:W-:Y:S01]  /*9b70*/  @!P3 LOP3.LUT R20, R20, 0x1f, RZ, 0xc0, !PT ;  /* 0x0000001f1414b812 */ /* 0x000fe200078ec0ff */
[----:B-1----:R-:W-:-:S06]  /*9b80*/  @!P3 IMAD R19, R5, 0x1980, RZ ;  /* 0x000019800513b824 */ /* 0x002fcc00078e02ff */
[----:B------:R-:W-:Y:S01]  /*9b90*/  @!P2 LEA R2, P1, R64, UR4, 0x2 ;  /* 0x000000044002ac11 */ /* 0x000fe2000f8210ff */
[----:B------:R-:W-:-:S03]  /*9ba0*/  @!P3 IMAD R20, R21, 0x11, R20 ;  /* 0x000000111514b824 */ /* 0x000fc600078e0214 */
[----:B------:R-:W-:Y:S02]  /*9bb0*/  @!P2 LEA.HI.X R3, R64, UR5, R65, 0x2, P1 ;  /* 0x000000054003ac11 */ /* 0x000fe400088f1441 */
[----:B------:R-:W-:-:S03]  /*9bc0*/  @!P3 IADD3 R20, P1, PT, R19, R20, RZ ;  /* 0x000000141314b210 */ /* 0x000fc60007f3e0ff */
[----:B------:R1:W5:Y:S02]  /*9bd0*/  @!P2 LDG.E R11, desc[UR6][R2.64+0x780] ;  /* 0x00078006020ba981 */ /* 0x000364000c1e1900 */
[----:B------:R-:W-:Y:S01]  /*9be0*/  @!P3 IMAD.X R19, RZ, RZ, R62, P1 ;  /* 0x000000ffff13b224 */ /* 0x000fe200008e063e */
[----:B------:R-:W-:-:S04]  /*9bf0*/  @!P3 LEA R18, P1, R20, UR4, 0x2 ;  /* 0x000000041412bc11 */ /* 0x000fc8000f8210ff */
[----:B------:R-:W-:-:S05]  /*9c00*/  @!P3 LEA.HI.X R19, R20, UR5, R19, 0x2, P1 ;  /* 0x000000051413bc11 */ /* 0x000fca00088f1413 */
[----:B------:R1:W5:Y:S04]  /*9c10*/  @!P3 LDG.E R58, desc[UR6][R18.64+0x800] ;  /* 0x00080006123ab981 */ /* 0x000368000c1e1900 */
.L_x_113:
[----:B------:R-:W-:Y:S08]  /*9c20*/  BAR.SYNC.DEFER_BLOCKING 0x0 ;  /* 0x0000000000007b1d */ /* 0x000ff00000010000 */
[----:B------:R-:W2:Y:S01]  /*9c30*/  S2UR UR5, SR_CgaCtaId ;  /* 0x00000000000579c3 */ /* 0x000ea20000008800 */
[----:B------:R-:W-:Y:S01]  /*9c40*/  UMOV UR4, 0x400 ;  /* 0x0000040000047882 */ /* 0x000fe20000000000 */
[----:B01----:R-:W0:Y:S01]  /*9c50*/  S2R R2, SR_TID.X ;  /* 0x0000000000027919 */ /* 0x003e220000002100 */
[----:B-----5:R1:W-:Y:S04]  /*9c60*/  STS [R10+-0x4], R63 ;  /* 0xfffffc3f0a007388 */ /* 0x0203e80000000800 */
[----:B------:R1:W-:Y:S01]  /*9c70*/  STS [R9+-0x4], R56 ;  /* 0xfffffc3809007388 */ /* 0x0003e20000000800 */
[----:B--2---:R-:W-:-:S03]  /*9c80*/  ULEA UR4, UR5, UR4, 0x18 ;  /* 0x0000000405047291 */ /* 0x004fc6000f8ec0ff */
[----:B------:R1:W-:Y:S04]  /*9c90*/  STS [R8+-0x4], R61 ;  /* 0xfffffc3d08007388 */ /* 0x0003e80000000800 */
[----:B------:R1:W-:Y:S04]  /*9ca0*/  STS [R7+-0x4], R54 ;  /* 0xfffffc3607007388 */ /* 0x0003e80000000800 */
[----:B------:R1:W-:Y:S01]  /*9cb0*/  STS [R6+-0x4], R59 ;  /* 0xfffffc3b06007388 */ /* 0x0003e20000000800 */
[----:B0-----:R-:W-:-:S03]  /*9cc0*/  LEA R3, R2, UR4, 0x2 ;  /* 0x0000000402037c11 */ /* 0x001fc6000f8e10ff */
[----:B------:R1:W-:Y:S04]  /*9cd0*/  STS [R4+-0x4], R57 ;  /* 0xfffffc3904007388 */ /* 0x0003e80000000800 */
        /* <DEDUP_REMOVED lines=10> */
[----:B------:R1:W-:Y:S01]  /*9d80*/  STS [R17+-0x4], R58 ;  /* 0xfffffc3a11007388 */ /* 0x0003e20000000800 */
[----:B------:R-:W-:Y:S06]  /*9d90*/  BAR.SYNC.DEFER_BLOCKING 0x0 ;  /* 0x0000000000007b1d */ /* 0x000fec0000010000 */
[----:B------:R-:W-:Y:S05]  /*9da0*/  @P0 BRA `(.L_x_114) ;  /* 0x00000008006c0947 */ /* 0x000fea0003800000 */
[----:B------:R-:W-:Y:S01]  /*9db0*/  LEA R44, R44, UR4, 0x3 ;  /* 0x000000042c2c7c11 */ /* 0x000fe2000f8e18ff */
[----:B-1----:R-:W-:Y:S01]  /*9dc0*/  LDS R11, [R3] ;  /* 0x00000000030b7984 */ /* 0x002fe20000000800 */
[----:B------:R-:W0:Y:S01]  /*9dd0*/  LDCU.64 UR8, c[0x0][0x3b0] ;  /* 0x00007600ff0877ac */ /* 0x000e220008000a00 */
[----:B------:R-:W-:Y:S02]  /*9de0*/  LEA R43, R43, UR4, 0x3 ;  /* 0x000000042b2b7c11 */ /* 0x000fe4000f8e18ff */
[----:B------:R-:W1:Y:S01]  /*9df0*/  LDS.64 R4, [R44+0x6600] ;  /* 0x006600002c047984 */ /* 0x000e620000000a00 */
[----:B------:R-:W-:Y:S02]  /*9e00*/  LEA R42, R42, UR4, 0x3 ;  /* 0x000000042a2a7c11 */ /* 0x000fe4000f8e18ff */
[----:B------:R-:W-:Y:S02]  /*9e10*/  LEA R41, R41, UR4, 0x3 ;  /* 0x0000000429297c11 */ /* 0x000fe4000f8e18ff */
[----:B------:R-:W-:-:S02]  /*9e20*/  LEA R40, R40, UR4, 0x3 ;  /* 0x0000000428287c11 */ /* 0x000fc4000f8e18ff */
[----:B------:R-:W-:Y:S02]  /*9e30*/  LEA R39, R39, UR4, 0x3 ;  /* 0x0000000427277c11 */ /* 0x000fe4000f8e18ff */
[----:B------:R-:W-:Y:S02]  /*9e40*/  LEA R38, R38, UR4, 0x3 ;  /* 0x0000000426267c11 */ /* 0x000fe4000f8e18ff */
[----:B------:R-:W-:Y:S02]  /*9e50*/  LEA R37, R37, UR4, 0x3 ;  /* 0x0000000425257c11 */ /* 0x000fe4000f8e18ff */
        /* <DEDUP_REMOVED lines=9> */
[----:B-1----:R-:W-:-:S05]  /*9ef0*/  IADD3 R0, P0, PT, R4, R2, RZ ;  /* 0x0000000204007210 */ /* 0x002fca0007f1e0ff */
[----:B------:R-:W-:Y:S01]  /*9f00*/  IMAD.X R5, RZ, RZ, R5, P0 ;  /* 0x000000ffff057224 */ /* 0x000fe200000e0605 */
[----:B0-----:R-:W-:-:S04]  /*9f10*/  LEA R6, P0, R0, UR8, 0x2 ;  /* 0x0000000800067c11 */ /* 0x001fc8000f8010ff */
[----:B------:R-:W-:-:S05]  /*9f20*/  LEA.HI.X R7, R0, UR9, R5, 0x2, P0 ;  /* 0x0000000900077c11 */ /* 0x000fca00080f1405 */
[----:B------:R-:W-:Y:S01]  /*9f30*/  STG.E desc[UR6][R6.64], R11 ;  /* 0x0000000b06007986 */ /* 0x000fe2000c101906 */
[----:B------:R-:W-:-:S03]  /*9f40*/  NOP ;  /* 0x0000000000007918 */ /* 0x000fc60000000000 */
[----:B------:R-:W0:Y:S04]  /*9f50*/  LDS.64 R4, [R43+0x6600] ;  /* 0x006600002b047984 */ /* 0x000e280000000a00 */
[----:B------:R-:W1:Y:S01]  /*9f60*/  LDS R13, [R3+0x600] ;  /* 0x00060000030d7984 */ /* 0x000e620000000800 */
[----:B0-----:R-:W-:-:S05]  /*9f70*/  IADD3 R0, P0, PT, R4, R2, RZ ;  /* 0x0000000204007210 */ /* 0x001fca0007f1e0ff */
[----:B------:R-:W-:Y:S01]  /*9f80*/  IMAD.X R5, RZ, RZ, R5, P0 ;  /* 0x000000ffff057224 */ /* 0x000fe200000e0605 */
[----:B------:R-:W-:-:S04]  /*9f90*/  LEA R8, P0, R0, UR8, 0x2 ;  /* 0x0000000800087c11 */ /* 0x000fc8000f8010ff */
[----:B------:R-:W-:-:S05]  /*9fa0*/  LEA.HI.X R9, R0, UR9, R5, 0x2, P0 ;  /* 0x0000000900097c11 */ /* 0x000fca00080f1405 */
[----:B-1----:R-:W-:Y:S01]  /*9fb0*/  STG.E desc[UR6][R8.64+0x600], R13 ;  /* 0x0006000d08007986 */ /* 0x002fe2000c101906 */
        /* <DEDUP_REMOVED lines=120> */
[----:B------:R-:W-:Y:S01]  /*a740*/  NOP ;  /* 0x0000000000007918 */ /* 0x000fe20000000000 */
[----:B------:R-:W-:Y:S05]  /*a750*/  EXIT ;  /* 0x000000000000794d */ /* 0x000fea0003800000 */
.L_x_114:
[----:B-1----:R-:W-:Y:S01]  /*a760*/  LEA R7, R44, UR4, 0x3 ;  /* 0x000000042c077c11 */ /* 0x002fe2000f8e18ff */
[----:B------:R-:W-:Y:S01]  /*a770*/  IMAD R5, R5, -0x1980, R28 ;  /* 0xffffe68005057824 */ /* 0x000fe200078e021c */
[----:B------:R-:W-:Y:S02]  /*a780*/  LEA R43, R43, UR4, 0x3 ;  /* 0x000000042b2b7c11 */ /* 0x000fe4000f8e18ff */
[----:B------:R-:W-:Y:S02]  /*a790*/  LEA R41, R41, UR4, 0x3 ;  /* 0x0000000429297c11 */ /* 0x000fe4000f8e18ff */
[----:B------:R-:W0:Y:S01]  /*a7a0*/  LDS.64 R6, [R7+0x6600] ;  /* 0x0066000007067984 */ /* 0x000e220000000a00 */
[----:B------:R-:W-:Y:S02]  /*a7b0*/  ISETP.GE.AND P1, PT, R2, R5, PT ;  /* 0x000000050200720c */ /* 0x000fe40003f26270 */
[----:B------:R-:W-:Y:S02]  /*a7c0*/  LEA R39, R39, UR4, 0x3 ;  /* 0x0000000427277c11 */ /* 0x000fe4000f8e18ff */
[----:B------:R-:W-:-:S02]  /*a7d0*/  LEA R37, R37, UR4, 0x3 ;  /* 0x0000000425257c11 */ /* 0x000fc4000f8e18ff */
[----:B------:R-:W-:Y:S02]  /*a7e0*/  LEA R35, R35, UR4, 0x3 ;  /* 0x0000000423237c11 */ /* 0x000fe4000f8e18ff */
[----:B------:R-:W-:Y:S02]  /*a7f0*/  LEA R33, R33, UR4, 0x3 ;  /* 0x0000000421217c11 */ /* 0x000fe4000f8e18ff */
[----:B------:R-:W-:Y:S02]  /*a800*/  LEA R31, R31, UR4, 0x3 ;  /* 0x000000041f1f7c11 */ /* 0x000fe4000f8e18ff */
[----:B------:R-:W-:Y:S01]  /*a810*/  LEA R45, R45, UR4, 0x3 ;  /* 0x000000042d2d7c11 */ /* 0x000fe2000f8e18ff */
[----:B------:R-:W1:Y:S01]  /*a820*/  @!P1 LDS R13, [R3] ;  /* 0x00000000030d9984 */ /* 0x000e620000000800 */
[----:B------:R-:W2:Y:S01]  /*a830*/  @!P1 LDC.64 R8, c[0x0][0x3b0] ;  /* 0x0000ec00ff089b82 */ /* 0x000ea20000000a00 */
[----:B0-----:R-:W-:-:S05]  /*a840*/  @!P1 IADD3 R0, P0, PT, R6, R2, RZ ;  /* 0x0000000206009210 */ /* 0x001fca0007f1e0ff */
[----:B------:R-:W-:Y:S01]  /*a850*/  @!P1 IMAD.X R6, RZ, RZ, R7, P0 ;  /* 0x000000ffff069224 */ /* 0x000fe200000e0607 */
[----:B--2---:R-:W-:-:S04]  /*a860*/  @!P1 LEA R8, P0, R0, R8, 0x2 ;  /* 0x0000000800089211 */ /* 0x004fc800078010ff */
[----:B------:R-:W-:Y:S01]  /*a870*/  @!P1 LEA.HI.X R9, R0, R9, R6, 0x2, P0 ;  /* 0x0000000900099211 */ /* 0x000fe200000f1406 */
[----:B------:R-:W-:-:S04]  /*a880*/  VIADD R0, R2, 0x180 ;  /* 0x0000018002007836 */ /* 0x000fc80000000000 */
[----:B-1----:R-:W-:Y:S01]  /*a890*/  @!P1 STG.E desc[UR6][R8.64], R13 ;  /* 0x0000000d08009986 */ /* 0x002fe2000c101906 */
[----:B------:R-:W-:-:S03]  /*a8a0*/  NOP ;  /* 0x0000000000007918 */ /* 0x000fc60000000000 */
[----:B------:R-:W0:Y:S01]  /*a8b0*/  LDS.64 R6, [R43+0x6600] ;  /* 0x006600002b067984 */ /* 0x000e220000000a00 */
[----:B------:R-:W-:-:S13]  /*a8c0*/  ISETP.GE.AND P1, PT, R0, R5, PT ;  /* 0x000000050000720c */ /* 0x000fda0003f26270 */
[----:B------:R-:W1:Y:S01]  /*a8d0*/  @!P1 LDS R15, [R3+0x600] ;  /* 0x00060000030f9984 */ /* 0x000e620000000800 */
[----:B------:R-:W2:Y:S01]  /*a8e0*/  @!P1 LDC.64 R10, c[0x0][0x3b0] ;  /* 0x0000ec00ff0a9b82 */ /* 0x000ea20000000a00 */
[----:B0-----:R-:W-:-:S05]  /*a8f0*/  @!P1 IADD3 R0, P0, PT, R6, R2, RZ ;  /* 0x0000000206009210 */ /* 0x001fca0007f1e0ff */
[----:B------:R-:W-:Y:S01]  /*a900*/  @!P1 IMAD.X R6, RZ, RZ, R7, P0 ;  /* 0x000000ffff069224 */ /* 0x000fe200000e0607 */
[----:B--2---:R-:W-:Y:S02]  /*a910*/  @!P1 LEA R10, P0, R0, R10, 0x2 ;  /* 0x0000000a000a9211 */ /* 0x004fe400078010ff */
[----:B------:R-:W-:Y:S02]  /*a920*/  LEA R7, R42, UR4, 0x3 ;  /* 0x000000042a077c11 */ /* 0x000fe4000f8e18ff */
        /* <DEDUP_REMOVED lines=69> */
[----:B------:R-:W-:Y:S02]  /*ad80*/  @!P1 LEA.HI.X R11, R0, R11, R6, 0x2, P0 ;  /* 0x0000000b000b9211 */ /* 0x000fe400000f1406 */
[----:B------:R-:W-:-:S03]  /*ad90*/  LOP3.LUT R0, R2, 0xc00, RZ, 0xfc, !PT ;  /* 0x00000c0002007812 */ /* 0x000fc600078efcff */
        /* <DEDUP_REMOVED lines=88> */
[C---:B--2---:R-:W-:Y:S02]  /*b320*/  @!P1 LEA R10, P0, R0.reuse, R10, 0x2 ;  /* 0x0000000a000a9211 */ /* 0x044fe400078010ff */
        /* <DEDUP_REMOVED lines=9> */
[----:B0-----:R-:W-:-:S05]  /*b3c0*/  IADD3 R2, P0, PT, R6, R2, RZ ;  /* 0x0000000206027210 */ /* 0x001fca0007f1e0ff */
[----:B------:R-:W-:Y:S01]  /*b3d0*/  IMAD.X R6, RZ, RZ, R7, P0 ;  /* 0x000000ffff067224 */ /* 0x000fe200000e0607 */
[----:B--2---:R-:W-:-:S04]  /*b3e0*/  @!P1 LEA R4, P0, R2, R4, 0x2 ;  /* 0x0000000402049211 */ /* 0x004fc800078010ff */
[----:B------:R-:W-:-:S05]  /*b3f0*/  @!P1 LEA.HI.X R5, R2, R5, R6, 0x2, P0 ;  /* 0x0000000502059211 */ /* 0x000fca00000f1406 */
[----:B-1----:R-:W-:Y:S01]  /*b400*/  @!P1 STG.E desc[UR6][R4.64+0x6000], R3 ;  /* 0x0060000304009986 */ /* 0x002fe2000c101906 */
[----:B------:R-:W-:Y:S01]  /*b410*/  NOP ;  /* 0x0000000000007918 */ /* 0x000fe20000000000 */
[----:B------:R-:W-:Y:S05]  /*b420*/  EXIT ;  /* 0x000000000000794d */ /* 0x000fea0003800000 */
.L_x_30:
[----:B------:R-:W-:Y:S02]  /*b430*/  IMAD.MOV.U32 R72, RZ, RZ, R57 ;  /* 0x000000ffff487224 */ /* 0x000fe400078e0039 */
[----:B------:R-:W-:Y:S02]  /*b440*/  IMAD.MOV.U32 R65, RZ, RZ, 0x1 ;  /* 0x00000001ff417424 */ /* 0x000fe400078e00ff */
[----:B------:R-:W-:Y:S02]  /*b450*/  IMAD.MOV.U32 R74, RZ, RZ, RZ ;  /* 0x000000ffff4a7224 */ /* 0x000fe400078e00ff */
[----:B------:R-:W-:-:S07]  /*b460*/  IMAD.MOV.U32 R63, RZ, RZ, -0x1 ;  /* 0xffffffffff3f7424 */ /* 0x000fce00078e00ff */
[----:B------:R-:W-:Y:S05]  /*b470*/  WARPSYNC.COLLECTIVE R63, `(.L_x_115) ;  /* 0x000000003f087348 */ /* 0x000fea0003c00000 */
[----:B------:R0:W1:Y:S02]  /*b480*/  SHFL.UP P0, R70, R72, R65, R74 ;  /* 0x0400004148467389 */ /* 0x000064000000004a */
[----:B01----:R-:W-:Y:S05]  /*b490*/  ENDCOLLECTIVE ;  /* 0x000000000000791b */ /* 0x003fea0003800000 */
.L_x_115:
[----:B------:R-:W-:Y:S02]  /*b4a0*/  IMAD.MOV.U32 R65, RZ, RZ, 0x2 ;  /* 0x00000002ff417424 */ /* 0x000fe400078e00ff */
[----:B------:R-:W-:-:S04]  /*b4b0*/  IMAD.MOV.U32 R66, RZ, RZ, R70 ;  /* 0x000000ffff427224 */ /* 0x000fc800078e0046 */
[----:B------:R-:W-:-:S04]  /*b4c0*/  @P0 IMAD.IADD R66, R57, 0x1, R66 ;  /* 0x0000000139420824 */ /* 0x000fc800078e0242 */
[----:B------:R-:W-:-:S07]  /*b4d0*/  IMAD.MOV.U32 R72, RZ, RZ, R66 ;  /* 0x000000ffff487224 */ /* 0x000fce00078e0042 */
[----:B------:R-:W-:Y:S05]  /*b4e0*/  WARPSYNC.COLLECTIVE R63, `(.L_x_116) ;  /* 0x000000003f087348 */ /* 0x000fea0003c00000 */
[----:B------:R0:W1:Y:S02]  /*b4f0*/  SHFL.UP P0, R70, R72, R65, R74 ;  /* 0x0400004148467389 */ /* 0x000064000000004a */
[----:B01----:R-:W-:Y:S05]  /*b500*/  ENDCOLLECTIVE ;  /* 0x000000000000791b */ /* 0x003fea0003800000 */
.L_x_116:
[----:B------:R-:W-:Y:S02]  /*b510*/  IMAD.MOV.U32 R65, RZ, RZ, 0x4 ;  /* 0x00000004ff417424 */ /* 0x000fe400078e00ff */
[----:B------:R-:W-:-:S04]  /*b520*/  IMAD.MOV.U32 R59, RZ, RZ, R70 ;  /* 0x000000ffff3b7224 */ /* 0x000fc800078e0046 */
[----:B------:R-:W-:-:S04]  /*b530*/  @P0 IMAD.IADD R59, R66, 0x1, R59 ;  /* 0x00000001423b0824 */ /* 0x000fc800078e023b */
[----:B------:R-:W-:-:S07]  /*b540*/  IMAD.MOV.U32 R72, RZ, RZ, R59 ;  /* 0x000000ffff487224 */ /* 0x000fce00078e003b */
[----:B------:R-:W-:Y:S05]  /*b550*/  WARPSYNC.COLLECTIVE R63, `(.L_x_117) ;  /* 0x000000003f087348 */ /* 0x000fea0003c00000 */
[----:B------:R0:W1:Y:S02]  /*b560*/  SHFL.UP P0, R70, R72, R65, R74 ;  /* 0x0400004148467389 */ /* 0x000064000000004a */
[----:B01----:R-:W-:Y:S05]  /*b570*/  ENDCOLLECTIVE ;  /* 0x000000000000791b */ /* 0x003fea0003800000 */
.L_x_117:
[----:B------:R-:W-:Y:S02]  /*b580*/  IMAD.MOV.U32 R65, RZ, RZ, 0x8 ;  /* 0x00000008ff417424 */ /* 0x000fe400078e00ff */
[----:B------:R-:W-:-:S04]  /*b590*/  IMAD.MOV.U32 R68, RZ, RZ, R70 ;  /* 0x000000ffff447224 */ /* 0x000fc800078e0046 */
[----:B------:R-:W-:-:S04]  /*b5a0*/  @P0 IMAD.IADD R68, R59, 0x1, R68 ;  /* 0x000000013b440824 */ /* 0x000fc800078e0244 */
[----:B------:R-:W-:-:S07]  /*b5b0*/  IMAD.MOV.U32 R72, RZ, RZ, R68 ;  /* 0x000000ffff487224 */ /* 0x000fce00078e0044 */
[----:B------:R-:W-:Y:S05]  /*b5c0*/  WARPSYNC.COLLECTIVE R63, `(.L_x_118) ;  /* 0x000000003f087348 */ /* 0x000fea0003c00000 */
[----:B------:R0:W1:Y:S02]  /*b5d0*/  SHFL.UP P0, R70, R72, R65, R74 ;  /* 0x0400004148467389 */ /* 0x000064000000004a */
[----:B01----:R-:W-:Y:S05]  /*b5e0*/  ENDCOLLECTIVE ;  /* 0x000000000000791b */ /* 0x003fea0003800000 */
.L_x_118:
[----:B------:R-:W-:Y:S02]  /*b5f0*/  IMAD.MOV.U32 R65, RZ, RZ, 0x10 ;  /* 0x00000010ff417424 */ /* 0x000fe400078e00ff */
[----:B------:R-:W-:-:S04]  /*b600*/  IMAD.MOV.U32 R61, RZ, RZ, R70 ;  /* 0x000000ffff3d7224 */ /* 0x000fc800078e0046 */
[----:B------:R-:W-:-:S04]  /*b610*/  @P0 IMAD.IADD R61, R68, 0x1, R61 ;  /* 0x00000001443d0824 */ /* 0x000fc800078e023d */
[----:B------:R-:W-:-:S07]  /*b620*/  IMAD.MOV.U32 R72, RZ, RZ, R61 ;  /* 0x000000ffff487224 */ /* 0x000fce00078e003d */
[----:B------:R-:W-:Y:S05]  /*b630*/  WARPSYNC.COLLECTIVE R63, `(.L_x_119) ;  /* 0x000000003f087348 */ /* 0x000fea0003c00000 */
[----:B------:R0:W1:Y:S02]  /*b640*/  SHFL.UP P0, R70, R72, R65, R74 ;  /* 0x0400004148467389 */ /* 0x000064000000004a */
[----:B01----:R-:W-:Y:S05]  /*b650*/  ENDCOLLECTIVE ;  /* 0x000000000000791b */ /* 0x003fea0003800000 */
.L_x_119:
[----:B------:R-:W-:Y:S05]  /*b660*/  BRA `(.L_x_120) ;  /* 0xffffff7c00107947 */ /* 0x000fea000383ffff */
.L_x_121:
[----:B------:R-:W-:-:S00]  /*b670*/  BRA `(.L_x_121) ;  /* 0xfffffffc00fc7947 */ /* 0x000fc0000383ffff */
[----:B------:R-:W-:-:S00]  /*b680*/  NOP ;  /* 0x0000000000007918 */ /* 0x000fc00000000000 */
[----:B------:R-:W-:-:S00]  /*b690*/  NOP ;  /* 0x0000000000007918 */ /* 0x000fc00000000000 */
[----:B------:R-:W-:-:S00]  /*b6a0*/  NOP ;  /* 0x0000000000007918 */ /* 0x000fc00000000000 */
[----:B------:R-:W-:-:S00]  /*b6b0*/  NOP ;  /* 0x0000000000007918 */ /* 0x000fc00000000000 */
[----:B------:R-:W-:-:S00]  /*b6c0*/  NOP ;  /* 0x0000000000007918 */ /* 0x000fc00000000000 */
[----:B------:R-:W-:-:S00]  /*b6d0*/  NOP ;  /* 0x0000000000007918 */ /* 0x000fc00000000000 */
[----:B------:R-:W-:-:S00]  /*b6e0*/  NOP ;  /* 0x0000000000007918 */ /* 0x000fc00000000000 */
[----:B------:R-:W-:-:S00]  /*b6f0*/  NOP ;  /* 0x0000000000007918 */ /* 0x000fc00000000000 */
.L_x_453:


//--------------------- .text._ZN3cub18CUB_300001_SM_10006detail10radix_sort33DeviceRadixSortExclusiveSumKernelINS1_5radix10policy_hubIffyE10Policy1000EyEEvPT0_ --------------------------
	.section	.text._ZN3cub18CUB_300001_SM_10006detail10radix_sort33DeviceRadixSortExclusiveSumKernelINS1_5radix10policy_hubIffyE10Policy1000EyEEvPT0_,"ax",@progbits
	.align	128
        .global         _ZN3cub18CUB_300001_SM_10006detail10radix_sort33DeviceRadixSortExclusiveSumKernelINS1_5radix10policy_hubIffyE10Policy1000EyEEvPT0_
        .type           _ZN3cub18CUB_300001_SM_10006detail10radix_sort33DeviceRadixSortExclusiveSumKernelINS1_5radix10policy_hubIffyE10Policy1000EyEEvPT0_,@function
        .size           _ZN3cub18CUB_300001_SM_10006detail10radix_sort33DeviceRadixSortExclusiveSumKernelINS1_5radix10policy_hubIffyE10Policy1000EyEEvPT0_,(.L_x_454 - _ZN3cub18CUB_300001_SM_10006detail10radix_sort33DeviceRadixSortExclusiveSumKernelINS1_5radix10policy_hubIffyE10Policy1000EyEEvPT0_)
        .other          _ZN3cub18CUB_300001_SM_10006detail10radix_sort33DeviceRadixSortExclusiveSumKernelINS1_5radix10policy_hubIffyE10Policy1000EyEEvPT0_,@"STO_CUDA_ENTRY STV_DEFAULT"
_ZN3cub18CUB_300001_SM_10006detail10radix_sort33DeviceRadixSortExclusiveSumKernelINS1_5radix10policy_hubIffyE10Policy1000EyEEvPT0_:
.text._ZN3cub18CUB_300001_SM_10006detail10radix_sort33DeviceRadixSortExclusiveSumKernelINS1_5radix10policy_hubIffyE10Policy1000EyEEvPT0_:
[----:B------:R-:W-:Y:S01]  /*0000*/  LDC R1, c[0x0][0x37c] ;  /* 0x0000df00ff017b82 */ /* 0x000fe20000000800 */
[----:B------:R-:W0:Y:S07]  /*0010*/  S2R R18, SR_TID.X ;  /* 0x0000000000127919 */ /* 0x000e2e0000002100 */
[----:B------:R-:W1:Y:S01]  /*0020*/  LDC.64 R16, c[0x0][0x380] ;  /* 0x0000e000ff107b82 */ /* 0x000e620000000a00 */
[----:B------:R-:W2:Y:S01]  /*0030*/  LDCU.64 UR4, c[0x0][0x358] ;  /* 0x00006b00ff0477ac */ /* 0x000ea20008000a00 */
[----:B------:R-:W3:Y:S01]  /*0040*/  S2R R5, SR_CTAID.X ;  /* 0x0000000000057919 */ /* 0x000ee20000002500 */
[----:B0-----:R-:W-:Y:S01]  /*0050*/  ISETP.GT.U32.AND P1, PT, R18, 0xff, PT ;  /* 0x000000ff1200780c */ /* 0x001fe20003f24070 */
[----:B---3--:R-:W-:-:S04]  /*0060*/  IMAD R5, R5, 0x100, R18 ;  /* 0x0000010005057824 */ /* 0x008fc800078e0212 */
[----:B-1----:R-:W-:-:S08]  /*0070*/  IMAD.WIDE R16, R5, 0x8, R16 ;  /* 0x0000000805107825 */ /* 0x002fd000078e0210 */
[----:B--2---:R-:W2:Y:S01]  /*0080*/  @!P1 LDG.E.64 R2, desc[UR4][R16.64] ;  /* 0x0000000410029981 */ /* 0x004ea2000c1e1b00 */
[----:B------:R-:W-:Y:S02]  /*0090*/  MOV R0, 0x400 ;  /* 0x0000040000007802 */ /* 0x000fe40000000f00 */
[C---:B------:R-:W-:Y:S01]  /*00a0*/  ISETP.GT.U32.AND P0, PT, R18.reuse, 0x1f, PT ;  /* 0x0000001f1200780c */ /* 0x040fe20003f04070 */
[----:B------:R-:W0:Y:S02]  /*00b0*/  S2R R5, SR_CgaCtaId ;  /* 0x0000000000057919 */ /* 0x000e240000008800 */
[----:B0-----:R-:W-:Y:S02]  /*00c0*/  LEA R5, R5, R0, 0x18 ;  /* 0x0000000005057211 */ /* 0x001fe400078ec0ff */
[----:B------:R-:W-:-:S05]  /*00d0*/  LEA.HI R0, R18, R18, RZ, 0x1d ;  /* 0x0000001212007211 */ /* 0x000fca00078fe8ff */
[----:B------:R-:W-:-:S05]  /*00e0*/  IMAD R0, R0, 0x8, R5 ;  /* 0x0000000800007824 */ /* 0x000fca00078e0205 */
[----:B--2---:R0:W-:Y:S01]  /*00f0*/  STS.64 [R0+0x10], R2 ;  /* 0x0000100200007388 */ /* 0x0041e20000000a00 */
[----:B------:R-:W-:Y:S06]  /*0100*/  BAR.SYNC.DEFER_BLOCKING 0x0 ;  /* 0x0000000000007b1d */ /* 0x000fec0000010000 */
[----:B------:R-:W-:Y:S05]  /*0110*/  @P0 BRA `(.L_x_122) ;  /* 0x0000000400240947 */ /* 0x000fea0003800000 */
[----:B------:R-:W-:Y:S01]  /*0120*/  IMAD R18, R18, 0x48, R5 ;  /* 0x0000004812127824 */ /* 0x000fe200078e0205 */
[----:B------:R-:W-:-:S04]  /*0130*/  UMOV UR6, 0xffffffff ;  /* 0xffffffff00067882 */ /* 0x000fc80000000000 */
[----:B------:R-:W-:Y:S04]  /*0140*/  LDS.64 R14, [R18+0x10] ;  /* 0x00001000120e7984 */ /* 0x000fe80000000a00 */
[----:B------:R-:W-:Y:S04]  /*0150*/  LDS.64 R12, [R18+0x18] ;  /* 0x00001800120c7984 */ /* 0x000fe80000000a00 */
[----:B------:R-:W1:Y:S04]  /*0160*/  LDS.64 R10, [R18+0x20] ;  /* 0x00002000120a7984 */ /* 0x000e680000000a00 */
[----:B------:R-:W-:Y:S04]  /*0170*/  LDS.64 R8, [R18+0x28] ;  /* 0x0000280012087984 */ /* 0x000fe80000000a00 */
[----:B------:R-:W2:Y:S04]  /*0180*/  LDS.64 R6, [R18+0x30] ;  /* 0x0000300012067984 */ /* 0x000ea80000000a00 */
[----:B------:R-:W-:Y:S04]  /*0190*/  LDS.64 R4, [R18+0x38] ;  /* 0x0000380012047984 */ /* 0x000fe80000000a00 */
[----:B0-----:R-:W0:Y:S04]  /*01a0*/  LDS.64 R2, [R18+0x40] ;  /* 0x0000400012027984 */ /* 0x001e280000000a00 */
[----:B------:R-:W3:Y:S01]  /*01b0*/  LDS.64 R20, [R18+0x48] ;  /* 0x0000480012147984 */ /* 0x000ee20000000a00 */
[----:B-1----:R-:W-:-:S04]  /*01c0*/  IADD3 R19, P3, P4, R10, R12, R14 ;  /* 0x0000000c0a137210 */ /* 0x002fc80007c7e00e */
[----:B------:R-:W-:Y:S02]  /*01d0*/  IADD3.X R23, PT, PT, R11, R13, R15, P3, P4 ;  /* 0x0000000d0b177210 */ /* 0x000fe40001fe840f */
[----:B--2---:R-:W-:-:S04]  /*01e0*/  IADD3 R19, P0, P2, R6, R19, R8 ;  /* 0x0000001306137210 */ /* 0x004fc80007a1e008 */
[----:B------:R-:W-:Y:S02]  /*01f0*/  IADD3.X R23, PT, PT, R7, R23, R9, P0, P2 ;  /* 0x0000001707177210 */ /* 0x000fe400007e4409 */
[----:B0-----:R-:W-:-:S04]  /*0200*/  IADD3 R19, P3, P4, R2, R19, R4 ;  /* 0x0000001302137210 */ /* 0x001fc80007c7e004 */
[----:B---3--:R-:W-:Y:S02]  /*0210*/  IADD3 R20, P0, PT, R20, R19, RZ ;  /* 0x0000001314147210 */ /* 0x008fe40007f1e0ff */
[----:B------:R-:W-:-:S05]  /*0220*/  IADD3.X R19, PT, PT, R3, R23, R5, P3, P4 ;  /* 0x0000001703137210 */ /* 0x000fca0001fe8405 */
[----:B------:R-:W-:Y:S01]  /*0230*/  IMAD.X R19, R21, 0x1, R19, P0 ;  /* 0x0000000115137824 */ /* 0x000fe200000e0613 */
[----:B------:R-:W-:Y:S06]  /*0240*/  BRA.DIV UR6, `(.L_x_123) ;  /* 0x0000000206f07947 */ /* 0x000fec000b800000 */
[----:B------:R-:W0:Y:S04]  /*0250*/  SHFL.UP PT, R27, R20, 0x1, RZ ;  /* 0x04200000141b7989 */ /* 0x000e2800000e00ff */
[----:B------:R-:W1:Y:S01]  /*0260*/  SHFL.UP P0, R25, R19, 0x1, RZ ;  /* 0x0420000013197989 */ /* 0x000e6200000000ff */
[----:B0-----:R-:W-:-:S04]  /*0270*/  IADD3 R22, P2, PT, R27, R20, RZ ;  /* 0x000000141b167210 */ /* 0x001fc80007f5e0ff */
[----:B-1----:R-:W-:Y:S01]  /*0280*/  SEL R27, R22, R27, P0 ;  /* 0x0000001b161b7207 */ /* 0x002fe20000000000 */
[----:B------:R-:W-:-:S04]  /*0290*/  IMAD.X R26, R25, 0x1, R19, P2 ;  /* 0x00000001191a7824 */ /* 0x000fc800010e0613 */
[----:B------:R-:W0:Y:S01]  /*02a0*/  SHFL.UP PT, R28, R27, 0x2, RZ ;  /* 0x044000001b1c7989 */ /* 0x000e2200000e00ff */
[----:B------:R-:W-:-:S05]  /*02b0*/  SEL R26, R26, R25, P0 ;  /* 0x000000191a1a7207 */ /* 0x000fca0000000000 */
[----:B------:R-:W1:Y:S01]  /*02c0*/  SHFL.UP P0, R25, R26, 0x2, RZ ;  /* 0x044000001a197989 */ /* 0x000e6200000000ff */
[----:B0-----:R-:W-:-:S05]  /*02d0*/  IADD3 R21, P2, PT, R28, R27, RZ ;  /* 0x0000001b1c157210 */ /* 0x001fca0007f5e0ff */
[----:B-1----:R-:W-:Y:S01]  /*02e0*/  IMAD.X R22, R25, 0x1, R26, P2 ;  /* 0x0000000119167824 */ /* 0x002fe200010e061a */
[----:B------:R-:W-:-:S04]  /*02f0*/  SEL R28, R21, R28, P0 ;  /* 0x0000001c151c7207 */ /* 0x000fc80000000000 */
[----:B------:R-:W-:Y:S01]  /*0300*/  SEL R29, R22, R25, P0 ;  /* 0x00000019161d7207 */ /* 0x000fe20000000000 */
        /* <DEDUP_REMOVED lines=12> */
[----:B------:R0:W1:Y:S04]  /*03d0*/  SHFL.UP PT, R28, R27, 0x10, RZ ;  /* 0x060000001b1c7989 */ /* 0x00006800000e00ff */
[----:B------:R0:W2:Y:S02]  /*03e0*/  SHFL.UP P0, R25, R26, 0x10, RZ ;  /* 0x060000001a197989 */ /* 0x0000a400000000ff */
.L_x_134:
[----:B-1----:R-:W-:-:S04]  /*03f0*/  IADD3 R21, P2, PT, R28, R27, RZ ;  /* 0x0000001b1c157210 */ /* 0x002fc80007f5e0ff */
[----:B--2---:R-:W-:Y:S01]  /*0400*/  SEL R21, R21, R28, P0 ;  /* 0x0000001c15157207 */ /* 0x004fe20000000000 */
[----:B------:R-:W-:-:S05]  /*0410*/  IMAD.X R22, R25, 0x1, R26, P2 ;  /* 0x0000000119167824 */ /* 0x000fca00010e061a */
[----:B------:R-:W-:Y:S02]  /*0420*/  SEL R22, R22, R25, P0 ;  /* 0x0000001916167207 */ /* 0x000fe40000000000 */
[----:B------:R-:W-:-:S05]  /*0430*/  IADD3 R20, P0, PT, R21, -R20, RZ ;  /* 0x8000001415147210 */ /* 0x000fca0007f1e0ff */
[----:B------:R-:W-:Y:S01]  /*0440*/  IMAD.X R21, R22, 0x1, ~R19, P0 ;  /* 0x0000000116157824 */ /* 0x000fe200000e0e13 */
[----:B------:R-:W-:-:S04]  /*0450*/  IADD3 R14, P0, PT, R14, R20, RZ ;  /* 0x000000140e0e7210 */ /* 0x000fc80007f1e0ff */
[----:B------:R1:W-:Y:S01]  /*0460*/  STS.64 [R18+0x10], R20 ;  /* 0x0000101412007388 */ /* 0x0003e20000000a00 */
[----:B------:R-:W-:Y:S01]  /*0470*/  IMAD.X R15, R15, 0x1, R21, P0 ;  /* 0x000000010f0f7824 */ /* 0x000fe200000e0615 */
        /* <DEDUP_REMOVED lines=17> */
[----:B------:R-:W-:-:S05]  /*0590*/  IMAD.X R3, R3, 0x1, R5, P0 ;  /* 0x0000000103037824 */ /* 0x000fca00000e0605 */
[----:B------:R1:W-:Y:S03]  /*05a0*/  STS.64 [R18+0x48], R2 ;  /* 0x0000480212007388 */ /* 0x0003e60000000a00 */
.L_x_122:
[----:B------:R-:W-:Y:S05]  /*05b0*/  WARPSYNC.ALL ;  /* 0x0000000000007948 */ /* 0x000fea0003800000 */
[----:B------:R-:W-:Y:S06]  /*05c0*/  BAR.SYNC.DEFER_BLOCKING 0x0 ;  /* 0x0000000000007b1d */ /* 0x000fec0000010000 */
[----:B------:R-:W-:Y:S05]  /*05d0*/  @P1 EXIT ;  /* 0x000000000000194d */ /* 0x000fea0003800000 */
[----:B01----:R-:W0:Y:S04]  /*05e0*/  LDS.64 R2, [R0+0x10] ;  /* 0x0000100000027984 */ /* 0x003e280000000a00 */
[----:B0-----:R-:W-:Y:S01]  /*05f0*/  STG.E.64 desc[UR4][R16.64], R2 ;  /* 0x0000000210007986 */ /* 0x001fe2000c101b04 */
[----:B------:R-:W-:Y:S05]  /*0600*/  EXIT ;  /* 0x000000000000794d */ /* 0x000fea0003800000 */
.L_x_123:
[----:B------:R-:W-:Y:S02]  /*0610*/  IMAD.MOV.U32 R24, RZ, RZ, R20 ;  /* 0x000000ffff187224 */ /* 0x000fe400078e0014 */
[----:B------:R-:W-:Y:S02]  /*0620*/  IMAD.MOV.U32 R23, RZ, RZ, 0x1 ;  /* 0x00000001ff177424 */ /* 0x000fe400078e00ff */
[----:B------:R-:W-:Y:S02]  /*0630*/  IMAD.MOV.U32 R22, RZ, RZ, RZ ;  /* 0x000000ffff167224 */ /* 0x000fe400078e00ff */
[----:B------:R-:W-:-:S07]  /*0640*/  IMAD.MOV.U32 R21, RZ, RZ, -0x1 ;  /* 0xffffffffff157424 */ /* 0x000fce00078e00ff */
[----:B------:R-:W-:Y:S05]  /*0650*/  WARPSYNC.COLLECTIVE R21, `(.L_x_124) ;  /* 0x0000000015087348 */ /* 0x000fea0003c00000 */
[----:B------:R0:W1:Y:S02]  /*0660*/  SHFL.UP P0, R25, R24, R23, R22 ;  /* 0x0400001718197389 */ /* 0x0000640000000016 */
[----:B01----:R-:W-:Y:S05]  /*0670*/  ENDCOLLECTIVE ;  /* 0x000000000000791b */ /* 0x003fea0003800000 */
.L_x_124:
[----:B------:R-:W-:Y:S02]  /*0680*/  IMAD.MOV.U32 R24, RZ, RZ, R19 ;  /* 0x000000ffff187224 */ /* 0x000fe400078e0013 */
[----:B------:R-:W-:-:S07]  /*0690*/  IMAD.MOV.U32 R27, RZ, RZ, R25 ;  /* 0x000000ffff1b7224 */ /* 0x000fce00078e0019 */
[----:B------:R-:W-:Y:S05]  /*06a0*/  WARPSYNC.COLLECTIVE R21, `(.L_x_125) ;  /* 0x0000000015087348 */ /* 0x000fea0003c00000 */
[----:B------:R0:W1:Y:S02]  /*06b0*/  SHFL.UP P0, R25, R24, R23, R22 ;  /* 0x0400001718197389 */ /* 0x0000640000000016 */
[----:B01----:R-:W-:Y:S05]  /*06c0*/  ENDCOLLECTIVE ;  /* 0x000000000000791b */ /* 0x003fea0003800000 */
.L_x_125:
[----:B------:R-:W-:Y:S01]  /*06d0*/  IADD3 R26, P2, PT, R27, R20, RZ ;  /* 0x000000141b1a7210 */ /* 0x000fe20007f5e0ff */
[----:B------:R-:W-:-:S03]  /*06e0*/  IMAD.MOV.U32 R23, RZ, RZ, 0x2 ;  /* 0x00000002ff177424 */ /* 0x000fc600078e00ff */
[----:B------:R-:W-:Y:S01]  /*06f0*/  SEL R27, R26, R27, P0 ;  /* 0x0000001b1a1b7207 */ /* 0x000fe20000000000 */
[----:B------:R-:W-:-:S04]  /*0700*/  IMAD.X R26, R25, 0x1, R19, P2 ;  /* 0x00000001191a7824 */ /* 0x000fc800010e0613 */
[----:B------:R-:W-:Y:S01]  /*0710*/  IMAD.MOV.U32 R24, RZ, RZ, R27 ;  /* 0x000000ffff187224 */ /* 0x000fe200078e001b */
[----:B------:R-:W-:-:S07]  /*0720*/  SEL R26, R26, R25, P0 ;  /* 0x000000191a1a7207 */ /* 0x000fce0000000000 */
[----:B------:R-:W-:Y:S05]  /*0730*/  WARPSYNC.COLLECTIVE R21, `(.L_x_126) ;  /* 0x0000000015087348 */ /* 0x000fea0003c00000 */
[----:B------:R0:W1:Y:S02]  /*0740*/  SHFL.UP P0, R25, R24, R23, R22 ;  /* 0x0400001718197389 */ /* 0x0000640000000016 */
[----:B01----:R-:W-:Y:S05]  /*0750*/  ENDCOLLECTIVE ;  /* 0x000000000000791b */ /* 0x003fea0003800000 */
.L_x_126:
[----:B------:R-:W-:Y:S02]  /*0760*/  IMAD.MOV.U32 R24, RZ, RZ, R26 ;  /* 0x000000ffff187224 */ /* 0x000fe400078e001a */
[----:B------:R-:W-:-:S07]  /*0770*/  IMAD.MOV.U32 R28, RZ, RZ, R25 ;  /* 0x000000ffff1c7224 */ /* 0x000fce00078e0019 */
[----:B------:R-:W-:Y:S05]  /*0780*/  WARPSYNC.COLLECTIVE R21, `(.L_x_127) ;  /* 0x0000000015087348 */ /* 0x000fea0003c00000 */
[----:B------:R0:W1:Y:S02]  /*0790*/  SHFL.UP P0, R25, R24, R23, R22 ;  /* 0x0400001718197389 */ /* 0x0000640000000016 */
[----:B01----:R-:W-:Y:S05]  /*07a0*/  ENDCOLLECTIVE ;  /* 0x000000000000791b */ /* 0x003fea0003800000 */
.L_x_127:
        /* <DEDUP_REMOVED lines=9> */
.L_x_128:
[----:B------:R-:W-:Y:S02]  /*0840*/  IMAD.MOV.U32 R24, RZ, RZ, R29 ;  /* 0x000000ffff187224 */ /* 0x000fe400078e001d */
[----:B------:R-:W-:-:S07]  /*0850*/  IMAD.MOV.U32 R27, RZ, RZ, R25 ;  /* 0x000000ffff1b7224 */ /* 0x000fce00078e0019 */
[----:B------:R-:W-:Y:S05]  /*0860*/  WARPSYNC.COLLECTIVE R21, `(.L_x_129) ;  /* 0x0000000015087348 */ /* 0x000fea0003c00000 */
[----:B------:R0:W1:Y:S02]  /*0870*/  SHFL.UP P0, R25, R24, R23, R22 ;  /* 0x0400001718197389 */ /* 0x0000640000000016 */
[----:B01----:R-:W-:Y:S05]  /*0880*/  ENDCOLLECTIVE ;  /* 0x000000000000791b */ /* 0x003fea0003800000 */
.L_x_129:
        /* <DEDUP_REMOVED lines=9> */
.L_x_130:
[----:B------:R-:W-:Y:S02]  /*0920*/  IMAD.MOV.U32 R24, RZ, RZ, R29 ;  /* 0x000000ffff187224 */ /* 0x000fe400078e001d */
[----:B------:R-:W-:-:S07]  /*0930*/  IMAD.MOV.U32 R27, RZ, RZ, R25 ;  /* 0x000000ffff1b7224 */ /* 0x000fce00078e0019 */
[----:B------:R-:W-:Y:S05]  /*0940*/  WARPSYNC.COLLECTIVE R21, `(.L_x_131) ;  /* 0x0000000015087348 */ /* 0x000fea0003c00000 */
[----:B------:R0:W1:Y:S02]  /*0950*/  SHFL.UP P0, R25, R24, R23, R22 ;  /* 0x0400001718197389 */ /* 0x0000640000000016 */
[----:B01----:R-:W-:Y:S05]  /*0960*/  ENDCOLLECTIVE ;  /* 0x000000000000791b */ /* 0x003fea0003800000 */
.L_x_131:
        /* <DEDUP_REMOVED lines=9> */
.L_x_132:
[----:B------:R-:W-:Y:S02]  /*0a00*/  IMAD.MOV.U32 R24, RZ, RZ, R26 ;  /* 0x000000ffff187224 */ /* 0x000fe400078e001a */
[----:B------:R-:W-:-:S07]  /*0a10*/  IMAD.MOV.U32 R28, RZ, RZ, R25 ;  /* 0x000000ffff1c7224 */ /* 0x000fce00078e0019 */
[----:B------:R-:W-:Y:S05]  /*0a20*/  WARPSYNC.COLLECTIVE R21, `(.L_x_133) ;  /* 0x0000000015087348 */ /* 0x000fea0003c00000 */
[----:B------:R0:W1:Y:S02]  /*0a30*/  SHFL.UP P0, R25, R24, R23, R22 ;  /* 0x0400001718197389 */ /* 0x0000640000000016 */
[----:B01----:R-:W-:Y:S05]  /*0a40*/  ENDCOLLECTIVE ;  /* 0x000000000000791b */ /* 0x003fea0003800000 */
.L_x_133:
[----:B------:R-:W-:Y:S05]  /*0a50*/  BRA `(.L_x_134) ;  /* 0xfffffff800647947 */ /* 0x000fea000383ffff */
.L_x_135:
        /* <DEDUP_REMOVED lines=10> */
.L_x_454:


//--------------------- .text._ZN3cub18CUB_300001_SM_10006detail10radix_sort30DeviceRadixSortHistogramKernelINS1_5radix10policy_hubIffyE10Policy1000ELNS0_9SortOrderE0EfyNS1_21identity_decomposer_tEEEvPT2_PKT1_SA_iiT3_ --------------------------
	.section	.text._ZN3cub18CUB_300001_SM_10006detail10radix_sort30DeviceRadixSortHistogramKernelINS1_5radix10policy_hubIffyE10Policy1000ELNS0_9SortOrderE0EfyNS1_21identity_decomposer_tEEEvPT2_PKT1_SA_iiT3_,"ax",@progbits
	.align	128
        .global         _ZN3cub18CUB_300001_SM_10006detail10radix_sort30DeviceRadixSortHistogramKernelINS1_5radix10policy_hubIffyE10Policy1000ELNS0_9SortOrderE0EfyNS1_21identity_decomposer_tEEEvPT2_PKT1_SA_iiT3_
        .type           _ZN3cub18CUB_300001_SM_10006detail10radix_sort30DeviceRadixSortHistogramKernelINS1_5radix10policy_hubIffyE10Policy1000ELNS0_9SortOrderE0EfyNS1_21identity_decomposer_tEEEvPT2_PKT1_SA_iiT3_,@function
        .size           _ZN3cub18CUB_300001_SM_10006detail10radix_sort30DeviceRadixSortHistogramKernelINS1_5radix10policy_hubIffyE10Policy1000ELNS0_9SortOrderE0EfyNS1_21identity_decomposer_tEEEvPT2_PKT1_SA_iiT3_,(.L_x_455 - _ZN3cub18CUB_300001_SM_10006detail10radix_sort30DeviceRadixSortHistogramKernelINS1_5radix10policy_hubIffyE10Policy1000ELNS0_9SortOrderE0EfyNS1_21identity_decomposer_tEEEvPT2_PKT1_SA_iiT3_)
        .other          _ZN3cub18CUB_300001_SM_10006detail10radix_sort30DeviceRadixSortHistogramKernelINS1_5radix10policy_hubIffyE10Policy1000ELNS0_9SortOrderE0EfyNS1_21identity_decomposer_tEEEvPT2_PKT1_SA_iiT3_,@"STO_CUDA_ENTRY STV_DEFAULT"
_ZN3cub18CUB_300001_SM_10006detail10radix_sort30DeviceRadixSortHistogramKernelINS1_5radix10policy_hubIffyE10Policy1000ELNS0_9SortOrderE0EfyNS1_21identity_decomposer_tEEEvPT2_PKT1_SA_iiT3_:
.text._ZN3cub18CUB_300001_SM_10006detail10radix_sort30DeviceRadixSortHistogramKernelINS1_5radix10policy_hubIffyE10Policy1000ELNS0_9SortOrderE0EfyNS1_21identity_decomposer_tEEEvPT2_PKT1_SA_iiT3_:
[----:B------:R-:W-:Y:S01]  /*0000*/  LDC R1, c[0x0][0x37c] ;  /* 0x0000df00ff017b82 */ /* 0x000fe20000000800 */
[----:B------:R-:W0:Y:S02]  /*0010*/  LDCU.64 UR6, c[0x0][0x390] ;  /* 0x00007200ff0677ac */ /* 0x000e240008000a00 */
[----:B0-----:R-:W-:-:S04]  /*0020*/  ISETP.NE.U32.AND P0, PT, RZ, UR6, PT ;  /* 0x00000006ff007c0c */ /* 0x001fc8000bf05070 */
[----:B------:R-:W-:-:S13]  /*0030*/  ISETP.NE.AND.EX P0, PT, RZ, UR7, PT, P0 ;  /* 0x00000007ff007c0c */ /* 0x000fda000bf05300 */
[----:B------:R-:W-:Y:S05]  /*0040*/  @!P0 EXIT ;  /* 0x000000000000894d */ /* 0x000fea0003800000 */
[----:B------:R-:W-:Y:S01]  /*0050*/  UIADD3 UR11, UP0, UPT, UR6, -0x1, URZ ;  /* 0xffffffff060b7890 */ /* 0x000fe2000ff1e0ff */
[----:B------:R-:W0:Y:S01]  /*0060*/  S2R R0, SR_TID.X ;  /* 0x0000000000007919 */ /* 0x000e220000002100 */
[----:B------:R-:W1:Y:S01]  /*0070*/  LDCU.64 UR4, c[0x0][0x398] ;  /* 0x00007300ff0477ac */ /* 0x000e620008000a00 */
[----:B------:R-:W2:Y:S01]  /*0080*/  S2UR UR8, SR_CTAID.X ;  /* 0x00000000000879c3 */ /* 0x000ea20000002500 */
[----:B------:R-:W-:Y:S01]  /*0090*/  UIADD3.X UR12, UPT, UPT, UR7, -0x1, URZ, UP0, !UPT ;  /* 0xffffffff070c7890 */ /* 0x000fe200087fe4ff */
[----:B------:R-:W3:Y:S03]  /*00a0*/  LDCU.64 UR20, c[0x0][0x358] ;  /* 0x00006b00ff1477ac */ /* 0x000ee60008000a00 */
[----:B------:R-:W-:Y:S01]  /*00b0*/  USHF.R.U64 UR11, UR11, 0x1e, UR12 ;  /* 0x0000001e0b0b7899 */ /* 0x000fe2000800120c */
[----:B------:R-:W4:Y:S03]  /*00c0*/  LDCU UR28, c[0x0][0x370] ;  /* 0x00006e00ff1c77ac */ /* 0x000f260008000800 */
[----:B------:R-:W-:-:S02]  /*00d0*/  UIADD3 UR11, UP0, UPT, UR11, 0x1, URZ ;  /* 0x000000010b0b7890 */ /* 0x000fc4000ff1e0ff */
[----:B-1----:R-:W-:Y:S02]  /*00e0*/  UIADD3 UR4, UPT, UPT, UR5, 0x7, -UR4 ;  /* 0x0000000705047890 */ /* 0x002fe4000fffe804 */
[----:B------:R-:W-:Y:S02]  /*00f0*/  ULEA.HI.X UR12, UR12, URZ, URZ, 0x2, UP0 ;  /* 0x000000ff0c0c7291 */ /* 0x000fe400080f14ff */
[----:B------:R-:W-:Y:S02]  /*0100*/  UISETP.LT.U32.AND UP0, UPT, UR11, UR6, UPT ;  /* 0x000000060b00728c */ /* 0x000fe4000bf01070 */
[----:B------:R-:W-:Y:S02]  /*0110*/  USHF.R.S32.HI UR5, URZ, 0x1f, UR4 ;  /* 0x0000001fff057899 */ /* 0x000fe40008011404 */
[----:B------:R-:W-:Y:S02]  /*0120*/  UISETP.LT.U32.AND.EX UP0, UPT, UR12, UR7, UPT, UP0 ;  /* 0x000000070c00728c */ /* 0x000fe4000bf01100 */
[----:B------:R-:W-:-:S02]  /*0130*/  ULEA.HI UR5, UR5, UR4, URZ, 0x3 ;  /* 0x0000000405057291 */ /* 0x000fc4000f8f18ff */
[----:B------:R-:W-:Y:S01]  /*0140*/  USEL UR11, UR11, UR6, UP0 ;  /* 0x000000060b0b7287 */ /* 0x000fe20008000000 */
[----:B0-----:R-:W-:Y:S01]  /*0150*/  VIADD R20, R0, 0x780 ;  /* 0x0000078000147836 */ /* 0x001fe20000000000 */
[----:B------:R-:W-:Y:S02]  /*0160*/  USEL UR12, UR12, UR7, UP0 ;  /* 0x000000070c0c7287 */ /* 0x000fe40008000000 */
[----:B------:R-:W-:Y:S02]  /*0170*/  UISETP.GE.AND UP0, UPT, UR4, 0x8, UPT ;  /* 0x000000080400788c */ /* 0x000fe4000bf06270 */
[----:B------:R-:W-:Y:S02]  /*0180*/  USHF.R.S32.HI UR5, URZ, 0x3, UR5 ;  /* 0x00000003ff057899 */ /* 0x000fe40008011405 */
[----:B--2---:R-:W-:Y:S02]  /*0190*/  USHF.L.U32 UR8, UR8, 0xb, URZ ;  /* 0x0000000b08087899 */ /* 0x004fe400080006ff */
[----:B------:R-:W-:Y:S01]  /*01a0*/  PLOP3.LUT P0, PT, PT, PT, UP0, 0x80, 0x8 ;  /* 0x000000000008781c */ /* 0x000fe20003f0f008 */
[----:B------:R-:W-:-:S02]  /*01b0*/  UIADD3 UR22, UPT, UPT, UR5, -0x1, URZ ;  /* 0xffffffff05167890 */ /* 0x000fc4000fffe0ff */
[----:B------:R-:W-:Y:S01]  /*01c0*/  ULOP3.LUT UR23, UR5, 0xf, URZ, 0xc0, !UPT ;  /* 0x0000000f05177892 */ /* 0x000fe2000f8ec0ff */
[----:B------:R-:W-:Y:S01]  /*01d0*/  ISETP.GT.U32.OR P0, PT, R0, 0xff, !P0 ;  /* 0x000000ff0000780c */ /* 0x000fe20004704470 */
[----:B------:R-:W-:Y:S02]  /*01e0*/  ULOP3.LUT UR24, UR5, 0x7, URZ, 0xc0, !UPT ;  /* 0x0000000705187892 */ /* 0x000fe4000f8ec0ff */
[----:B------:R-:W-:Y:S01]  /*01f0*/  ULOP3.LUT UR25, UR5, 0x3, URZ, 0xc0, !UPT ;  /* 0x0000000305197892 */ /* 0x000fe2000f8ec0ff */
[----:B------:R-:W-:Y:S01]  /*0200*/  P2R R21, PR, RZ, 0x1 ;  /* 0x00000001ff157803 */ /* 0x000fe20000000000 */
[----:B------:R-:W-:Y:S02]  /*0210*/  ULOP3.LUT UR26, UR5, 0xffffff0, URZ, 0xc0, !UPT ;  /* 0x0ffffff0051a7892 */ /* 0x000fe4000f8ec0ff */
[----:B------:R-:W-:Y:S02]  /*0220*/  ULOP3.LUT UR27, UR5, 0xffffff8, URZ, 0xc0, !UPT ;  /* 0x0ffffff8051b7892 */ /* 0x000fe4000f8ec0ff */
[----:B------:R-:W-:Y:S01]  /*0230*/  ULOP3.LUT UR9, UR5, 0x1, URZ, 0xc0, !UPT ;  /* 0x0000000105097892 */ /* 0x000fe2000f8ec0ff */
[----:B------:R-:W-:Y:S01]  /*0240*/  UMOV UR6, URZ ;  /* 0x000000ff00067c82 */ /* 0x000fe20008000000 */
[----:B---34-:R-:W-:-:S10]  /*0250*/  UMOV UR7, URZ ;  /* 0x000000ff00077c82 */ /* 0x018fd40008000000 */
.L_x_219:
[----:B------:R-:W-:Y:S01]  /*0260*/  ISETP.NE.AND P0, PT, R21, RZ, PT ;  /* 0x000000ff1500720c */ /* 0x000fe20003f05270 */
[----:B------:R-:W-:-:S12]  /*0270*/  BSSY.RECONVERGENT B0, `(.L_x_136) ;  /* 0x0000080000007945 */ /* 0x000fd80003800200 */
[----:B012345:R-:W-:Y:S05]  /*0280*/  @P0 BRA `(.L_x_137) ;  /* 0x0000000400f80947 */ /* 0x03ffea0003800000 */
[----:B------:R-:W0:Y:S01]  /*0290*/  S2UR UR5, SR_CgaCtaId ;  /* 0x00000000000579c3 */ /* 0x000e220000008800 */
[----:B------:R-:W-:Y:S01]  /*02a0*/  IMAD.U32 R2, RZ, RZ, UR22 ;  /* 0x00000016ff027e24 */ /* 0x000fe2000f8e00ff */
[----:B------:R-:W-:-:S04]  /*02b0*/  UMOV UR4, 0x400 ;  /* 0x0000040000047882 */ /* 0x000fc80000000000 */
[----:B------:R-:W-:Y:S01]  /*02c0*/  ISETP.GE.U32.AND P1, PT, R2, 0xf, PT ;  /* 0x0000000f0200780c */ /* 0x000fe20003f26070 */
[----:B------:R-:W-:Y:S01]  /*02d0*/  IMAD.MOV.U32 R2, RZ, RZ, RZ ;  /* 0x000000ffff027224 */ /* 0x000fe200078e00ff */
[----:B0-----:R-:W-:-:S06]  /*02e0*/  ULEA UR4, UR5, UR4, 0x18 ;  /* 0x0000000405047291 */ /* 0x001fcc000f8ec0ff */
[----:B------:R-:W-:-:S05]  /*02f0*/  LEA R5, R0, UR4, 0x2 ;  /* 0x0000000400057c11 */ /* 0x000fca000f8e10ff */
[----:B------:R-:W-:Y:S05]  /*0300*/  @!P1 BRA `(.L_x_138) ;  /* 0x00000000005c9947 */ /* 0x000fea0003800000 */
[----:B------:R-:W-:Y:S01]  /*0310*/  VIADD R2, R5, 0x2000 ;  /* 0x0000200005027836 */ /* 0x000fe20000000000 */
[----:B------:R-:W-:-:S12]  /*0320*/  UIADD3 UR4, UPT, UPT, -UR26, URZ, URZ ;  /* 0x000000ff1a047290 */ /* 0x000fd8000fffe1ff */
.L_x_139:
[----:B------:R-:W-:Y:S01]  /*0330*/  UIADD3 UR4, UPT, UPT, UR4, 0x10, URZ ;  /* 0x0000001004047890 */ /* 0x000fe2000fffe0ff */
[----:B------:R-:W-:Y:S03]  /*0340*/  STS [R2+-0x2000], RZ ;  /* 0xffe000ff02007388 */ /* 0x000fe60000000800 */
[----:B------:R-:W-:Y:S01]  /*0350*/  UISETP.NE.AND UP0, UPT, UR4, URZ, UPT ;  /* 0x000000ff0400728c */ /* 0x000fe2000bf05270 */
        /* <DEDUP_REMOVED lines=16> */
[----:B------:R-:W-:Y:S06]  /*0460*/  BRA.U UP0, `(.L_x_139) ;  /* 0xfffffffd00b07547 */ /* 0x000fec000b83ffff */
[----:B------:R-:W-:-:S07]  /*0470*/  IMAD.U32 R2, RZ, RZ, UR26 ;  /* 0x0000001aff027e24 */ /* 0x000fce000f8e00ff */
.L_x_138:
[----:B------:R-:W-:Y:S01]  /*0480*/  ISETP.NE.AND P0, PT, RZ, UR23, PT ;  /* 0x00000017ff007c0c */ /* 0x000fe2000bf05270 */
[----:B------:R-:W-:Y:S02]  /*0490*/  IMAD.U32 R6, RZ, RZ, UR24 ;  /* 0x00000018ff067e24 */ /* 0x000fe4000f8e00ff */
[----:B------:R-:W-:Y:S02]  /*04a0*/  IMAD.U32 R3, RZ, RZ, UR23 ;  /* 0x00000017ff037e24 */ /* 0x000fe4000f8e00ff */
[----:B------:R-:W-:Y:S02]  /*04b0*/  VIADD R6, R6, 0xffffffff ;  /* 0xffffffff06067836 */ /* 0x000fe40000000000 */
[----:B------:R-:W-:-:S06]  /*04c0*/  VIADD R3, R3, 0xffffffff ;  /* 0xffffffff03037836 */ /* 0x000fcc0000000000 */
[----:B------:R-:W-:Y:S05]  /*04d0*/  @!P0 BRA `(.L_x_140) ;  /* 0x00000000007c8947 */ /* 0x000fea0003800000 */
[----:B------:R-:W-:Y:S01]  /*04e0*/  ISETP.GE.U32.AND P2, PT, R3, 0x7, PT ;  /* 0x000000070300780c */ /* 0x000fe20003f46070 */
[----:B------:R-:W-:-:S12]  /*04f0*/  UISETP.NE.AND UP0, UPT, UR24, URZ, UPT ;  /* 0x000000ff1800728c */ /* 0x000fd8000bf05270 */
[----:B------:R-:W-:Y:S05]  /*0500*/  @!P2 BRA `(.L_x_141) ;  /* 0x000000000028a947 */ /* 0x000fea0003800000 */
        /* <DEDUP_REMOVED lines=10> */
.L_x_141:
[----:B------:R-:W-:Y:S05]  /*05b0*/  BRA.U !UP0, `(.L_x_140) ;  /* 0x0000000108447547 */ /* 0x000fea000b800000 */
[----:B------:R-:W-:Y:S01]  /*05c0*/  ISETP.GE.U32.AND P2, PT, R6, 0x3, PT ;  /* 0x000000030600780c */ /* 0x000fe20003f46070 */
[----:B------:R-:W-:-:S12]  /*05d0*/  UISETP.NE.AND UP0, UPT, UR25, URZ, UPT ;  /* 0x000000ff1900728c */ /* 0x000fd8000bf05270 */
[C---:B0-----:R-:W-:Y:S02]  /*05e0*/  @P2 IMAD R4, R2.reuse, 0x400, R5 ;  /* 0x0000040002042824 */ /* 0x041fe400078e0205 */
[----:B------:R-:W-:-:S03]  /*05f0*/  @P2 VIADD R2, R2, 0x4 ;  /* 0x0000000402022836 */ /* 0x000fc60000000000 */
[----:B------:R1:W-:Y:S04]  /*0600*/  @P2 STS [R4], RZ ;  /* 0x000000ff04002388 */ /* 0x0003e80000000800 */
[----:B------:R1:W-:Y:S04]  /*0610*/  @P2 STS [R4+0x400], RZ ;  /* 0x000400ff04002388 */ /* 0x0003e80000000800 */
[----:B------:R1:W-:Y:S04]  /*0620*/  @P2 STS [R4+0x800], RZ ;  /* 0x000800ff04002388 */ /* 0x0003e80000000800 */
[----:B------:R1:W-:Y:S01]  /*0630*/  @P2 STS [R4+0xc00], RZ ;  /* 0x000c00ff04002388 */ /* 0x0003e20000000800 */
[----:B------:R-:W-:Y:S05]  /*0640*/  BRA.U !UP0, `(.L_x_140) ;  /* 0x0000000108207547 */ /* 0x000fea000b800000 */
[----:B------:R-:W-:Y:S01]  /*0650*/  IMAD R2, R2, 0x400, R5 ;  /* 0x0000040002027824 */ /* 0x000fe200078e0205 */
[----:B------:R-:W-:-:S04]  /*0660*/  UISETP.NE.AND UP0, UPT, UR25, 0x1, UPT ;  /* 0x000000011900788c */ /* 0x000fc8000bf05270 */
[----:B------:R2:W-:Y:S05]  /*0670*/  STS [R2], RZ ;  /* 0x000000ff02007388 */ /* 0x0005ea0000000800 */
[----:B------:R-:W-:Y:S05]  /*0680*/  BRA.U !UP0, `(.L_x_140) ;  /* 0x0000000108107547 */ /* 0x000fea000b800000 */
[----:B------:R-:W-:Y:S01]  /*0690*/  UISETP.NE.AND UP0, UPT, UR25, 0x2, UPT ;  /* 0x000000021900788c */ /* 0x000fe2000bf05270 */
[----:B------:R3:W-:Y:S05]  /*06a0*/  STS [R2+0x400], RZ ;  /* 0x000400ff02007388 */ /* 0x0007ea0000000800 */
[----:B------:R-:W-:-:S13]  /*06b0*/  PLOP3.LUT P2, PT, PT, PT, UP0, 0x80, 0x8 ;  /* 0x000000000008781c */ /* 0x000fda0003f4f008 */
[----:B------:R3:W-:Y:S02]  /*06c0*/  @P2 STS [R2+0x800], RZ ;  /* 0x000800ff02002388 */ /* 0x0007e40000000800 */
.L_x_140:
[----:B------:R-:W-:-:S13]  /*06d0*/  ISETP.GT.U32.AND P2, PT, R0, 0x7f, PT ;  /* 0x0000007f0000780c */ /* 0x000fda0003f44070 */
[----:B------:R-:W-:Y:S05]  /*06e0*/  @P2 BRA `(.L_x_137) ;  /* 0x0000000000e02947 */ /* 0x000fea0003800000 */
[----:B--23--:R-:W-:Y:S01]  /*06f0*/  IMAD.MOV.U32 R2, RZ, RZ, RZ ;  /* 0x000000ffff027224 */ /* 0x00cfe200078e00ff */
[----:B------:R-:W-:Y:S06]  /*0700*/  @!P1 BRA `(.L_x_142) ;  /* 0x0000000000589947 */ /* 0x000fec0003800000 */
[----:B------:R-:W-:-:S07]  /*0710*/  IMAD.MOV.U32 R2, RZ, RZ, RZ ;  /* 0x000000ffff027224 */ /* 0x000fce00078e00ff */
.L_x_143:
[C---:B012---:R-:W-:Y:S02]  /*0720*/  IMAD R4, R2.reuse, 0x400, R5 ;  /* 0x0000040002047824 */ /* 0x047fe400078e0205 */
[----:B------:R-:W-:-:S03]  /*0730*/  VIADD R2, R2, 0x10 ;  /* 0x0000001002027836 */ /* 0x000fc60000000000 */
[----:B------:R2:W-:Y:S02]  /*0740*/  STS [R4+0x200], RZ ;  /* 0x000200ff04007388 */ /* 0x0005e40000000800 */
[----:B------:R-:W-:Y:S02]  /*0750*/  ISETP.NE.AND P1, PT, R2, UR26, PT ;  /* 0x0000001a02007c0c */ /* 0x000fe4000bf25270 */
[----:B------:R2:W-:Y:S04]  /*0760*/  STS [R4+0x600], RZ ;  /* 0x000600ff04007388 */ /* 0x0005e80000000800 */
        /* <DEDUP_REMOVED lines=13> */
[----:B------:R2:W-:Y:S01]  /*0840*/  STS [R4+0x3e00], RZ ;  /* 0x003e00ff04007388 */ /* 0x0005e20000000800 */
[----:B------:R-:W-:Y:S05]  /*0850*/  @P1 BRA `(.L_x_143) ;  /* 0xfffffffc00b01947 */ /* 0x000fea000383ffff */
[----:B------:R-:W-:-:S07]  /*0860*/  IMAD.U32 R2, RZ, RZ, UR26 ;  /* 0x0000001aff027e24 */ /* 0x000fce000f8e00ff */
.L_x_142:
[----:B------:R-:W-:Y:S05]  /*0870*/  @!P0 BRA `(.L_x_137) ;  /* 0x00000000007c8947 */ /* 0x000fea0003800000 */
[----:B------:R-:W-:Y:S01]  /*0880*/  ISETP.GE.U32.AND P0, PT, R3, 0x7, PT ;  /* 0x000000070300780c */ /* 0x000fe20003f06070 */
[----:B------:R-:W-:-:S12]  /*0890*/  UISETP.NE.AND UP0, UPT, UR24, URZ, UPT ;  /* 0x000000ff1800728c */ /* 0x000fd8000bf05270 */
[----:B------:R-:W-:Y:S05]  /*08a0*/  @!P0 BRA `(.L_x_144) ;  /* 0x0000000000288947 */ /* 0x000fea0003800000 */
[C---:B------:R-:W-:Y:S02]  /*08b0*/  IMAD R3, R2.reuse, 0x400, R5 ;  /* 0x0000040002037824 */ /* 0x040fe400078e0205 */
[----:B------:R-:W-:-:S03]  /*08c0*/  VIADD R2, R2, 0x8 ;  /* 0x0000000802027836 */ /* 0x000fc60000000000 */
[----:B------:R3:W-:Y:S04]  /*08d0*/  STS [R3+0x200], RZ ;  /* 0x000200ff03007388 */ /* 0x0007e80000000800 */
[----:B------:R3:W-:Y:S04]  /*08e0*/  STS [R3+0x600], RZ ;  /* 0x000600ff03007388 */ /* 0x0007e80000000800 */
[----:B------:R3:W-:Y:S04]  /*08f0*/  STS [R3+0xa00], RZ ;  /* 0x000a00ff03007388 */ /* 0x0007e80000000800 */
[----:B------:R3:W-:Y:S04]  /*0900*/  STS [R3+0xe00], RZ ;  /* 0x000e00ff03007388 */ /* 0x0007e80000000800 */
[----:B------:R3:W-:Y:S04]  /*0910*/  STS [R3+0x1200], RZ ;  /* 0x001200ff03007388 */ /* 0x0007e80000000800 */
[----:B------:R3:W-:Y:S04]  /*0920*/  STS [R3+0x1600], RZ ;  /* 0x001600ff03007388 */ /* 0x0007e80000000800 */
[----:B------:R3:W-:Y:S04]  /*0930*/  STS [R3+0x1a00], RZ ;  /* 0x001a00ff03007388 */ /* 0x0007e80000000800 */
[----:B------:R3:W-:Y:S02]  /*0940*/  STS [R3+0x1e00], RZ ;  /* 0x001e00ff03007388 */ /* 0x0007e40000000800 */
.L_x_144:
[----:B------:R-:W-:Y:S05]  /*0950*/  BRA.U !UP0, `(.L_x_137) ;  /* 0x0000000108447547 */ /* 0x000fea000b800000 */
[----:B------:R-:W-:Y:S01]  /*0960*/  ISETP.GE.U32.AND P0, PT, R6, 0x3, PT ;  /* 0x000000030600780c */ /* 0x000fe20003f06070 */
[----:B------:R-:W-:-:S12]  /*0970*/  UISETP.NE.AND UP0, UPT, UR25, URZ, UPT ;  /* 0x000000ff1900728c */ /* 0x000fd8000bf05270 */
[C---:B---3--:R-:W-:Y:S02]  /*0980*/  @P0 IMAD R3, R2.reuse, 0x400, R5 ;  /* 0x0000040002030824 */ /* 0x048fe400078e0205 */
[----:B------:R-:W-:-:S03]  /*0990*/  @P0 VIADD R2, R2, 0x4 ;  /* 0x0000000402020836 */ /* 0x000fc60000000000 */
[----:B------:R4:W-:Y:S04]  /*09a0*/  @P0 STS [R3+0x200], RZ ;  /* 0x000200ff03000388 */ /* 0x0009e80000000800 */
[----:B------:R4:W-:Y:S04]  /*09b0*/  @P0 STS [R3+0x600], RZ ;  /* 0x000600ff03000388 */ /* 0x0009e80000000800 */
[----:B------:R4:W-:Y:S04]  /*09c0*/  @P0 STS [R3+0xa00], RZ ;  /* 0x000a00ff03000388 */ /* 0x0009e80000000800 */
[----:B------:R4:W-:Y:S01]  /*09d0*/  @P0 STS [R3+0xe00], RZ ;  /* 0x000e00ff03000388 */ /* 0x0009e20000000800 */
[----:B------:R-:W-:Y:S05]  /*09e0*/  BRA.U !UP0, `(.L_x_137) ;  /* 0x0000000108207547 */ /* 0x000fea000b800000 */
[----:B------:R-:W-:Y:S01]  /*09f0*/  IMAD R2, R2, 0x400, R5 ;  /* 0x0000040002027824 */ /* 0x000fe200078e0205 */
[----:B------:R-:W-:-:S04]  /*0a00*/  UISETP.NE.AND UP0, UPT, UR25, 0x1, UPT ;  /* 0x000000011900788c */ /* 0x000fc8000bf05270 */
[----:B------:R3:W-:Y:S05]  /*0a10*/  STS [R2+0x200], RZ ;  /* 0x000200ff02007388 */ /* 0x0007ea0000000800 */
[----:B------:R-:W-:Y:S05]  /*0a20*/  BRA.U !UP0, `(.L_x_137) ;  /* 0x0000000108107547 */ /* 0x000fea000b800000 */
[----:B------:R-:W-:Y:S01]  /*0a30*/  UISETP.NE.AND UP0, UPT, UR25, 0x2, UPT ;  /* 0x000000021900788c */ /* 0x000fe2000bf05270 */
[----:B------:R0:W-:Y:S05]  /*0a40*/  STS [R2+0x600], RZ ;  /* 0x000600ff02007388 */ /* 0x0001ea0000000800 */
[----:B------:R-:W-:-:S13]  /*0a50*/  PLOP3.LUT P0, PT, PT, PT, UP0, 0x80, 0x8 ;  /* 0x000000000008781c */ /* 0x000fda0003f0f008 */
[----:B------:R0:W-:Y:S02]  /*0a60*/  @P0 STS [R2+0xa00], RZ ;  /* 0x000a00ff02000388 */ /* 0x0001e40000000800 */
.L_x_137:
[----:B------:R-:W-:Y:S05]  /*0a70*/  BSYNC.RECONVERGENT B0 ;  /* 0x0000000000007941 */ /* 0x000fea0003800200 */
.L_x_136:
[----:B------:R-:W5:Y:S01]  /*0a80*/  LDCU.64 UR14, c[0x0][0x390] ;  /* 0x00007200ff0e77ac */ /* 0x000f620008000a00 */
[----:B------:R-:W-:Y:S02]  /*0a90*/  USHF.L.U32 UR4, UR6, 0x1e, URZ ;  /* 0x0000001e06047899 */ /* 0x000fe400080006ff */
[----:B------:R-:W-:Y:S02]  /*0aa0*/  USHF.L.U64.HI UR5, UR6, 0x1e, UR7 ;  /* 0x0000001e06057899 */ /* 0x000fe40008010207 */
[----:B-----5:R-:W-:-:S04]  /*0ab0*/  UIADD3 UR4, UP0, UPT, -UR4, UR14, URZ ;  /* 0x0000000e04047290 */ /* 0x020fc8000ff1e1ff */
[----:B------:R-:W-:Y:S02]  /*0ac0*/  UIADD3.X UR5, UPT, UPT, ~UR5, UR15, URZ, UP0, !UPT ;  /* 0x0000000f05057290 */ /* 0x000fe400087fe5ff */
[----:B------:R-:W-:-:S04]  /*0ad0*/  UISETP.LT.U32.AND UP0, UPT, UR4, 0x40000000, UPT ;  /* 0x400000000400788c */ /* 0x000fc8000bf01070 */
[----:B------:R-:W-:-:S04]  /*0ae0*/  UISETP.LT.U32.AND.EX UP0, UPT, UR5, URZ, UPT, UP0 ;  /* 0x000000ff0500728c */ /* 0x000fc8000bf01100 */
[----:B------:R-:W-:Y:S02]  /*0af0*/  USEL UR13, UR4, 0x40000000, UP0 ;  /* 0x40000000040d7887 */ /* 0x000fe40008000000 */
[----:B------:R-:W-:Y:S02]  /*0b00*/  USEL UR14, UR5, URZ, UP0 ;  /* 0x000000ff050e7287 */ /* 0x000fe40008000000 */
[----:B------:R-:W-:-:S04]  /*0b10*/  UISETP.GT.U32.AND UP0, UPT, UR13, UR8, UPT ;  /* 0x000000080d00728c */ /* 0x000fc8000bf04070 */
[----:B------:R-:W-:Y:S01]  /*0b20*/  UISETP.GT.U32.AND.EX UP0, UPT, UR14, URZ, UPT, UP0 ;  /* 0x000000ff0e00728c */ /* 0x000fe2000bf04100 */
[----:B------:R-:W-:Y:S08]  /*0b30*/  BAR.SYNC.DEFER_BLOCKING 0x0 ;  /* 0x0000000000007b1d */ /* 0x000ff00000010000 */
[----:B------:R-:W-:Y:S06]  /*0b40*/  BAR.SYNC.DEFER_BLOCKING 0x0 ;  /* 0x0000000000007b1d */ /* 0x000fec0000010000 */
[----:B------:R-:W-:Y:S05]  /*0b50*/  BRA.U !UP0, `(.L_x_145) ;  /* 0x00000011082c7547 */ /* 0x000fea000b800000 */
[----:B------:R-:W-:Y:S01]  /*0b60*/  UMOV UR10, UR8 ;  /* 0x00000008000a7c82 */ /* 0x000fe20008000000 */
[----:B------:R-:W-:-:S05]  /*0b70*/  UMOV UR5, URZ ;  /* 0x000000ff00057c82 */ /* 0x000fca0008000000 */
.L_x_150:
[----:B-----5:R-:W5:Y:S01]  /*0b80*/  LDCU.64 UR18, c[0x0][0x390] ;  /* 0x00007200ff1277ac */ /* 0x020f620008000a00 */
[----:B------:R-:W-:Y:S02]  /*0b90*/  USHF.L.U32 UR15, UR6, 0x1e, URZ ;  /* 0x0000001e060f7899 */ /* 0x000fe400080006ff */
[----:B------:R-:W-:Y:S02]  /*0ba0*/  USHF.L.U64.HI UR16, UR6, 0x1e, UR7 ;  /* 0x0000001e06107899 */ /* 0x000fe40008010207 */
[----:B------:R-:W-:-:S04]  /*0bb0*/  UIADD3 UR15, UP0, UPT, UR10, UR15, URZ ;  /* 0x0000000f0a0f7290 */ /* 0x000fc8000ff1e0ff */
[----:B------:R-:W-:Y:S02]  /*0bc0*/  UIADD3.X UR16, UPT, UPT, UR5, UR16, URZ, UP0, !UPT ;  /* 0x0000001005107290 */ /* 0x000fe400087fe4ff */
[----:B------:R-:W-:Y:S02]  /*0bd0*/  ULEA UR10, UP0, UR28, UR10, 0xb ;  /* 0x0000000a1c0a7291 */ /* 0x000fe4000f8058ff */
[----:B-----5:R-:W-:Y:S02]  /*0be0*/  UIADD3 UR17, UP1, UPT, -UR15, UR18, URZ ;  /* 0x000000120f117290 */ /* 0x020fe4000ff3e1ff */
[----:B------:R-:W-:Y:S02]  /*0bf0*/  UIADD3.X UR5, UPT, UPT, URZ, UR5, URZ, UP0, !UPT ;  /* 0x00000005ff057290 */ /* 0x000fe400087fe4ff */
[----:B------:R-:W-:Y:S02]  /*0c00*/  UIADD3.X UR4, UPT, UPT, ~UR16, UR19, URZ, UP1, !UPT ;  /* 0x0000001310047290 */ /* 0x000fe40008ffe5ff */
[----:B------:R-:W-:-:S02]  /*0c10*/  UISETP.GE.U32.AND UP1, UPT, UR17, 0x800, UPT ;  /* 0x000008001100788c */ /* 0x000fc4000bf26070 */
[----:B------:R-:W-:Y:S02]  /*0c20*/  UISETP.GE.U32.AND UP0, UPT, UR10, UR13, UPT ;  /* 0x0000000d0a00728c */ /* 0x000fe4000bf06070 */
[----:B------:R-:W-:Y:S02]  /*0c30*/  UISETP.GE.U32.AND.EX UP1, UPT, UR4, URZ, UPT, UP1 ;  /* 0x000000ff0400728c */ /* 0x000fe4000bf26110 */
[----:B------:R-:W-:-:S07]  /*0c40*/  UISETP.GE.U32.AND.EX UP0, UPT, UR5, UR14, UPT, UP0 ;  /* 0x0000000e0500728c */ /* 0x000fce000bf06100 */
[----:B0-----:R-:W-:Y:S05]  /*0c50*/  BRA.U !UP1, `(.L_x_146) ;  /* 0x0000000109587547 */ /* 0x001fea000b800000 */
[----:B------:R-:W0:Y:S01]  /*0c60*/  LDCU.64 UR18, c[0x0][0x388] ;  /* 0x00007100ff1277ac */ /* 0x000e220008000a00 */
[----:B---34-:R-:W-:-:S05]  /*0c70*/  IADD3 R3, P0, PT, R0, UR15, RZ ;  /* 0x0000000f00037c10 */ /* 0x018fca000ff1e0ff */
[----:B012---:R-:W-:Y:S01]  /*0c80*/  IMAD.X R4, RZ, RZ, UR16, P0 ;  /* 0x00000010ff047e24 */ /* 0x007fe200080e06ff */
[----:B------:R-:W-:-:S04]  /*0c90*/  LEA R2, P0, R3, UR18, 0x2 ;  /* 0x0000001203027c11 */ /* 0x000fc8000f8010ff */
        /* <DEDUP_REMOVED lines=18> */
.L_x_146:
[----:B------:R-:W1:Y:S01]  /*0dc0*/  LDCU.64 UR18, c[0x0][0x388] ;  /* 0x00007100ff1277ac */ /* 0x000e620008000a00 */
[C---:B0-23--:R-:W-:Y:S01]  /*0dd0*/  VIADD R2, R0.reuse, 0x80 ;  /* 0x0000008000027836 */ /* 0x04dfe20000000000 */
[C---:B----4-:R-:W-:Y:S01]  /*0de0*/  IADD3 R3, P0, PT, R0.reuse, UR15, RZ ;  /* 0x0000000f00037c10 */ /* 0x050fe2000ff1e0ff */
[C---:B------:R-:W-:Y:S01]  /*0df0*/  VIADD R5, R0.reuse, 0x180 ;  /* 0x0000018000057836 */ /* 0x040fe20000000000 */
[C---:B------:R-:W-:Y:S01]  /*0e00*/  ISETP.GE.AND P1, PT, R0.reuse, UR17, PT ;  /* 0x0000001100007c0c */ /* 0x040fe2000bf26270 */
[----:B------:R-:W-:Y:S01]  /*0e10*/  VIADD R6, R0, 0x100 ;  /* 0x0000010000067836 */ /* 0x000fe20000000000 */
[----:B------:R-:W-:Y:S01]  /*0e20*/  ISETP.GE.AND P2, PT, R2, UR17, PT ;  /* 0x0000001102007c0c */ /* 0x000fe2000bf46270 */
[----:B-1----:R-:W-:Y:S01]  /*0e30*/  IMAD.X R4, RZ, RZ, UR16, P0 ;  /* 0x00000010ff047e24 */ /* 0x002fe200080e06ff */
[----:B------:R-:W-:Y:S01]  /*0e40*/  ISETP.GE.AND P4, PT, R5, UR17, PT ;  /* 0x0000001105007c0c */ /* 0x000fe2000bf86270 */
[----:B------:R-:W-:Y:S01]  /*0e50*/  VIADD R5, R0, 0x200 ;  /* 0x0000020000057836 */ /* 0x000fe20000000000 */
[----:B------:R-:W-:Y:S01]  /*0e60*/  ISETP.GE.AND P3, PT, R6, UR17, PT ;  /* 0x0000001106007c0c */ /* 0x000fe2000bf66270 */
[----:B------:R-:W-:-:S02]  /*0e70*/  IMAD.MOV.U32 R11, RZ, RZ, 0x7fffffff ;  /* 0x7fffffffff0b7424 */ /* 0x000fc400078e00ff */
[----:B------:R-:W-:Y:S01]  /*0e80*/  IMAD.MOV.U32 R10, RZ, RZ, 0x7fffffff ;  /* 0x7fffffffff0a7424 */ /* 0x000fe200078e00ff */
[----:B------:R-:W-:Y:S01]  /*0e90*/  ISETP.GE.AND P5, PT, R5, UR17, PT ;  /* 0x0000001105007c0c */ /* 0x000fe2000bfa6270 */
[----:B------:R-:W-:Y:S01]  /*0ea0*/  VIADD R5, R0, 0x300 ;  /* 0x0000030000057836 */ /* 0x000fe20000000000 */
[----:B------:R-:W-:-:S04]  /*0eb0*/  LEA R2, P0, R3, UR18, 0x2 ;  /* 0x0000001203027c11 */ /* 0x000fc8000f8010ff */
[----:B------:R-:W-:Y:S01]  /*0ec0*/  LEA.HI.X R3, R3, UR19, R4, 0x2, P0 ;  /* 0x0000001303037c11 */ /* 0x000fe200080f1404 */
[----:B------:R-:W-:Y:S02]  /*0ed0*/  VIADD R4, R0, 0x280 ;  /* 0x0000028000047836 */ /* 0x000fe40000000000 */
[----:B------:R-:W-:Y:S02]  /*0ee0*/  IMAD.MOV.U32 R13, RZ, RZ, 0x7fffffff ;  /* 0x7fffffffff0d7424 */ /* 0x000fe400078e00ff */
[----:B------:R1:W5:Y:S01]  /*0ef0*/  @!P2 LDG.E R11, desc[UR20][R2.64+0x200] ;  /* 0x00020014020ba981 */ /* 0x000362000c1e1900 */
[----:B------:R-:W-:Y:S01]  /*0f00*/  ISETP.GE.AND P0, PT, R4, UR17, PT ;  /* 0x0000001104007c0c */ /* 0x000fe2000bf06270 */
[----:B------:R-:W-:Y:S02]  /*0f10*/  VIADD R4, R0, 0x380 ;  /* 0x0000038000047836 */ /* 0x000fe40000000000 */
[----:B------:R1:W5:Y:S01]  /*0f20*/  @!P1 LDG.E R10, desc[UR20][R2.64] ;  /* 0x00000014020a9981 */ /* 0x000362000c1e1900 */
[----:B------:R-:W-:Y:S01]  /*0f30*/  IMAD.MOV.U32 R12, RZ, RZ, 0x7fffffff ;  /* 0x7fffffffff0c7424 */ /* 0x000fe200078e00ff */
[----:B------:R-:W-:-:S02]  /*0f40*/  ISETP.GE.AND P1, PT, R5, UR17, PT ;  /* 0x0000001105007c0c */ /* 0x000fc4000bf26270 */
[----:B------:R-:W-:Y:S01]  /*0f50*/  ISETP.GE.AND P2, PT, R4, UR17, PT ;  /* 0x0000001104007c0c */ /* 0x000fe2000bf46270 */
[C---:B------:R-:W-:Y:S01]  /*0f60*/  VIADD R4, R0.reuse, 0x480 ;  /* 0x0000048000047836 */ /* 0x040fe20000000000 */
[----:B------:R1:W5:Y:S01]  /*0f70*/  @!P4 LDG.E R13, desc[UR20][R2.64+0x600] ;  /* 0x00060014020dc981 */ /* 0x000362000c1e1900 */
[----:B------:R-:W-:Y:S01]  /*0f80*/  IMAD.MOV.U32 R14, RZ, RZ, 0x7fffffff ;  /* 0x7fffffffff0e7424 */ /* 0x000fe200078e00ff */
[----:B------:R-:W-:Y:S02]  /*0f90*/  LOP3.LUT R5, R0, 0x400, RZ, 0xfc, !PT ;  /* 0x0000040000057812 */ /* 0x000fe400078efcff */
[----:B------:R-:W-:Y:S01]  /*0fa0*/  ISETP.GE.AND P4, PT, R4, UR17, PT ;  /* 0x0000001104007c0c */ /* 0x000fe2000bf86270 */
[----:B------:R-:W-:Y:S01]  /*0fb0*/  VIADD R4, R0, 0x500 ;  /* 0x0000050000047836 */ /* 0x000fe20000000000 */
[----:B------:R1:W5:Y:S01]  /*0fc0*/  @!P3 LDG.E R12, desc[UR20][R2.64+0x400] ;  /* 0x00040014020cb981 */ /* 0x000362000c1e1900 */
[----:B------:R-:W-:Y:S01]  /*0fd0*/  ISETP.GE.AND P3, PT, R5, UR17, PT ;  /* 0x0000001105007c0c */ /* 0x000fe2000bf66270 */
[----:B------:R-:W-:-:S02]  /*0fe0*/  IMAD.MOV.U32 R15, RZ, RZ, 0x7fffffff ;  /* 0x7fffffffff0f7424 */ /* 0x000fc400078e00ff */
[----:B------:R-:W-:Y:S01]  /*0ff0*/  IMAD.MOV.U32 R18, RZ, RZ, 0x7fffffff ;  /* 0x7fffffffff127424 */ /* 0x000fe200078e00ff */
[----:B------:R1:W5:Y:S01]  /*1000*/  @!P5 LDG.E R14, desc[UR20][R2.64+0x800] ;  /* 0x00080014020ed981 */ /* 0x000362000c1e1900 */
[----:B------:R-:W-:Y:S01]  /*1010*/  ISETP.GE.AND P5, PT, R4, UR17, PT ;  /* 0x0000001104007c0c */ /* 0x000fe2000bfa6270 */
[C---:B------:R-:W-:Y:S02]  /*1020*/  VIADD R5, R0.reuse, 0x580 ;  /* 0x0000058000057836 */ /* 0x040fe40000000000 */
[----:B------:R-:W-:Y:S01]  /*1030*/  VIADD R4, R0, 0x600 ;  /* 0x0000060000047836 */ /* 0x000fe20000000000 */
[----:B------:R1:W5:Y:S01]  /*1040*/  @!P0 LDG.E R15, desc[UR20][R2.64+0xa00] ;  /* 0x000a0014020f8981 */ /* 0x000362000c1e1900 */
[----:B------:R-:W-:Y:S01]  /*1050*/  IMAD.MOV.U32 R19, RZ, RZ, 0x7fffffff ;  /* 0x7fffffffff137424 */ /* 0x000fe200078e00ff */
[----:B------:R-:W-:Y:S01]  /*1060*/  ISETP.GE.AND P0, PT, R5, UR17, PT ;  /* 0x0000001105007c0c */ /* 0x000fe2000bf06270 */
[----:B------:R-:W-:Y:S01]  /*1070*/  IMAD.MOV.U32 R17, RZ, RZ, 0x7fffffff ;  /* 0x7fffffffff117424 */ /* 0x000fe200078e00ff */
[----:B------:R1:W5:Y:S01]  /*1080*/  @!P1 LDG.E R18, desc[UR20][R2.64+0xc00] ;  /* 0x000c001402129981 */ /* 0x000362000c1e1900 */
[----:B------:R-:W-:Y:S01]  /*1090*/  IMAD.MOV.U32 R16, RZ, RZ, 0x7fffffff ;  /* 0x7fffffffff107424 */ /* 0x000fe200078e00ff */
[----:B------:R-:W-:Y:S01]  /*10a0*/  ISETP.GE.AND P1, PT, R4, UR17, PT ;  /* 0x0000001104007c0c */ /* 0x000fe2000bf26270 */
[C---:B------:R-:W-:Y:S01]  /*10b0*/  VIADD R4, R0.reuse, 0x680 ;  /* 0x0000068000047836 */ /* 0x040fe20000000000 */
[----:B------:R1:W5:Y:S01]  /*10c0*/  @!P2 LDG.E R19, desc[UR20][R2.64+0xe00] ;  /* 0x000e00140213a981 */ /* 0x000362000c1e1900 */
[----:B------:R-:W-:-:S03]  /*10d0*/  VIADD R5, R0, 0x700 ;  /* 0x0000070000057836 */ /* 0x000fc60000000000 */
[----:B------:R1:W5:Y:S01]  /*10e0*/  @!P3 LDG.E R17, desc[UR20][R2.64+0x1000] ;  /* 0x001000140211b981 */ /* 0x000362000c1e1900 */
[----:B------:R-:W-:Y:S02]  /*10f0*/  ISETP.GE.AND P2, PT, R4, UR17, PT ;  /* 0x0000001104007c0c */ /* 0x000fe4000bf46270 */
[----:B------:R-:W-:Y:S01]  /*1100*/  ISETP.GE.AND P3, PT, R5, UR17, PT ;  /* 0x0000001105007c0c */ /* 0x000fe2000bf66270 */
[----:B------:R1:W5:Y:S01]  /*1110*/  @!P4 LDG.E R16, desc[UR20][R2.64+0x1200] ;  /* 0x001200140210c981 */ /* 0x000362000c1e1900 */
[----:B------:R-:W-:Y:S01]  /*1120*/  ISETP.GE.AND P4, PT, R20, UR17, PT ;  /* 0x0000001114007c0c */ /* 0x000fe2000bf86270 */
[----:B------:R-:W-:Y:S02]  /*1130*/  IMAD.MOV.U32 R9, RZ, RZ, 0x7fffffff ;  /* 0x7fffffffff097424 */ /* 0x000fe400078e00ff */
[----:B------:R-:W-:Y:S02]  /*1140*/  IMAD.MOV.U32 R8, RZ, RZ, 0x7fffffff ;  /* 0x7fffffffff087424 */ /* 0x000fe400078e00ff */
[----:B------:R-:W-:-:S02]  /*1150*/  IMAD.MOV.U32 R5, RZ, RZ, 0x7fffffff ;  /* 0x7fffffffff057424 */ /* 0x000fc400078e00ff */
[----:B------:R-:W-:Y:S01]  /*1160*/  IMAD.MOV.U32 R4, RZ, RZ, 0x7fffffff ;  /* 0x7fffffffff047424 */ /* 0x000fe200078e00ff */
[----:B------:R1:W5:Y:S01]  /*1170*/  @!P5 LDG.E R9, desc[UR20][R2.64+0x1400] ;  /* 0x001400140209d981 */ /* 0x000362000c1e1900 */
[----:B------:R-:W-:Y:S02]  /*1180*/  IMAD.MOV.U32 R6, RZ, RZ, 0x7fffffff ;  /* 0x7fffffffff067424 */ /* 0x000fe400078e00ff */
[----:B------:R-:W-:Y:S01]  /*1190*/  IMAD.MOV.U32 R7, RZ, RZ, 0x7fffffff ;  /* 0x7fffffffff077424 */ /* 0x000fe200078e00ff */
[----:B------:R1:W5:Y:S04]  /*11a0*/  @!P0 LDG.E R8, desc[UR20][R2.64+0x1600] ;  /* 0x0016001402088981 */ /* 0x000368000c1e1900 */
[----:B------:R1:W5:Y:S04]  /*11b0*/  @!P1 LDG.E R5, desc[UR20][R2.64+0x1800] ;  /* 0x0018001402059981 */ /* 0x000368000c1e1900 */
[----:B------:R1:W5:Y:S04]  /*11c0*/  @!P2 LDG.E R4, desc[UR20][R2.64+0x1a00] ;  /* 0x001a00140204a981 */ /* 0x000368000c1e1900 */
[----:B------:R1:W5:Y:S04]  /*11d0*/  @!P3 LDG.E R6, desc[UR20][R2.64+0x1c00] ;  /* 0x001c00140206b981 */ /* 0x000368000c1e1900 */
[----:B------:R1:W5:Y:S02]  /*11e0*/  @!P4 LDG.E R7, desc[UR20][R2.64+0x1e00] ;  /* 0x001e00140207c981 */ /* 0x000364000c1e1900 */
.L_x_147:
[----:B01----:R-:W0:Y:S02]  /*11f0*/  LDC.64 R2, c[0x0][0x398] ;  /* 0x0000e600ff027b82 */ /* 0x003e240000000a00 */
[----:B0-----:R-:W-:-:S13]  /*1200*/  ISETP.GT.AND P0, PT, R3, R2, PT ;  /* 0x000000020300720c */ /* 0x001fda0003f04270 */
[----:B------:R-:W-:Y:S05]  /*1210*/  @!P0 BRA `(.L_x_148) ;  /* 0x0000000800788947 */ /* 0x000fea0003800000 */
[----:B------:R-:W-:Y:S01]  /*1220*/  IMAD.MOV.U32 R2, RZ, RZ, -0x1 ;  /* 0xffffffffff027424 */ /* 0x000fe200078e00ff */
[----:B-----5:R-:W-:Y:S01]  /*1230*/  ISETP.GT.AND P0, PT, R10, -0x1, PT ;  /* 0xffffffff0a00780c */ /* 0x020fe20003f04270 */
[----:B------:R-:W0:Y:S01]  /*1240*/  S2UR UR15, SR_CgaCtaId ;  /* 0x00000000000f79c3 */ /* 0x000e220000008800 */
[----:B------:R-:W-:Y:S01]  /*1250*/  ISETP.GT.AND P1, PT, R11, -0x1, PT ;  /* 0xffffffff0b00780c */ /* 0x000fe20003f24270 */
[----:B------:R-:W-:Y:S01]  /*1260*/  UMOV UR4, 0x400 ;  /* 0x0000040000047882 */ /* 0x000fe20000000000 */
[C---:B------:R-:W-:Y:S01]  /*1270*/  SEL R23, R2.reuse, 0x80000000, !P0 ;  /* 0x8000000002177807 */ /* 0x040fe20004000000 */
[----:B------:R-:W1:Y:S01]  /*1280*/  LDCU UR16, c[0x0][0x398] ;  /* 0x00007300ff1077ac */ /* 0x000e620008000800 */
[----:B------:R-:W-:Y:S02]  /*1290*/  SEL R22, R2, 0x80000000, !P1 ;  /* 0x8000000002167807 */ /* 0x000fe40004800000 */
[----:B------:R-:W-:Y:S02]  /*12a0*/  ISETP.GT.AND P0, PT, R14, -0x1, PT ;  /* 0xffffffff0e00780c */ /* 0x000fe40003f04270 */
[----:B------:R-:W-:-:S02]  /*12b0*/  ISETP.GT.AND P1, PT, R15, -0x1, PT ;  /* 0xffffffff0f00780c */ /* 0x000fc40003f24270 */
[----:B------:R-:W-:Y:S02]  /*12c0*/  ISETP.GT.AND P2, PT, R12, -0x1, PT ;  /* 0xffffffff0c00780c */ /* 0x000fe40003f44270 */
[----:B------:R-:W-:Y:S02]  /*12d0*/  ISETP.GT.AND P3, PT, R13, -0x1, PT ;  /* 0xffffffff0d00780c */ /* 0x000fe40003f64270 */
[----:B------:R-:W-:Y:S02]  /*12e0*/  LOP3.LUT R10, R23, R10, RZ, 0x3c, !PT ;  /* 0x0000000a170a7212 */ /* 0x000fe400078e3cff */
[----:B------:R-:W-:Y:S02]  /*12f0*/  LOP3.LUT R11, R22, R11, RZ, 0x3c, !PT ;  /* 0x0000000b160b7212 */ /* 0x000fe400078e3cff */
[C---:B------:R-:W-:Y:S02]  /*1300*/  SEL R23, R2.reuse, 0x80000000, !P0 ;  /* 0x8000000002177807 */ /* 0x040fe40004000000 */
[----:B------:R-:W-:-:S02]  /*1310*/  SEL R22, R2, 0x80000000, !P1 ;  /* 0x8000000002167807 */ /* 0x000fc40004800000 */
[----:B------:R-:W-:Y:S01]  /*1320*/  ISETP.GT.AND P0, PT, R17, -0x1, PT ;  /* 0xffffffff1100780c */ /* 0x000fe20003f04270 */
[----:B0-----:R-:W-:Y:S01]  /*1330*/  ULEA UR15, UR15, UR4, 0x18 ;  /* 0x000000040f0f7291 */ /* 0x001fe2000f8ec0ff */
[----:B------:R-:W-:Y:S02]  /*1340*/  ISETP.GT.AND P1, PT, R16, -0x1, PT ;  /* 0xffffffff1000780c */ /* 0x000fe40003f24270 */
[C---:B------:R-:W-:Y:S01]  /*1350*/  SEL R25, R2.reuse, 0x80000000, !P2 ;  /* 0x8000000002197807 */ /* 0x040fe20005000000 */
[----:B------:R-:W-:Y:S01]  /*1360*/  UMOV UR4, URZ ;  /* 0x000000ff00047c82 */ /* 0x000fe20008000000 */
[----:B------:R-:W-:Y:S02]  /*1370*/  SEL R24, R2, 0x80000000, !P3 ;  /* 0x8000000002187807 */ /* 0x000fe40005800000 */
[----:B------:R-:W-:Y:S02]  /*1380*/  ISETP.GT.AND P2, PT, R18, -0x1, PT ;  /* 0xffffffff1200780c */ /* 0x000fe40003f44270 */
[----:B------:R-:W-:-:S02]  /*1390*/  ISETP.GT.AND P3, PT, R19, -0x1, PT ;  /* 0xffffffff1300780c */ /* 0x000fc40003f64270 */
[----:B------:R-:W-:Y:S02]  /*13a0*/  LOP3.LUT R14, R23, R14, RZ, 0x3c, !PT ;  /* 0x0000000e170e7212 */ /* 0x000fe400078e3cff */
[----:B------:R-:W-:Y:S02]  /*13b0*/  LOP3.LUT R15, R22, R15, RZ, 0x3c, !PT ;  /* 0x0000000f160f7212 */ /* 0x000fe400078e3cff */
[C---:B------:R-:W-:Y:S02]  /*13c0*/  SEL R22, R2.reuse, 0x80000000, !P0 ;  /* 0x8000000002167807 */ /* 0x040fe40004000000 */
[----:B------:R-:W-:Y:S02]  /*13d0*/  SEL R23, R2, 0x80000000, !P1 ;  /* 0x8000000002177807 */ /* 0x000fe40004800000 */
[----:B------:R-:W-:Y:S02]  /*13e0*/  LOP3.LUT R12, R25, R12, RZ, 0x3c, !PT ;  /* 0x0000000c190c7212 */ /* 0x000fe400078e3cff */
[----:B------:R-:W-:-:S02]  /*13f0*/  LOP3.LUT R13, R24, R13, RZ, 0x3c, !PT ;  /* 0x0000000d180d7212 */ /* 0x000fc400078e3cff */
[----:B------:R-:W-:Y:S02]  /*1400*/  ISETP.GT.AND P0, PT, R8, -0x1, PT ;  /* 0xffffffff0800780c */ /* 0x000fe40003f04270 */
[C---:B------:R-:W-:Y:S02]  /*1410*/  SEL R25, R2.reuse, 0x80000000, !P2 ;  /* 0x8000000002197807 */ /* 0x040fe40005000000 */
[C---:B------:R-:W-:Y:S02]  /*1420*/  SEL R24, R2.reuse, 0x80000000, !P3 ;  /* 0x8000000002187807 */ /* 0x040fe40005800000 */
[----:B------:R-:W-:Y:S02]  /*1430*/  ISETP.GT.AND P2, PT, R9, -0x1, PT ;  /* 0xffffffff0900780c */ /* 0x000fe40003f44270 */
[----:B------:R-:W-:Y:S02]  /*1440*/  LOP3.LUT R16, R23, R16, RZ, 0x3c, !PT ;  /* 0x0000001017107212 */ /* 0x000fe400078e3cff */
[----:B------:R-:W-:-:S02]  /*1450*/  SEL R23, R2, 0x80000000, !P0 ;  /* 0x8000000002177807 */ /* 0x000fc40004000000 */
[----:B------:R-:W-:Y:S02]  /*1460*/  LOP3.LUT R19, R24, R19, RZ, 0x3c, !PT ;  /* 0x0000001318137212 */ /* 0x000fe400078e3cff */
[----:B------:R-:W-:Y:S02]  /*1470*/  ISETP.GT.AND P0, PT, R5, -0x1, PT ;  /* 0xffffffff0500780c */ /* 0x000fe40003f04270 */
[----:B------:R-:W-:Y:S02]  /*1480*/  SEL R24, R2, 0x80000000, !P2 ;  /* 0x8000000002187807 */ /* 0x000fe40005000000 */
[----:B------:R-:W-:Y:S02]  /*1490*/  ISETP.GT.AND P1, PT, R4, -0x1, PT ;  /* 0xffffffff0400780c */ /* 0x000fe40003f24270 */
[----:B------:R-:W-:Y:S02]  /*14a0*/  ISETP.GT.AND P2, PT, R6, -0x1, PT ;  /* 0xffffffff0600780c */ /* 0x000fe40003f44270 */
[----:B------:R-:W-:-:S02]  /*14b0*/  LOP3.LUT R17, R22, R17, RZ, 0x3c, !PT ;  /* 0x0000001116117212 */ /* 0x000fc400078e3cff */
[C---:B------:R-:W-:Y:S02]  /*14c0*/  SEL R22, R2.reuse, 0x80000000, !P0 ;  /* 0x8000000002167807 */ /* 0x040fe40004000000 */
[----:B------:R-:W-:Y:S02]  /*14d0*/  LOP3.LUT R18, R25, R18, RZ, 0x3c, !PT ;  /* 0x0000001219127212 */ /* 0x000fe400078e3cff */
[----:B------:R-:W-:Y:S02]  /*14e0*/  LOP3.LUT R8, R23, R8, RZ, 0x3c, !PT ;  /* 0x0000000817087212 */ /* 0x000fe400078e3cff */
[----:B------:R-:W-:Y:S02]  /*14f0*/  ISETP.GT.AND P0, PT, R7, -0x1, PT ;  /* 0xffffffff0700780c */ /* 0x000fe40003f04270 */
[C---:B------:R-:W-:Y:S02]  /*1500*/  SEL R23, R2.reuse, 0x80000000, !P1 ;  /* 0x8000000002177807 */ /* 0x040fe40004800000 */
[----:B------:R-:W-:-:S02]  /*1510*/  SEL R25, R2, 0x80000000, !P2 ;  /* 0x8000000002197807 */ /* 0x000fc40005000000 */
[----:B------:R-:W-:Y:S02]  /*1520*/  ISETP.NE.AND P1, PT, R10, 0x7fffffff, PT ;  /* 0x7fffffff0a00780c */ /* 0x000fe40003f25270 */
[----:B------:R-:W-:Y:S02]  /*1530*/  ISETP.NE.AND P2, PT, R11, 0x7fffffff, PT ;  /* 0x7fffffff0b00780c */ /* 0x000fe40003f45270 */
[----:B------:R-:W-:Y:S02]  /*1540*/  ISETP.NE.AND P3, PT, R12, 0x7fffffff, PT ;  /* 0x7fffffff0c00780c */ /* 0x000fe40003f65270 */
[----:B------:R-:W-:Y:S02]  /*1550*/  ISETP.NE.AND P4, PT, R13, 0x7fffffff, PT ;  /* 0x7fffffff0d00780c */ /* 0x000fe40003f85270 */
[----:B------:R-:W-:Y:S02]  /*1560*/  LOP3.LUT R5, R22, R5, RZ, 0x3c, !PT ;  /* 0x0000000516057212 */ /* 0x000fe400078e3cff */
[----:B------:R-:W-:-:S02]  /*1570*/  SEL R22, R2, 0x80000000, !P0 ;  /* 0x8000000002167807 */ /* 0x000fc40004000000 */
[----:B------:R-:W-:Y:S02]  /*1580*/  SEL R10, R10, 0x80000000, P1 ;  /* 0x800000000a0a7807 */ /* 0x000fe40000800000 */
[----:B------:R-:W-:Y:S02]  /*1590*/  SEL R11, R11, 0x80000000, P2 ;  /* 0x800000000b0b7807 */ /* 0x000fe40001000000 */
[----:B------:R-:W-:Y:S02]  /*15a0*/  SEL R12, R12, 0x80000000, P3 ;  /* 0x800000000c0c7807 */ /* 0x000fe40001800000 */
[----:B------:R-:W-:Y:S02]  /*15b0*/  SEL R13, R13, 0x80000000, P4 ;  /* 0x800000000d0d7807 */ /* 0x000fe40002000000 */
[----:B------:R-:W-:Y:S02]  /*15c0*/  ISETP.NE.AND P5, PT, R14, 0x7fffffff, PT ;  /* 0x7fffffff0e00780c */ /* 0x000fe40003fa5270 */
[----:B------:R-:W-:-:S02]  /*15d0*/  ISETP.NE.AND P0, PT, R15, 0x7fffffff, PT ;  /* 0x7fffffff0f00780c */ /* 0x000fc40003f05270 */
[----:B------:R-:W-:Y:S02]  /*15e0*/  ISETP.NE.AND P1, PT, R18, 0x7fffffff, PT ;  /* 0x7fffffff1200780c */ /* 0x000fe40003f25270 */
[----:B------:R-:W-:Y:S02]  /*15f0*/  ISETP.NE.AND P2, PT, R19, 0x7fffffff, PT ;  /* 0x7fffffff1300780c */ /* 0x000fe40003f45270 */
[----:B------:R-:W-:Y:S02]  /*1600*/  ISETP.NE.AND P3, PT, R17, 0x7fffffff, PT ;  /* 0x7fffffff1100780c */ /* 0x000fe40003f65270 */
[----:B------:R-:W-:Y:S02]  /*1610*/  ISETP.NE.AND P4, PT, R16, 0x7fffffff, PT ;  /* 0x7fffffff1000780c */ /* 0x000fe40003f85270 */
[----:B------:R-:W-:Y:S02]  /*1620*/  LOP3.LUT R9, R24, R9, RZ, 0x3c, !PT ;  /* 0x0000000918097212 */ /* 0x000fe400078e3cff */
[----:B------:R-:W-:-:S02]  /*1630*/  LOP3.LUT R4, R23, R4, RZ, 0x3c, !PT ;  /* 0x0000000417047212 */ /* 0x000fc400078e3cff */
[----:B------:R-:W-:Y:S02]  /*1640*/  LOP3.LUT R6, R25, R6, RZ, 0x3c, !PT ;  /* 0x0000000619067212 */ /* 0x000fe400078e3cff */
[----:B------:R-:W-:Y:S02]  /*1650*/  LOP3.LUT R7, R22, R7, RZ, 0x3c, !PT ;  /* 0x0000000716077212 */ /* 0x000fe400078e3cff */
[----:B------:R-:W-:Y:S02]  /*1660*/  SEL R14, R14, 0x80000000, P5 ;  /* 0x800000000e0e7807 */ /* 0x000fe40002800000 */
[----:B------:R-:W-:Y:S02]  /*1670*/  SEL R15, R15, 0x80000000, P0 ;  /* 0x800000000f0f7807 */ /* 0x000fe40000000000 */
[----:B------:R-:W-:Y:S02]  /*1680*/  SEL R18, R18, 0x80000000, P1 ;  /* 0x8000000012127807 */ /* 0x000fe40000800000 */
[----:B------:R-:W-:-:S02]  /*1690*/  SEL R19, R19, 0x80000000, P2 ;  /* 0x8000000013137807 */ /* 0x000fc40001000000 */
[----:B------:R-:W-:Y:S02]  /*16a0*/  SEL R17, R17, 0x80000000, P3 ;  /* 0x8000000011117807 */ /* 0x000fe40001800000 */
[----:B------:R-:W-:Y:S02]  /*16b0*/  SEL R16, R16, 0x80000000, P4 ;  /* 0x8000000010107807 */ /* 0x000fe40002000000 */
[----:B------:R-:W-:Y:S02]  /*16c0*/  ISETP.NE.AND P5, PT, R9, 0x7fffffff, PT ;  /* 0x7fffffff0900780c */ /* 0x000fe40003fa5270 */
[----:B------:R-:W-:Y:S02]  /*16d0*/  ISETP.NE.AND P0, PT, R8, 0x7fffffff, PT ;  /* 0x7fffffff0800780c */ /* 0x000fe40003f05270 */
[----:B------:R-:W-:Y:S02]  /*16e0*/  ISETP.NE.AND P1, PT, R5, 0x7fffffff, PT ;  /* 0x7fffffff0500780c */ /* 0x000fe40003f25270 */
[----:B------:R-:W-:-:S02]  /*16f0*/  ISETP.NE.AND P2, PT, R4, 0x7fffffff, PT ;  /* 0x7fffffff0400780c */ /* 0x000fc40003f45270 */
[----:B------:R-:W-:Y:S02]  /*1700*/  ISETP.NE.AND P3, PT, R6, 0x7fffffff, PT ;  /* 0x7fffffff0600780c */ /* 0x000fe40003f65270 */
[----:B------:R-:W-:Y:S02]  /*1710*/  ISETP.NE.AND P4, PT, R7, 0x7fffffff, PT ;  /* 0x7fffffff0700780c */ /* 0x000fe40003f85270 */
[----:B------:R-:W-:Y:S02]  /*1720*/  SEL R9, R9, 0x80000000, P5 ;  /* 0x8000000009097807 */ /* 0x000fe40002800000 */
[----:B------:R-:W-:Y:S02]  /*1730*/  SEL R8, R8, 0x80000000, P0 ;  /* 0x8000000008087807 */ /* 0x000fe40000000000 */
[----:B------:R-:W-:Y:S02]  /*1740*/  SEL R5, R5, 0x80000000, P1 ;  /* 0x8000000005057807 */ /* 0x000fe40000800000 */
[----:B------:R-:W-:-:S02]  /*1750*/  SEL R4, R4, 0x80000000, P2 ;  /* 0x8000000004047807 */ /* 0x000fc40001000000 */
[----:B------:R-:W-:Y:S02]  /*1760*/  SEL R6, R6, 0x80000000, P3 ;  /* 0x8000000006067807 */ /* 0x000fe40001800000 */
[----:B-1----:R-:W-:-:S07]  /*1770*/  SEL R7, R7, 0x80000000, P4 ;  /* 0x8000000007077807 */ /* 0x002fce0002000000 */
.L_x_149:
[----:B------:R-:W-:Y:S01]  /*1780*/  IMAD R22, RZ, RZ, -UR16 ;  /* 0x80000010ff167e24 */ /* 0x000fe2000f8e02ff */
[----:B0-----:R-:W-:Y:S01]  /*1790*/  SHF.R.U32.HI R25, RZ, UR16, R10 ;  /* 0x00000010ff197c19 */ /* 0x001fe2000801160a */
[----:B------:R-:W-:Y:S01]  /*17a0*/  ULEA UR17, UR4, UR15, 0xa ;  /* 0x0000000f04117291 */ /* 0x000fe2000f8e50ff */
[----:B------:R-:W-:Y:S01]  /*17b0*/  SHF.R.U32.HI R27, RZ, UR16, R12 ;  /* 0x00000010ff1b7c19 */ /* 0x000fe2000801160c */
[----:B------:R-:W-:Y:S01]  /*17c0*/  UIADD3 UR4, UPT, UPT, UR4, 0x1, URZ ;  /* 0x0000000104047890 */ /* 0x000fe2000fffe0ff */
[----:B------:R-:W-:Y:S02]  /*17d0*/  VIADDMNMX R23, R22, R3, 0x8, PT ;  /* 0x0000000816177446 */ /* 0x000fe40003800103 */
[----:B------:R-:W-:Y:S02]  /*17e0*/  SHF.R.U32.HI R29, RZ, UR16, R13 ;  /* 0x00000010ff1d7c19 */ /* 0x000fe4000801160d */
[----:B------:R-:W-:Y:S02]  /*17f0*/  SHF.L.U32 R22, R2, R23, RZ ;  /* 0x0000001702167219 */ /* 0x000fe400000006ff */
[----:B------:R-:W-:-:S02]  /*1800*/  SHF.R.U32.HI R23, RZ, UR16, R11 ;  /* 0x00000010ff177c19 */ /* 0x000fc4000801160b */
[-C--:B------:R-:W-:Y:S02]  /*1810*/  LOP3.LUT R25, R25, R22.reuse, RZ, 0x30, !PT ;  /* 0x0000001619197212 */ /* 0x080fe400078e30ff */
[-C--:B------:R-:W-:Y:S02]  /*1820*/  LOP3.LUT R23, R23, R22.reuse, RZ, 0x30, !PT ;  /* 0x0000001617177212 */ /* 0x080fe400078e30ff */
[----:B------:R-:W-:Y:S02]  /*1830*/  LOP3.LUT R27, R27, R22, RZ, 0x30, !PT ;  /* 0x000000161b1b7212 */ /* 0x000fe400078e30ff */
[----:B------:R-:W-:Y:S02]  /*1840*/  LEA R25, R25, UR17, 0x2 ;  /* 0x0000001119197c11 */ /* 0x000fe4000f8e10ff */
[----:B------:R-:W-:Y:S02]  /*1850*/  LEA R23, R23, UR17, 0x2 ;  /* 0x0000001117177c11 */ /* 0x000fe4000f8e10ff */
[----:B------:R-:W-:Y:S01]  /*1860*/  LEA R27, R27, UR17, 0x2 ;  /* 0x000000111b1b7c11 */ /* 0x000fe2000f8e10ff */
[----:B------:R0:W-:Y:S01]  /*1870*/  ATOMS.POPC.INC.32 RZ, [R25+URZ] ;  /* 0x0000000019ff7f8c */ /* 0x0001e2000d8000ff */
[----:B------:R-:W-:-:S02]  /*1880*/  SHF.R.U32.HI R24, RZ, UR16, R14 ;  /* 0x00000010ff187c19 */ /* 0x000fc4000801160e */
[----:B------:R-:W-:Y:S01]  /*1890*/  SHF.R.U32.HI R26, RZ, UR16, R15 ;  /* 0x00000010ff1a7c19 */ /* 0x000fe2000801160f */
[----:B------:R1:W-:Y:S01]  /*18a0*/  ATOMS.POPC.INC.32 RZ, [R23+URZ] ;  /* 0x0000000017ff7f8c */ /* 0x0003e2000d8000ff */
[-C--:B------:R-:W-:Y:S02]  /*18b0*/  LOP3.LUT R29, R29, R22.reuse, RZ, 0x30, !PT ;  /* 0x000000161d1d7212 */ /* 0x080fe400078e30ff */
[-C--:B------:R-:W-:Y:S01]  /*18c0*/  LOP3.LUT R24, R24, R22.reuse, RZ, 0x30, !PT ;  /* 0x0000001618187212 */ /* 0x080fe200078e30ff */
[----:B------:R2:W-:Y:S01]  /*18d0*/  ATOMS.POPC.INC.32 RZ, [R27+URZ] ;  /* 0x000000001bff7f8c */ /* 0x0005e2000d8000ff */
[----:B0-----:R-:W-:Y:S02]  /*18e0*/  SHF.R.U32.HI R25, RZ, UR16, R19 ;  /* 0x00000010ff197c19 */ /* 0x001fe40008011613 */
[----:B------:R-:W-:Y:S02]  /*18f0*/  LOP3.LUT R26, R26, R22, RZ, 0x30, !PT ;  /* 0x000000161a1a7212 */ /* 0x000fe400078e30ff */
[----:B-1----:R-:W-:-:S02]  /*1900*/  SHF.R.U32.HI R23, RZ, UR16, R18 ;  /* 0x00000010ff177c19 */ /* 0x002fc40008011612 */
[----:B------:R-:W-:Y:S02]  /*1910*/  LEA R29, R29, UR17, 0x2 ;  /* 0x000000111d1d7c11 */ /* 0x000fe4000f8e10ff */
[----:B--2---:R-:W-:Y:S02]  /*1920*/  SHF.R.U32.HI R27, RZ, UR16, R17 ;  /* 0x00000010ff1b7c19 */ /* 0x004fe40008011611 */
[-C--:B------:R-:W-:Y:S01]  /*1930*/  LOP3.LUT R23, R23, R22.reuse, RZ, 0x30, !PT ;  /* 0x0000001617177212 */ /* 0x080fe200078e30ff */
[----:B------:R0:W-:Y:S01]  /*1940*/  ATOMS.POPC.INC.32 RZ, [R29+URZ] ;  /* 0x000000001dff7f8c */ /* 0x0001e2000d8000ff */
[-C--:B------:R-:W-:Y:S02]  /*1950*/  LOP3.LUT R25, R25, R22.reuse, RZ, 0x30, !PT ;  /* 0x0000001619197212 */ /* 0x080fe400078e30ff */
[----:B------:R-:W-:Y:S02]  /*1960*/  LEA R24, R24, UR17, 0x2 ;  /* 0x0000001118187c11 */ /* 0x000fe4000f8e10ff */
[----:B------:R-:W-:-:S02]  /*1970*/  LOP3.LUT R27, R27, R22, RZ, 0x30, !PT ;  /* 0x000000161b1b7212 */ /* 0x000fc400078e30ff */
[----:B------:R-:W-:Y:S01]  /*1980*/  LEA R26, R26, UR17, 0x2 ;  /* 0x000000111a1a7c11 */ /* 0x000fe2000f8e10ff */
[----:B------:R1:W-:Y:S01]  /*1990*/  ATOMS.POPC.INC.32 RZ, [R24+URZ] ;  /* 0x0000000018ff7f8c */ /* 0x0003e2000d8000ff */
[----:B------:R-:W-:Y:S02]  /*19a0*/  LEA R23, R23, UR17, 0x2 ;  /* 0x0000001117177c11 */ /* 0x000fe4000f8e10ff */
[----:B------:R-:W-:Y:S01]  /*19b0*/  LEA R25, R25, UR17, 0x2 ;  /* 0x0000001119197c11 */ /* 0x000fe2000f8e10ff */
[----:B------:R2:W-:Y:S01]  /*19c0*/  ATOMS.POPC.INC.32 RZ, [R26+URZ] ;  /* 0x000000001aff7f8c */ /* 0x0005e2000d8000ff */
[----:B------:R-:W-:Y:S02]  /*19d0*/  LEA R27, R27, UR17, 0x2 ;  /* 0x000000111b1b7c11 */ /* 0x000fe4000f8e10ff */
[----:B0-----:R-:W-:Y:S01]  /*19e0*/  SHF.R.U32.HI R29, RZ, UR16, R16 ;  /* 0x00000010ff1d7c19 */ /* 0x001fe20008011610 */
[----:B------:R0:W-:Y:S01]  /*19f0*/  ATOMS.POPC.INC.32 RZ, [R23+URZ] ;  /* 0x0000000017ff7f8c */ /* 0x0001e2000d8000ff */
[----:B-1----:R-:W-:-:S02]  /*1a00*/  SHF.R.U32.HI R24, RZ, UR16, R9 ;  /* 0x00000010ff187c19 */ /* 0x002fc40008011609 */
[----:B------:R-:W-:Y:S01]  /*1a10*/  SHF.R.U32.HI R28, RZ, UR16, R7 ;  /* 0x00000010ff1c7c19 */ /* 0x000fe20008011607 */
[----:B------:R1:W-:Y:S01]  /*1a20*/  ATOMS.POPC.INC.32 RZ, [R25+URZ] ;  /* 0x0000000019ff7f8c */ /* 0x0003e2000d8000ff */
[----:B--2---:R-:W-:Y:S02]  /*1a30*/  SHF.R.U32.HI R26, RZ, UR16, R8 ;  /* 0x00000010ff1a7c19 */ /* 0x004fe40008011608 */
[-C--:B------:R-:W-:Y:S01]  /*1a40*/  LOP3.LUT R29, R29, R22.reuse, RZ, 0x30, !PT ;  /* 0x000000161d1d7212 */ /* 0x080fe200078e30ff */
[----:B------:R2:W-:Y:S01]  /*1a50*/  ATOMS.POPC.INC.32 RZ, [R27+URZ] ;  /* 0x000000001bff7f8c */ /* 0x0005e2000d8000ff */
[----:B0-----:R-:W-:Y:S02]  /*1a60*/  SHF.R.U32.HI R23, RZ, UR16, R5 ;  /* 0x00000010ff177c19 */ /* 0x001fe40008011605 */
[----:B------:R-:W-:Y:S02]  /*1a70*/  LOP3.LUT R24, R24, R22, RZ, 0x30, !PT ;  /* 0x0000001618187212 */ /* 0x000fe400078e30ff */
[----:B-1----:R-:W-:-:S02]  /*1a80*/  SHF.R.U32.HI R25, RZ, UR16, R4 ;  /* 0x00000010ff197c19 */ /* 0x002fc40008011604 */
[-C--:B------:R-:W-:Y:S02]  /*1a90*/  LOP3.LUT R26, R26, R22.reuse, RZ, 0x30, !PT ;  /* 0x000000161a1a7212 */ /* 0x080fe400078e30ff */
[----:B--2---:R-:W-:Y:S01]  /*1aa0*/  SHF.R.U32.HI R27, RZ, UR16, R6 ;  /* 0x00000010ff1b7c19 */ /* 0x004fe20008011606 */
[----:B------:R-:W-:Y:S01]  /*1ab0*/  UIADD3 UR16, UPT, UPT, UR16, 0x8, URZ ;  /* 0x0000000810107890 */ /* 0x000fe2000fffe0ff */
[-C--:B------:R-:W-:Y:S02]  /*1ac0*/  LOP3.LUT R23, R23, R22.reuse, RZ, 0x30, !PT ;  /* 0x0000001617177212 */ /* 0x080fe400078e30ff */
[----:B------:R-:W-:Y:S02]  /*1ad0*/  LEA R29, R29, UR17, 0x2 ;  /* 0x000000111d1d7c11 */ /* 0x000fe4000f8e10ff */
[----:B------:R-:W-:Y:S02]  /*1ae0*/  LOP3.LUT R25, R25, R22, RZ, 0x30, !PT ;  /* 0x0000001619197212 */ /* 0x000fe400078e30ff */
[----:B------:R-:W-:Y:S01]  /*1af0*/  ISETP.LE.AND P0, PT, R3, UR16, PT ;  /* 0x0000001003007c0c */ /* 0x000fe2000bf03270 */
[----:B------:R0:W-:Y:S01]  /*1b00*/  ATOMS.POPC.INC.32 RZ, [R29+URZ] ;  /* 0x000000001dff7f8c */ /* 0x0001e2000d8000ff */
[----:B------:R-:W-:-:S02]  /*1b10*/  LEA R24, R24, UR17, 0x2 ;  /* 0x0000001118187c11 */ /* 0x000fc4000f8e10ff */
[-C--:B------:R-:W-:Y:S02]  /*1b20*/  LOP3.LUT R27, R27, R22.reuse, RZ, 0x30, !PT ;  /* 0x000000161b1b7212 */ /* 0x080fe400078e30ff */
[----:B------:R-:W-:Y:S01]  /*1b30*/  LEA R26, R26, UR17, 0x2 ;  /* 0x000000111a1a7c11 */ /* 0x000fe2000f8e10ff */
[----:B------:R0:W-:Y:S01]  /*1b40*/  ATOMS.POPC.INC.32 RZ, [R24+URZ] ;  /* 0x0000000018ff7f8c */ /* 0x0001e2000d8000ff */
[----:B------:R-:W-:Y:S02]  /*1b50*/  LOP3.LUT R28, R28, R22, RZ, 0x30, !PT ;  /* 0x000000161c1c7212 */ /* 0x000fe400078e30ff */
[----:B------:R-:W-:Y:S01]  /*1b60*/  LEA R23, R23, UR17, 0x2 ;  /* 0x0000001117177c11 */ /* 0x000fe2000f8e10ff */
[----:B------:R0:W-:Y:S01]  /*1b70*/  ATOMS.POPC.INC.32 RZ, [R26+URZ] ;  /* 0x000000001aff7f8c */ /* 0x0001e2000d8000ff */
[----:B------:R-:W-:Y:S02]  /*1b80*/  LEA R25, R25, UR17, 0x2 ;  /* 0x0000001119197c11 */ /* 0x000fe4000f8e10ff */
[----:B------:R-:W-:Y:S01]  /*1b90*/  LEA R27, R27, UR17, 0x2 ;  /* 0x000000111b1b7c11 */ /* 0x000fe2000f8e10ff */
[----:B------:R0:W-:Y:S01]  /*1ba0*/  ATOMS.POPC.INC.32 RZ, [R23+URZ] ;  /* 0x0000000017ff7f8c */ /* 0x0001e2000d8000ff */
[----:B------:R-:W-:-:S03]  /*1bb0*/  LEA R28, R28, UR17, 0x2 ;  /* 0x000000111c1c7c11 */ /* 0x000fc6000f8e10ff */
[----:B------:R0:W-:Y:S04]  /*1bc0*/  ATOMS.POPC.INC.32 RZ, [R25+URZ] ;  /* 0x0000000019ff7f8c */ /* 0x0001e8000d8000ff */
[----:B------:R0:W-:Y:S04]  /*1bd0*/  ATOMS.POPC.INC.32 RZ, [R27+URZ] ;  /* 0x000000001bff7f8c */ /* 0x0001e8000d8000ff */
[----:B------:R0:W-:Y:S01]  /*1be0*/  ATOMS.POPC.INC.32 RZ, [R28+URZ] ;  /* 0x000000001cff7f8c */ /* 0x0001e2000d8000ff */
[----:B------:R-:W-:Y:S05]  /*1bf0*/  @!P0 BRA `(.L_x_149) ;  /* 0xfffffff800e08947 */ /* 0x000fea000383ffff */
.L_x_148:
[----:B------:R-:W-:Y:S05]  /*1c00*/  BRA.U !UP0, `(.L_x_150) ;  /* 0xffffffed08dc7547 */ /* 0x000fea000b83ffff */
.L_x_145:
[----:B------:R-:W-:Y:S01]  /*1c10*/  BAR.SYNC.DEFER_BLOCKING 0x0 ;  /* 0x0000000000007b1d */ /* 0x000fe20000010000 */
[----:B------:R-:W-:-:S05]  /*1c20*/  ISETP.NE.AND P0, PT, R21, RZ, PT ;  /* 0x000000ff1500720c */ /* 0x000fca0003f05270 */
[----:B------:R-:W-:Y:S08]  /*1c30*/  BSSY.RECONVERGENT B0, `(.L_x_151) ;  /* 0x0000167000007945 */ /* 0x000ff00003800200 */
[----:B------:R-:W-:Y:S05]  /*1c40*/  @P0 BRA `(.L_x_152) ;  /* 0x0000001400940947 */ /* 0x000fea0003800000 */
[----:B------:R-:W0:Y:S01]  /*1c50*/  S2UR UR5, SR_CgaCtaId ;  /* 0x00000000000579c3 */ /* 0x000e220000008800 */
[----:B------:R-:W-:Y:S01]  /*1c60*/  UISETP.GE.U32.AND UP0, UPT, UR22, 0x7, UPT ;  /* 0x000000071600788c */ /* 0x000fe2000bf06070 */
[----:B-----5:R-:W-:Y:S01]  /*1c70*/  IMAD.MOV.U32 R5, RZ, RZ, RZ ;  /* 0x000000ffff057224 */ /* 0x020fe200078e00ff */
[----:B------:R-:W-:Y:S02]  /*1c80*/  UMOV UR4, 0x400 ;  /* 0x0000040000047882 */ /* 0x000fe40000000000 */
[----:B0-----:R-:W-:-:S06]  /*1c90*/  ULEA UR4, UR5, UR4, 0x18 ;  /* 0x0000000405047291 */ /* 0x001fcc000f8ec0ff */
[----:B--23--:R-:W-:Y:S01]  /*1ca0*/  LEA R2, R0, UR4, 0x2 ;  /* 0x0000000400027c11 */ /* 0x00cfe2000f8e10ff */
[----:B------:R-:W-:Y:S06]  /*1cb0*/  BRA.U !UP0, `(.L_x_153) ;  /* 0x00000005085c7547 */ /* 0x000fec000b800000 */
[----:B-1----:R-:W0:Y:S01]  /*1cc0*/  LDC.64 R4, c[0x0][0x380] ;  /* 0x0000e000ff047b82 */ /* 0x002e220000000a00 */
[----:B----4-:R-:W-:-:S07]  /*1cd0*/  IMAD.MOV.U32 R3, RZ, RZ, RZ ;  /* 0x000000ffff037224 */ /* 0x010fce00078e00ff */
.L_x_170:
[----:B----4-:R-:W-:Y:S01]  /*1ce0*/  IMAD R7, R3, 0x400, R2 ;  /* 0x0000040003077824 */ /* 0x010fe200078e0202 */
[----:B------:R-:W-:Y:S04]  /*1cf0*/  BSSY.RECONVERGENT B1, `(.L_x_154) ;  /* 0x000000f000017945 */ /* 0x000fe80003800200 */
[----:B01----:R-:W1:Y:S04]  /*1d00*/  LDS R18, [R7] ;  /* 0x0000000007127984 */ /* 0x003e680000000800 */
[----:B--23--:R2:W3:Y:S04]  /*1d10*/  LDS R9, [R7+0x400] ;  /* 0x0004000007097984 */ /* 0x00c4e80000000800 */
[----:B------:R2:W4:Y:S04]  /*1d20*/  LDS R22, [R7+0x800] ;  /* 0x0008000007167984 */ /* 0x0005280000000800 */
[----:B------:R2:W0:Y:S04]  /*1d30*/  LDS R14, [R7+0xc00] ;  /* 0x000c0000070e7984 */ /* 0x0004280000000800 */
[----:B------:R2:W0:Y:S04]  /*1d40*/  LDS R12, [R7+0x1000] ;  /* 0x00100000070c7984 */ /* 0x0004280000000800 */
[----:B------:R2:W0:Y:S04]  /*1d50*/  LDS R6, [R7+0x1400] ;  /* 0x0014000007067984 */ /* 0x0004280000000800 */
[----:B------:R2:W0:Y:S04]  /*1d60*/  LDS R8, [R7+0x1800] ;  /* 0x0018000007087984 */ /* 0x0004280000000800 */
[----:B------:R2:W0:Y:S01]  /*1d70*/  LDS R10, [R7+0x1c00] ;  /* 0x001c0000070a7984 */ /* 0x0004220000000800 */
[----:B-1----:R-:W-:-:S13]  /*1d80*/  ISETP.NE.AND P0, PT, R18, RZ, PT ;  /* 0x000000ff1200720c */ /* 0x002fda0003f05270 */
[----:B--234-:R-:W-:Y:S05]  /*1d90*/  @!P0 BRA `(.L_x_155) ;  /* 0x0000000000108947 */ /* 0x01cfea0003800000 */
[----:B------:R-:W-:Y:S02]  /*1da0*/  IMAD R17, R3, 0x100, R0 ;  /* 0x0000010003117824 */ /* 0x000fe400078e0200 */
[----:B------:R-:W-:Y:S02]  /*1db0*/  IMAD.MOV.U32 R19, RZ, RZ, RZ ;  /* 0x000000ffff137224 */ /* 0x000fe400078e00ff */
[----:B0-----:R-:W-:-:S05]  /*1dc0*/  IMAD.WIDE.U32 R16, R17, 0x8, R4 ;  /* 0x0000000811107825 */ /* 0x001fca00078e0004 */
[----:B------:R1:W-:Y:S02]  /*1dd0*/  REDG.E.ADD.64.STRONG.GPU desc[UR20][R16.64], R18 ;  /* 0x000000121000798e */ /* 0x0003e4000c12e514 */
.L_x_155:
[----:B------:R-:W-:Y:S05]  /*1de0*/  BSYNC.RECONVERGENT B1 ;  /* 0x0000000000017941 */ /* 0x000fea0003800200 */
.L_x_154:
[----:B------:R-:W-:Y:S01]  /*1df0*/  ISETP.NE.AND P6, PT, R9, RZ, PT ;  /* 0x000000ff0900720c */ /* 0x000fe20003fc5270 */
[----:B------:R-:W-:Y:S01]  /*1e00*/  BSSY.RECONVERGENT B1, `(.L_x_156) ;  /* 0x000000e000017945 */ /* 0x000fe20003800200 */
[----:B------:R-:W-:Y:S02]  /*1e10*/  ISETP.NE.AND P0, PT, R22, RZ, PT ;  /* 0x000000ff1600720c */ /* 0x000fe40003f05270 */
[----:B0-----:R-:W-:Y:S02]  /*1e20*/  ISETP.NE.AND P1, PT, R14, RZ, PT ;  /* 0x000000ff0e00720c */ /* 0x001fe40003f25270 */
[----:B------:R-:W-:Y:S02]  /*1e30*/  ISETP.NE.AND P2, PT, R12, RZ, PT ;  /* 0x000000ff0c00720c */ /* 0x000fe40003f45270 */
[----:B------:R-:W-:Y:S02]  /*1e40*/  ISETP.NE.AND P3, PT, R6, RZ, PT ;  /* 0x000000ff0600720c */ /* 0x000fe40003f65270 */
[----:B------:R-:W-:-:S02]  /*1e50*/  ISETP.NE.AND P4, PT, R8, RZ, PT ;  /* 0x000000ff0800720c */ /* 0x000fc40003f85270 */
[----:B------:R-:W-:Y:S01]  /*1e60*/  ISETP.NE.AND P5, PT, R10, RZ, PT ;  /* 0x000000ff0a00720c */ /* 0x000fe20003fa5270 */
[----:B------:R-:W-:-:S12]  /*1e70*/  @!P6 BRA `(.L_x_157) ;  /* 0x000000000018e947 */ /* 0x000fd80003800000 */
[----:B-1----:R-:W-:Y:S02]  /*1e80*/  IMAD R17, R3, 0x100, R0 ;  /* 0x0000010003117824 */ /* 0x002fe400078e0200 */
[----:B------:R-:W-:Y:S02]  /*1e90*/  IMAD.MOV.U32 R18, RZ, RZ, R9 ;  /* 0x000000ffff127224 */ /* 0x000fe400078e0009 */
[----:B------:R-:W-:Y:S02]  /*1ea0*/  VIADD R17, R17, 0x100 ;  /* 0x0000010011117836 */ /* 0x000fe40000000000 */
[----:B------:R-:W-:Y:S02]  /*1eb0*/  IMAD.MOV.U32 R19, RZ, RZ, RZ ;  /* 0x000000ffff137224 */ /* 0x000fe400078e00ff */
[----:B------:R-:W-:-:S05]  /*1ec0*/  IMAD.WIDE.U32 R16, R17, 0x8, R4 ;  /* 0x0000000811107825 */ /* 0x000fca00078e0004 */
[----:B------:R0:W-:Y:S02]  /*1ed0*/  REDG.E.ADD.64.STRONG.GPU desc[UR20][R16.64], R18 ;  /* 0x000000121000798e */ /* 0x0001e4000c12e514 */
.L_x_157:
[----:B------:R-:W-:Y:S05]  /*1ee0*/  BSYNC.RECONVERGENT B1 ;  /* 0x0000000000017941 */ /* 0x000fea0003800200 */
.L_x_156:
[----:B------:R-:W-:Y:S04]  /*1ef0*/  BSSY.RECONVERGENT B1, `(.L_x_158) ;  /* 0x0000007000017945 */ /* 0x000fe80003800200 */
[----:B------:R-:W-:Y:S05]  /*1f00*/  @!P0 BRA `(.L_x_159) ;  /* 0x0000000000148947 */ /* 0x000fea0003800000 */
[----:B01----:R-:W-:Y:S02]  /*1f10*/  IMAD R17, R3, 0x100, R0 ;  /* 0x0000010003117824 */ /* 0x003fe400078e0200 */
[----:B------:R-:W-:Y:S02]  /*1f20*/  IMAD.MOV.U32 R23, RZ, RZ, RZ ;  /* 0x000000ffff177224 */ /* 0x000fe400078e00ff */
[----:B------:R-:W-:-:S04]  /*1f30*/  VIADD R17, R17, 0x200 ;  /* 0x0000020011117836 */ /* 0x000fc80000000000 */
[----:B------:R-:W-:-:S05]  /*1f40*/  IMAD.WIDE.U32 R16, R17, 0x8, R4 ;  /* 0x0000000811107825 */ /* 0x000fca00078e0004 */
[----:B------:R2:W-:Y:S02]  /*1f50*/  REDG.E.ADD.64.STRONG.GPU desc[UR20][R16.64], R22 ;  /* 0x000000161000798e */ /* 0x0005e4000c12e514 */
.L_x_159:
[----:B------:R-:W-:Y:S05]  /*1f60*/  BSYNC.RECONVERGENT B1 ;  /* 0x0000000000017941 */ /* 0x000fea0003800200 */
.L_x_158:
[----:B------:R-:W-:Y:S04]  /*1f70*/  BSSY.RECONVERGENT B1, `(.L_x_160) ;  /* 0x0000007000017945 */ /* 0x000fe80003800200 */
[----:B------:R-:W-:Y:S05]  /*1f80*/  @!P1 BRA `(.L_x_161) ;  /* 0x0000000000149947 */ /* 0x000fea0003800000 */
[----:B012---:R-:W-:Y:S02]  /*1f90*/  IMAD R17, R3, 0x100, R0 ;  /* 0x0000010003117824 */ /* 0x007fe400078e0200 */
[----:B------:R-:W-:Y:S02]  /*1fa0*/  IMAD.MOV.U32 R15, RZ, RZ, RZ ;  /* 0x000000ffff0f7224 */ /* 0x000fe400078e00ff */
[----:B------:R-:W-:-:S04]  /*1fb0*/  VIADD R17, R17, 0x300 ;  /* 0x0000030011117836 */ /* 0x000fc80000000000 */
[----:B------:R-:W-:-:S05]  /*1fc0*/  IMAD.WIDE.U32 R16, R17, 0x8, R4 ;  /* 0x0000000811107825 */ /* 0x000fca00078e0004 */
[----:B------:R3:W-:Y:S02]  /*1fd0*/  REDG.E.ADD.64.STRONG.GPU desc[UR20][R16.64], R14 ;  /* 0x0000000e1000798e */ /* 0x0007e4000c12e514 */
.L_x_161:
[----:B------:R-:W-:Y:S05]  /*1fe0*/  BSYNC.RECONVERGENT B1 ;  /* 0x0000000000017941 */ /* 0x000fea0003800200 */
.L_x_160:
[----:B------:R-:W-:Y:S04]  /*1ff0*/  BSSY.RECONVERGENT B1, `(.L_x_162) ;  /* 0x0000007000017945 */ /* 0x000fe80003800200 */
[----:B------:R-:W-:Y:S05]  /*2000*/  @!P2 BRA `(.L_x_163) ;  /* 0x000000000014a947 */ /* 0x000fea0003800000 */
[----:B---3--:R-:W-:Y:S02]  /*2010*/  IMAD R15, R3, 0x100, R0 ;  /* 0x00000100030f7824 */ /* 0x008fe400078e0200 */
[----:B------:R-:W-:Y:S02]  /*2020*/  IMAD.MOV.U32 R13, RZ, RZ, RZ ;  /* 0x000000ffff0d7224 */ /* 0x000fe400078e00ff */
[----:B------:R-:W-:-:S04]  /*2030*/  VIADD R15, R15, 0x400 ;  /* 0x000004000f0f7836 */ /* 0x000fc80000000000 */
[----:B------:R-:W-:-:S05]  /*2040*/  IMAD.WIDE.U32 R14, R15, 0x8, R4 ;  /* 0x000000080f0e7825 */ /* 0x000fca00078e0004 */
[----:B------:R4:W-:Y:S02]  /*2050*/  REDG.E.ADD.64.STRONG.GPU desc[UR20][R14.64], R12 ;  /* 0x0000000c0e00798e */ /* 0x0009e4000c12e514 */
.L_x_163:
[----:B------:R-:W-:Y:S05]  /*2060*/  BSYNC.RECONVERGENT B1 ;  /* 0x0000000000017941 */ /* 0x000fea0003800200 */
.L_x_162:
[----:B------:R-:W-:Y:S04]  /*2070*/  BSSY.RECONVERGENT B1, `(.L_x_164) ;  /* 0x0000007000017945 */ /* 0x000fe80003800200 */
[----:B------:R-:W-:Y:S05]  /*2080*/  @!P3 BRA `(.L_x_165) ;  /* 0x000000000014b947 */ /* 0x000fea0003800000 */
[----:B----4-:R-:W-:Y:S02]  /*2090*/  IMAD R13, R3, 0x100, R0 ;  /* 0x00000100030d7824 */ /* 0x010fe400078e0200 */
[----:B------:R-:W-:Y:S02]  /*20a0*/  IMAD.MOV.U32 R7, RZ, RZ, RZ ;  /* 0x000000ffff077224 */ /* 0x000fe400078e00ff */
[----:B------:R-:W-:-:S04]  /*20b0*/  VIADD R13, R13, 0x500 ;  /* 0x000005000d0d7836 */ /* 0x000fc80000000000 */
[----:B------:R-:W-:-:S05]  /*20c0*/  IMAD.WIDE.U32 R12, R13, 0x8, R4 ;  /* 0x000000080d0c7825 */ /* 0x000fca00078e0004 */
[----:B------:R4:W-:Y:S02]  /*20d0*/  REDG.E.ADD.64.STRONG.GPU desc[UR20][R12.64], R6 ;  /* 0x000000060c00798e */ /* 0x0009e4000c12e514 */
.L_x_165:
[----:B------:R-:W-:Y:S05]  /*20e0*/  BSYNC.RECONVERGENT B1 ;  /* 0x0000000000017941 */ /* 0x000fea0003800200 */
.L_x_164:
[----:B------:R-:W-:Y:S04]  /*20f0*/  BSSY.RECONVERGENT B1, `(.L_x_166) ;  /* 0x0000007000017945 */ /* 0x000fe80003800200 */
[----:B------:R-:W-:Y:S05]  /*2100*/  @!P4 BRA `(.L_x_167) ;  /* 0x000000000014c947 */ /* 0x000fea0003800000 */
[----:B----4-:R-:W-:Y:S02]  /*2110*/  IMAD R7, R3, 0x100, R0 ;  /* 0x0000010003077824 */ /* 0x010fe400078e0200 */
[----:B------:R-:W-:Y:S02]  /*2120*/  IMAD.MOV.U32 R9, RZ, RZ, RZ ;  /* 0x000000ffff097224 */ /* 0x000fe400078e00ff */
[----:B------:R-:W-:-:S04]  /*2130*/  VIADD R7, R7, 0x600 ;  /* 0x0000060007077836 */ /* 0x000fc80000000000 */
[----:B------:R-:W-:-:S05]  /*2140*/  IMAD.WIDE.U32 R6, R7, 0x8, R4 ;  /* 0x0000000807067825 */ /* 0x000fca00078e0004 */
[----:B------:R4:W-:Y:S02]  /*2150*/  REDG.E.ADD.64.STRONG.GPU desc[UR20][R6.64], R8 ;  /* 0x000000080600798e */ /* 0x0009e4000c12e514 */
.L_x_167:
[----:B------:R-:W-:Y:S05]  /*2160*/  BSYNC.RECONVERGENT B1 ;  /* 0x0000000000017941 */ /* 0x000fea0003800200 */
.L_x_166:
[----:B------:R-:W-:Y:S04]  /*2170*/  BSSY.RECONVERGENT B1, `(.L_x_168) ;  /* 0x0000007000017945 */ /* 0x000fe80003800200 */
[----:B------:R-:W-:Y:S05]  /*2180*/  @!P5 BRA `(.L_x_169) ;  /* 0x000000000014d947 */ /* 0x000fea0003800000 */
[----:B----4-:R-:W-:Y:S02]  /*2190*/  IMAD R7, R3, 0x100, R0 ;  /* 0x0000010003077824 */ /* 0x010fe400078e0200 */
[----:B------:R-:W-:Y:S02]  /*21a0*/  IMAD.MOV.U32 R11, RZ, RZ, RZ ;  /* 0x000000ffff0b7224 */ /* 0x000fe400078e00ff */
[----:B------:R-:W-:-:S04]  /*21b0*/  VIADD R7, R7, 0x700 ;  /* 0x0000070007077836 */ /* 0x000fc80000000000 */
[----:B------:R-:W-:-:S05]  /*21c0*/  IMAD.WIDE.U32 R6, R7, 0x8, R4 ;  /* 0x0000000807067825 */ /* 0x000fca00078e0004 */
[----:B------:R4:W-:Y:S02]  /*21d0*/  REDG.E.ADD.64.STRONG.GPU desc[UR20][R6.64], R10 ;  /* 0x0000000a0600798e */ /* 0x0009e4000c12e514 */
.L_x_169:
[----:B------:R-:W-:Y:S05]  /*21e0*/  BSYNC.RECONVERGENT B1 ;  /* 0x0000000000017941 */ /* 0x000fea0003800200 */
.L_x_168:
[----:B------:R-:W-:-:S05]  /*21f0*/  VIADD R3, R3, 0x8 ;  /* 0x0000000803037836 */ /* 0x000fca0000000000 */
[----:B------:R-:W-:-:S13]  /*2200*/  ISETP.NE.AND P0, PT, R3, UR27, PT ;  /* 0x0000001b03007c0c */ /* 0x000fda000bf05270 */
[----:B------:R-:W-:Y:S05]  /*2210*/  @P0 BRA `(.L_x_170) ;  /* 0xfffffff800b00947 */ /* 0x000fea000383ffff */
[----:B------:R-:W-:-:S07]  /*2220*/  IMAD.U32 R5, RZ, RZ, UR27 ;  /* 0x0000001bff057e24 */ /* 0x000fce000f8e00ff */
.L_x_153:
[----:B------:R-:W-:Y:S02]  /*2230*/  UISETP.NE.AND UP0, UPT, UR24, URZ, UPT ;  /* 0x000000ff1800728c */ /* 0x000fe4000bf05270 */
[----:B----4-:R-:W-:Y:S02]  /*2240*/  IMAD.U32 R8, RZ, RZ, UR24 ;  /* 0x00000018ff087e24 */ /* 0x010fe4000f8e00ff */
[----:B------:R-:W-:Y:S02]  /*2250*/  IMAD.U32 R3, RZ, RZ, UR25 ;  /* 0x00000019ff037e24 */ /* 0x000fe4000f8e00ff */
[----:B------:R-:W-:Y:S02]  /*2260*/  VIADD R8, R8, 0xffffffff ;  /* 0xffffffff08087836 */ /* 0x000fe40000000000 */
[----:B------:R-:W-:Y:S01]  /*2270*/  VIADD R3, R3, 0xffffffff ;  /* 0xffffffff03037836 */ /* 0x000fe20000000000 */
[----:B------:R-:W-:Y:S06]  /*2280*/  BRA.U !UP0, `(.L_x_171) ;  /* 0x0000000508707547 */ /* 0x000fec000b800000 */
[----:B------:R-:W-:-:S13]  /*2290*/  ISETP.GE.U32.AND P0, PT, R8, 0x3, PT ;  /* 0x000000030800780c */ /* 0x000fda0003f06070 */
[----:B------:R-:W-:Y:S05]  /*22a0*/  @!P0 BRA `(.L_x_172) ;  /* 0x0000000000bc8947 */ /* 0x000fea0003800000 */
[----:B------:R-:W-:Y:S01]  /*22b0*/  IMAD R7, R5, 0x400, R2 ;  /* 0x0000040005077824 */ /* 0x000fe200078e0202 */
[----:B------:R-:W-:Y:S04]  /*22c0*/  BSSY.RECONVERGENT B1, `(.L_x_173) ;  /* 0x000000f000017945 */ /* 0x000fe80003800200 */
[----:B------:R-:W4:Y:S04]  /*22d0*/  LDS R12, [R7] ;  /* 0x00000000070c7984 */ /* 0x000f280000000800 */
[----:B------:R-:W5:Y:S04]  /*22e0*/  LDS R9, [R7+0x400] ;  /* 0x0004000007097984 */ /* 0x000f680000000800 */
[----:B------:R-:W0:Y:S04]  /*22f0*/  LDS R6, [R7+0x800] ;  /* 0x0008000007067984 */ /* 0x000e280000000800 */
[----:B-1----:R-:W1:Y:S01]  /*2300*/  LDS R4, [R7+0xc00] ;  /* 0x000c000007047984 */ /* 0x002e620000000800 */
[----:B----4-:R-:W-:-:S02]  /*2310*/  ISETP.NE.AND P0, PT, R12, RZ, PT ;  /* 0x000000ff0c00720c */ /* 0x010fc40003f05270 */
[----:B-----5:R-:W-:Y:S02]  /*2320*/  ISETP.NE.AND P1, PT, R9, RZ, PT ;  /* 0x000000ff0900720c */ /* 0x020fe40003f25270 */
[----:B0-----:R-:W-:Y:S02]  /*2330*/  ISETP.NE.AND P2, PT, R6, RZ, PT ;  /* 0x000000ff0600720c */ /* 0x001fe40003f45270 */
[----:B-1----:R-:W-:-:S07]  /*2340*/  ISETP.NE.AND P3, PT, R4, RZ, PT ;  /* 0x000000ff0400720c */ /* 0x002fce0003f65270 */
[----:B------:R-:W-:Y:S06]  /*2350*/  @!P0 BRA `(.L_x_174) ;  /* 0x0000000000148947 */ /* 0x000fec0003800000 */
[----:B------:R-:W0:Y:S01]  /*2360*/  LDC.64 R10, c[0x0][0x380] ;  /* 0x0000e000ff0a7b82 */ /* 0x000e220000000a00 */
[----:B------:R-:W-:Y:S02]  /*2370*/  IMAD R7, R5, 0x100, R0 ;  /* 0x0000010005077824 */ /* 0x000fe400078e0200 */
[----:B------:R-:W-:Y:S02]  /*2380*/  IMAD.MOV.U32 R13, RZ, RZ, RZ ;  /* 0x000000ffff0d7224 */ /* 0x000fe400078e00ff */
[----:B0-----:R-:W-:-:S05]  /*2390*/  IMAD.WIDE.U32 R10, R7, 0x8, R10 ;  /* 0x00000008070a7825 */ /* 0x001fca00078e000a */
[----:B------:R0:W-:Y:S02]  /*23a0*/  REDG.E.ADD.64.STRONG.GPU desc[UR20][R10.64], R12 ;  /* 0x0000000c0a00798e */ /* 0x0001e4000c12e514 */
.L_x_174:
[----:B------:R-:W-:Y:S05]  /*23b0*/  BSYNC.RECONVERGENT B1 ;  /* 0x0000000000017941 */ /* 0x000fea0003800200 */
.L_x_173:
[----:B------:R-:W-:Y:S04]  /*23c0*/  BSSY.RECONVERGENT B1, `(.L_x_175) ;  /* 0x0000009000017945 */ /* 0x000fe80003800200 */
[----:B------:R-:W-:Y:S05]  /*23d0*/  @!P1 BRA `(.L_x_176) ;  /* 0x00000000001c9947 */ /* 0x000fea0003800000 */
[----:B0-----:R-:W0:Y:S01]  /*23e0*/  LDC.64 R10, c[0x0][0x380] ;  /* 0x0000e000ff0a7b82 */ /* 0x001e220000000a00 */
[----:B------:R-:W-:Y:S02]  /*23f0*/  IMAD R7, R5, 0x100, R0 ;  /* 0x0000010005077824 */ /* 0x000fe400078e0200 */
[----:B------:R-:W-:Y:S02]  /*2400*/  IMAD.MOV.U32 R12, RZ, RZ, R9 ;  /* 0x000000ffff0c7224 */ /* 0x000fe400078e0009 */
[----:B------:R-:W-:Y:S02]  /*2410*/  VIADD R7, R7, 0x100 ;  /* 0x0000010007077836 */ /* 0x000fe40000000000 */
[----:B------:R-:W-:Y:S02]  /*2420*/  IMAD.MOV.U32 R13, RZ, RZ, RZ ;  /* 0x000000ffff0d7224 */ /* 0x000fe400078e00ff */
[----:B0-----:R-:W-:-:S05]  /*2430*/  IMAD.WIDE.U32 R10, R7, 0x8, R10 ;  /* 0x00000008070a7825 */ /* 0x001fca00078e000a */
[----:B------:R1:W-:Y:S02]  /*2440*/  REDG.E.ADD.64.STRONG.GPU desc[UR20][R10.64], R12 ;  /* 0x0000000c0a00798e */ /* 0x0003e4000c12e514 */
.L_x_176:
[----:B------:R-:W-:Y:S05]  /*2450*/  BSYNC.RECONVERGENT B1 ;  /* 0x0000000000017941 */ /* 0x000fea0003800200 */
.L_x_175:
[----:B------:R-:W-:Y:S04]  /*2460*/  BSSY.RECONVERGENT B1, `(.L_x_177) ;  /* 0x0000008000017945 */ /* 0x000fe80003800200 */
[----:B------:R-:W-:Y:S05]  /*2470*/  @!P2 BRA `(.L_x_178) ;  /* 0x000000000018a947 */ /* 0x000fea0003800000 */
[----:B01----:R-:W0:Y:S01]  /*2480*/  LDC.64 R10, c[0x0][0x380] ;  /* 0x0000e000ff0a7b82 */ /* 0x003e220000000a00 */
[----:B------:R-:W-:-:S04]  /*2490*/  IMAD R7, R5, 0x100, R0 ;  /* 0x0000010005077824 */ /* 0x000fc800078e0200 */
[----:B------:R-:W-:-:S04]  /*24a0*/  VIADD R7, R7, 0x200 ;  /* 0x0000020007077836 */ /* 0x000fc80000000000 */
[----:B0-----:R-:W-:-:S04]  /*24b0*/  IMAD.WIDE.U32 R10, R7, 0x8, R10 ;  /* 0x00000008070a7825 */ /* 0x001fc800078e000a */
[----:B------:R-:W-:-:S05]  /*24c0*/  IMAD.MOV.U32 R7, RZ, RZ, RZ ;  /* 0x000000ffff077224 */ /* 0x000fca00078e00ff */
[----:B------:R4:W-:Y:S02]  /*24d0*/  REDG.E.ADD.64.STRONG.GPU desc[UR20][R10.64], R6 ;  /* 0x000000060a00798e */ /* 0x0009e4000c12e514 */
.L_x_178:
[----:B------:R-:W-:Y:S05]  /*24e0*/  BSYNC.RECONVERGENT B1 ;  /* 0x0000000000017941 */ /* 0x000fea0003800200 */
.L_x_177:
[----:B------:R-:W-:Y:S04]  /*24f0*/  BSSY.RECONVERGENT B1, `(.L_x_179) ;  /* 0x0000009000017945 */ /* 0x000fe80003800200 */
[----:B------:R-:W-:Y:S05]  /*2500*/  @!P3 BRA `(.L_x_180) ;  /* 0x00000000001cb947 */ /* 0x000fea0003800000 */
[----:B----4-:R-:W4:Y:S01]  /*2510*/  LDC.64 R6, c[0x0][0x380] ;  /* 0x0000e000ff067b82 */ /* 0x010f220000000a00 */
[----:B------:R-:W-:Y:S02]  /*2520*/  IMAD R9, R5, 0x100, R0 ;  /* 0x0000010005097824 */ /* 0x000fe400078e0200 */
[----:B01----:R-:W-:Y:S02]  /*2530*/  IMAD.MOV.U32 R10, RZ, RZ, R4 ;  /* 0x000000ffff0a7224 */ /* 0x003fe400078e0004 */
[----:B------:R-:W-:Y:S02]  /*2540*/  VIADD R9, R9, 0x300 ;  /* 0x0000030009097836 */ /* 0x000fe40000000000 */
[----:B------:R-:W-:Y:S02]  /*2550*/  IMAD.MOV.U32 R11, RZ, RZ, RZ ;  /* 0x000000ffff0b7224 */ /* 0x000fe400078e00ff */
[----:B----4-:R-:W-:-:S05]  /*2560*/  IMAD.WIDE.U32 R6, R9, 0x8, R6 ;  /* 0x0000000809067825 */ /* 0x010fca00078e0006 */
[----:B------:R0:W-:Y:S02]  /*2570*/  REDG.E.ADD.64.STRONG.GPU desc[UR20][R6.64], R10 ;  /* 0x0000000a0600798e */ /* 0x0001e4000c12e514 */
.L_x_180:
[----:B------:R-:W-:Y:S05]  /*2580*/  BSYNC.RECONVERGENT B1 ;  /* 0x0000000000017941 */ /* 0x000fea0003800200 */
.L_x_179:
[----:B------:R-:W-:-:S07]  /*2590*/  VIADD R5, R5, 0x4 ;  /* 0x0000000405057836 */ /* 0x000fce0000000000 */
.L_x_172:
[----:B------:R-:W-:Y:S01]  /*25a0*/  UISETP.NE.AND UP0, UPT, UR25, URZ, UPT ;  /* 0x000000ff1900728c */ /* 0x000fe2000bf05270 */
[----:B------:R-:W-:Y:S08]  /*25b0*/  BSSY.RECONVERGENT B1, `(.L_x_171) ;  /* 0x0000029000017945 */ /* 0x000ff00003800200 */
[----:B------:R-:W-:Y:S05]  /*25c0*/  BRA.U !UP0, `(.L_x_181) ;  /* 0x00000001089c7547 */ /* 0x000fea000b800000 */
[----:B------:R-:W-:-:S13]  /*25d0*/  ISETP.NE.AND P0, PT, R3, RZ, PT ;  /* 0x000000ff0300720c */ /* 0x000fda0003f05270 */
[----:B------:R-:W-:Y:S05]  /*25e0*/  @!P0 BRA `(.L_x_182) ;  /* 0x0000000000648947 */ /* 0x000fea0003800000 */
[----:B0---4-:R-:W-:Y:S01]  /*25f0*/  IMAD R6, R5, 0x400, R2 ;  /* 0x0000040005067824 */ /* 0x011fe200078e0202 */
[----:B------:R-:W-:Y:S04]  /*2600*/  BSSY.RECONVERGENT B2, `(.L_x_183) ;  /* 0x000000c000027945 */ /* 0x000fe80003800200 */
[----:B-1----:R-:W0:Y:S04]  /*2610*/  LDS R4, [R6] ;  /* 0x0000000006047984 */ /* 0x002e280000000800 */
[----:B------:R-:W1:Y:S01]  /*2620*/  LDS R9, [R6+0x400] ;  /* 0x0004000006097984 */ /* 0x000e620000000800 */
[----:B0-----:R-:W-:-:S02]  /*2630*/  ISETP.NE.AND P0, PT, R4, RZ, PT ;  /* 0x000000ff0400720c */ /* 0x001fc40003f05270 */
[----:B-1----:R-:W-:-:S11]  /*2640*/  ISETP.NE.AND P1, PT, R9, RZ, PT ;  /* 0x000000ff0900720c */ /* 0x002fd60003f25270 */
[----:B------:R-:W-:Y:S05]  /*2650*/  @!P0 BRA `(.L_x_184) ;  /* 0x0000000000188947 */ /* 0x000fea0003800000 */
[----:B------:R-:W0:Y:S01]  /*2660*/  LDC.64 R6, c[0x0][0x380] ;  /* 0x0000e000ff067b82 */ /* 0x000e220000000a00 */
[----:B------:R-:W-:-:S04]  /*2670*/  IMAD R11, R5, 0x100, R0 ;  /* 0x00000100050b7824 */ /* 0x000fc800078e0200 */
[----:B0-----:R-:W-:-:S04]  /*2680*/  IMAD.WIDE.U32 R10, R11, 0x8, R6 ;  /* 0x000000080b0a7825 */ /* 0x001fc800078e0006 */
[----:B------:R-:W-:Y:S02]  /*2690*/  IMAD.MOV.U32 R6, RZ, RZ, R4 ;  /* 0x000000ffff067224 */ /* 0x000fe400078e0004 */
[----:B------:R-:W-:-:S05]  /*26a0*/  IMAD.MOV.U32 R7, RZ, RZ, RZ ;  /* 0x000000ffff077224 */ /* 0x000fca00078e00ff */
[----:B------:R0:W-:Y:S02]  /*26b0*/  REDG.E.ADD.64.STRONG.GPU desc[UR20][R10.64], R6 ;  /* 0x000000060a00798e */ /* 0x0001e4000c12e514 */
.L_x_184:
[----:B------:R-:W-:Y:S05]  /*26c0*/  BSYNC.RECONVERGENT B2 ;  /* 0x0000000000027941 */ /* 0x000fea0003800200 */
.L_x_183:
[----:B------:R-:W-:Y:S04]  /*26d0*/  BSSY.RECONVERGENT B2, `(.L_x_185) ;  /* 0x0000009000027945 */ /* 0x000fe80003800200 */
[----:B------:R-:W-:Y:S05]  /*26e0*/  @!P1 BRA `(.L_x_186) ;  /* 0x00000000001c9947 */ /* 0x000fea0003800000 */
[----:B0-----:R-:W0:Y:S01]  /*26f0*/  LDC.64 R6, c[0x0][0x380] ;  /* 0x0000e000ff067b82 */ /* 0x001e220000000a00 */
[----:B------:R-:W-:-:S04]  /*2700*/  IMAD R4, R5, 0x100, R0 ;  /* 0x0000010005047824 */ /* 0x000fc800078e0200 */
[----:B------:R-:W-:-:S04]  /*2710*/  VIADD R11, R4, 0x100 ;  /* 0x00000100040b7836 */ /* 0x000fc80000000000 */
[----:B0-----:R-:W-:-:S04]  /*2720*/  IMAD.WIDE.U32 R10, R11, 0x8, R6 ;  /* 0x000000080b0a7825 */ /* 0x001fc800078e0006 */
[----:B------:R-:W-:Y:S02]  /*2730*/  IMAD.MOV.U32 R6, RZ, RZ, R9 ;  /* 0x000000ffff067224 */ /* 0x000fe400078e0009 */
[----:B------:R-:W-:-:S05]  /*2740*/  IMAD.MOV.U32 R7, RZ, RZ, RZ ;  /* 0x000000ffff077224 */ /* 0x000fca00078e00ff */
[----:B------:R1:W-:Y:S02]  /*2750*/  REDG.E.ADD.64.STRONG.GPU desc[UR20][R10.64], R6 ;  /* 0x000000060a00798e */ /* 0x0003e4000c12e514 */
.L_x_186:
[----:B------:R-:W-:Y:S05]  /*2760*/  BSYNC.RECONVERGENT B2 ;  /* 0x0000000000027941 */ /* 0x000fea0003800200 */
.L_x_185:
[----:B------:R-:W-:-:S07]  /*2770*/  VIADD R5, R5, 0x2 ;  /* 0x0000000205057836 */ /* 0x000fce0000000000 */
.L_x_182:
[----:B------:R-:W-:-:S09]  /*2780*/  UISETP.NE.AND UP0, UPT, UR9, URZ, UPT ;  /* 0x000000ff0900728c */ /* 0x000fd2000bf05270 */
[----:B------:R-:W-:Y:S05]  /*2790*/  BRA.U !UP0, `(.L_x_181) ;  /* 0x0000000108287547 */ /* 0x000fea000b800000 */
[----:B-1----:R-:W-:-:S05]  /*27a0*/  IMAD R4, R5, 0x400, R2 ;  /* 0x0000040005047824 */ /* 0x002fca00078e0202 */
[----:B------:R-:W1:Y:S02]  /*27b0*/  LDS R9, [R4] ;  /* 0x0000000004097984 */ /* 0x000e640000000800 */
[----:B-1----:R-:W-:-:S13]  /*27c0*/  ISETP.NE.AND P0, PT, R9, RZ, PT ;  /* 0x000000ff0900720c */ /* 0x002fda0003f05270 */
[----:B------:R-:W-:Y:S05]  /*27d0*/  @!P0 BRA `(.L_x_181) ;  /* 0x0000000000188947 */ /* 0x000fea0003800000 */
[----:B0---4-:R-:W0:Y:S01]  /*27e0*/  LDC.64 R6, c[0x0][0x380] ;  /* 0x0000e000ff067b82 */ /* 0x011e220000000a00 */
[----:B------:R-:W-:-:S04]  /*27f0*/  IMAD R5, R5, 0x100, R0 ;  /* 0x0000010005057824 */ /* 0x000fc800078e0200 */
[----:B0-----:R-:W-:-:S04]  /*2800*/  IMAD.WIDE.U32 R4, R5, 0x8, R6 ;  /* 0x0000000805047825 */ /* 0x001fc800078e0006 */
[----:B------:R-:W-:Y:S02]  /*2810*/  IMAD.MOV.U32 R6, RZ, RZ, R9 ;  /* 0x000000ffff067224 */ /* 0x000fe400078e0009 */
[----:B------:R-:W-:-:S05]  /*2820*/  IMAD.MOV.U32 R7, RZ, RZ, RZ ;  /* 0x000000ffff077224 */ /* 0x000fca00078e00ff */
[----:B------:R0:W-:Y:S02]  /*2830*/  REDG.E.ADD.64.STRONG.GPU desc[UR20][R4.64], R6 ;  /* 0x000000060400798e */ /* 0x0001e4000c12e514 */
.L_x_181:
[----:B------:R-:W-:Y:S05]  /*2840*/  BSYNC.RECONVERGENT B1 ;  /* 0x0000000000017941 */ /* 0x000fea0003800200 */
.L_x_171:
[----:B------:R-:W-:-:S13]  /*2850*/  ISETP.GT.U32.AND P0, PT, R0, 0x7f, PT ;  /* 0x0000007f0000780c */ /* 0x000fda0003f04070 */
[----:B------:R-:W-:Y:S05]  /*2860*/  @P0 BRA `(.L_x_152) ;  /* 0x00000008008c0947 */ /* 0x000fea0003800000 */
[----:B------:R-:W-:Y:S01]  /*2870*/  UISETP.GE.U32.AND UP0, UPT, UR22, 0x7, UPT ;  /* 0x000000071600788c */ /* 0x000fe2000bf06070 */
[----:B0-----:R-:W-:-:S08]  /*2880*/  IMAD.MOV.U32 R5, RZ, RZ, RZ ;  /* 0x000000ffff057224 */ /* 0x001fd000078e00ff */
[----:B------:R-:W-:Y:S05]  /*2890*/  BRA.U !UP0, `(.L_x_187) ;  /* 0x0000000508147547 */ /* 0x000fea000b800000 */
[----:B-1----:R-:W0:Y:S01]  /*28a0*/  LDC.64 R4, c[0x0][0x380] ;  /* 0x0000e000ff047b82 */ /* 0x002e220000000a00 */
[----:B------:R-:W-:-:S07]  /*28b0*/  IMAD.MOV.U32 R9, RZ, RZ, RZ ;  /* 0x000000ffff097224 */ /* 0x000fce00078e00ff */
.L_x_204:
[C---:B0---4-:R-:W-:Y:S01]  /*28c0*/  IMAD R11, R9.reuse, 0x400, R2 ;  /* 0x00000400090b7824 */ /* 0x051fe200078e0202 */
[----:B------:R-:W-:Y:S01]  /*28d0*/  BSSY.RECONVERGENT B1, `(.L_x_188) ;  /* 0x0000011000017945 */ /* 0x000fe20003800200 */
[C---:B-123--:R-:W-:Y:S02]  /*28e0*/  IMAD R7, R9.reuse, 0x100, R0 ;  /* 0x0000010009077824 */ /* 0x04efe400078e0200 */
[----:B------:R-:W-:Y:S01]  /*28f0*/  VIADD R9, R9, 0x8 ;  /* 0x0000000809097836 */ /* 0x000fe20000000000 */
[----:B---3--:R-:W1:Y:S01]  /*2900*/  LDS R14, [R11+0x200] ;  /* 0x000200000b0e7984 */ /* 0x008e620000000800 */
[----:B0-----:R-:W-:-:S03]  /*2910*/  IMAD.WIDE.U32 R6, R7, 0x8, R4 ;  /* 0x0000000807067825 */ /* 0x001fc600078e0004 */
[----:B------:R-:W0:Y:S04]  /*2920*/  LDS R13, [R11+0x600] ;  /* 0x000600000b0d7984 */ /* 0x000e280000000800 */
[----:B--2---:R2:W3:Y:S04]  /*2930*/  LDS R17, [R11+0xa00] ;  /* 0x000a00000b117984 */ /* 0x0044e80000000800 */
[----:B------:R2:W4:Y:S04]  /*2940*/  LDS R18, [R11+0xe00] ;  /* 0x000e00000b127984 */ /* 0x0005280000000800 */
[----:B------:R2:W2:Y:S04]  /*2950*/  LDS R19, [R11+0x1200] ;  /* 0x001200000b137984 */ /* 0x0004a80000000800 */
[----:B------:R0:W2:Y:S04]  /*2960*/  LDS R16, [R11+0x1600] ;  /* 0x001600000b107984 */ /* 0x0000a80000000800 */
[----:B------:R0:W2:Y:S04]  /*2970*/  LDS R12, [R11+0x1a00] ;  /* 0x001a00000b0c7984 */ /* 0x0000a80000000800 */
[----:B------:R0:W2:Y:S01]  /*2980*/  LDS R10, [R11+0x1e00] ;  /* 0x001e00000b0a7984 */ /* 0x0000a20000000800 */
[----:B-1----:R-:W-:-:S02]  /*2990*/  ISETP.NE.AND P0, PT, R14, RZ, PT ;  /* 0x000000ff0e00720c */ /* 0x002fc40003f05270 */
[----:B0-----:R-:W-:-:S11]  /*29a0*/  ISETP.NE.AND P1, PT, R13, RZ, PT ;  /* 0x000000ff0d00720c */ /* 0x001fd60003f25270 */
[----:B---34-:R-:W-:Y:S05]  /*29b0*/  @!P0 BRA `(.L_x_189) ;  /* 0x0000000000088947 */ /* 0x018fea0003800000 */
[----:B------:R-:W-:-:S05]  /*29c0*/  IMAD.MOV.U32 R15, RZ, RZ, RZ ;  /* 0x000000ffff0f7224 */ /* 0x000fca00078e00ff */
[----:B------:R0:W-:Y:S02]  /*29d0*/  REDG.E.ADD.64.STRONG.GPU desc[UR20][R6.64+0x400], R14 ;  /* 0x0004000e0600798e */ /* 0x0001e4000c12e514 */
.L_x_189:
[----:B------:R-:W-:Y:S05]  /*29e0*/  BSYNC.RECONVERGENT B1 ;  /* 0x0000000000017941 */ /* 0x000fea0003800200 */
.L_x_188:
[----:B------:R-:W-:Y:S04]  /*29f0*/  BSSY.RECONVERGENT B1, `(.L_x_190) ;  /* 0x0000005000017945 */ /* 0x000fe80003800200 */
[----:B------:R-:W-:Y:S05]  /*2a00*/  @!P1 BRA `(.L_x_191) ;  /* 0x00000000000c9947 */ /* 0x000fea0003800000 */
[----:B0-----:R-:W-:Y:S02]  /*2a10*/  IMAD.MOV.U32 R14, RZ, RZ, R13 ;  /* 0x000000ffff0e7224 */ /* 0x001fe400078e000d */
[----:B------:R-:W-:-:S05]  /*2a20*/  IMAD.MOV.U32 R15, RZ, RZ, RZ ;  /* 0x000000ffff0f7224 */ /* 0x000fca00078e00ff */
[----:B------:R1:W-:Y:S02]  /*2a30*/  REDG.E.ADD.64.STRONG.GPU desc[UR20][R6.64+0xc00], R14 ;  /* 0x000c000e0600798e */ /* 0x0003e4000c12e514 */
.L_x_191:
[----:B------:R-:W-:Y:S05]  /*2a40*/  BSYNC.RECONVERGENT B1 ;  /* 0x0000000000017941 */ /* 0x000fea0003800200 */
.L_x_190:
[----:B------:R-:W-:Y:S01]  /*2a50*/  ISETP.NE.AND P6, PT, R17, RZ, PT ;  /* 0x000000ff1100720c */ /* 0x000fe20003fc5270 */
[----:B------:R-:W-:Y:S01]  /*2a60*/  BSSY.RECONVERGENT B1, `(.L_x_192) ;  /* 0x000000b000017945 */ /* 0x000fe20003800200 */
[----:B------:R-:W-:Y:S02]  /*2a70*/  ISETP.NE.AND P0, PT, R9, UR27, PT ;  /* 0x0000001b09007c0c */ /* 0x000fe4000bf05270 */
[----:B------:R-:W-:Y:S02]  /*2a80*/  ISETP.NE.AND P1, PT, R18, RZ, PT ;  /* 0x000000ff1200720c */ /* 0x000fe40003f25270 */
[----:B--2---:R-:W-:Y:S02]  /*2a90*/  ISETP.NE.AND P2, PT, R19, RZ, PT ;  /* 0x000000ff1300720c */ /* 0x004fe40003f45270 */
[----:B------:R-:W-:Y:S02]  /*2aa0*/  ISETP.NE.AND P3, PT, R16, RZ, PT ;  /* 0x000000ff1000720c */ /* 0x000fe40003f65270 */
[----:B------:R-:W-:-:S02]  /*2ab0*/  ISETP.NE.AND P4, PT, R12, RZ, PT ;  /* 0x000000ff0c00720c */ /* 0x000fc40003f85270 */
[----:B------:R-:W-:Y:S01]  /*2ac0*/  ISETP.NE.AND P5, PT, R10, RZ, PT ;  /* 0x000000ff0a00720c */ /* 0x000fe20003fa5270 */
[----:B------:R-:W-:-:S12]  /*2ad0*/  @!P6 BRA `(.L_x_193) ;  /* 0x00000000000ce947 */ /* 0x000fd80003800000 */
[----:B01----:R-:W-:Y:S02]  /*2ae0*/  IMAD.MOV.U32 R14, RZ, RZ, R17 ;  /* 0x000000ffff0e7224 */ /* 0x003fe400078e0011 */
[----:B------:R-:W-:-:S05]  /*2af0*/  IMAD.MOV.U32 R15, RZ, RZ, RZ ;  /* 0x000000ffff0f7224 */ /* 0x000fca00078e00ff */
[----:B------:R2:W-:Y:S02]  /*2b00*/  REDG.E.ADD.64.STRONG.GPU desc[UR20][R6.64+0x1400], R14 ;  /* 0x0014000e0600798e */ /* 0x0005e4000c12e514 */
.L_x_193:
[----:B------:R-:W-:Y:S05]  /*2b10*/  BSYNC.RECONVERGENT B1 ;  /* 0x0000000000017941 */ /* 0x000fea0003800200 */
.L_x_192:
[----:B------:R-:W-:Y:S04]  /*2b20*/  BSSY.RECONVERGENT B1, `(.L_x_194) ;  /* 0x0000005000017945 */ /* 0x000fe80003800200 */
[----:B------:R-:W-:Y:S05]  /*2b30*/  @!P1 BRA `(.L_x_195) ;  /* 0x00000000000c9947 */ /* 0x000fea0003800000 */
[----:B012---:R-:W-:Y:S02]  /*2b40*/  IMAD.MOV.U32 R14, RZ, RZ, R18 ;  /* 0x000000ffff0e7224 */ /* 0x007fe400078e0012 */
[----:B------:R-:W-:-:S05]  /*2b50*/  IMAD.MOV.U32 R15, RZ, RZ, RZ ;  /* 0x000000ffff0f7224 */ /* 0x000fca00078e00ff */
[----:B------:R3:W-:Y:S02]  /*2b60*/  REDG.E.ADD.64.STRONG.GPU desc[UR20][R6.64+0x1c00], R14 ;  /* 0x001c000e0600798e */ /* 0x0007e4000c12e514 */
.L_x_195:
[----:B------:R-:W-:Y:S05]  /*2b70*/  BSYNC.RECONVERGENT B1 ;  /* 0x0000000000017941 */ /* 0x000fea0003800200 */
.L_x_194:
[----:B------:R-:W-:Y:S04]  /*2b80*/  BSSY.RECONVERGENT B1, `(.L_x_196) ;  /* 0x0000005000017945 */ /* 0x000fe80003800200 */
[----:B------:R-:W-:Y:S05]  /*2b90*/  @!P2 BRA `(.L_x_197) ;  /* 0x00000000000ca947 */ /* 0x000fea0003800000 */
[----:B0123--:R-:W-:Y:S02]  /*2ba0*/  IMAD.MOV.U32 R14, RZ, RZ, R19 ;  /* 0x000000ffff0e7224 */ /* 0x00ffe400078e0013 */
[----:B------:R-:W-:-:S05]  /*2bb0*/  IMAD.MOV.U32 R15, RZ, RZ, RZ ;  /* 0x000000ffff0f7224 */ /* 0x000fca00078e00ff */
[----:B------:R4:W-:Y:S02]  /*2bc0*/  REDG.E.ADD.64.STRONG.GPU desc[UR20][R6.64+0x2400], R14 ;  /* 0x0024000e0600798e */ /* 0x0009e4000c12e514 */
.L_x_197:
[----:B------:R-:W-:Y:S05]  /*2bd0*/  BSYNC.RECONVERGENT B1 ;  /* 0x0000000000017941 */ /* 0x000fea0003800200 */
.L_x_196:
[----:B------:R-:W-:Y:S04]  /*2be0*/  BSSY.RECONVERGENT B1, `(.L_x_198) ;  /* 0x0000004000017945 */ /* 0x000fe80003800200 */
[----:B------:R-:W-:Y:S05]  /*2bf0*/  @!P3 BRA `(.L_x_199) ;  /* 0x000000000008b947 */ /* 0x000fea0003800000 */
[----:B------:R-:W-:-:S05]  /*2c00*/  IMAD.MOV.U32 R17, RZ, RZ, RZ ;  /* 0x000000ffff117224 */ /* 0x000fca00078e00ff */
[----:B------:R0:W-:Y:S02]  /*2c10*/  REDG.E.ADD.64.STRONG.GPU desc[UR20][R6.64+0x2c00], R16 ;  /* 0x002c00100600798e */ /* 0x0001e4000c12e514 */
.L_x_199:
[----:B------:R-:W-:Y:S05]  /*2c20*/  BSYNC.RECONVERGENT B1 ;  /* 0x0000000000017941 */ /* 0x000fea0003800200 */
.L_x_198:
[----:B------:R-:W-:Y:S04]  /*2c30*/  BSSY.RECONVERGENT B1, `(.L_x_200) ;  /* 0x0000004000017945 */ /* 0x000fe80003800200 */
[----:B------:R-:W-:Y:S05]  /*2c40*/  @!P4 BRA `(.L_x_201) ;  /* 0x000000000008c947 */ /* 0x000fea0003800000 */
[----:B------:R-:W-:-:S05]  /*2c50*/  IMAD.MOV.U32 R13, RZ, RZ, RZ ;  /* 0x000000ffff0d7224 */ /* 0x000fca00078e00ff */
[----:B------:R0:W-:Y:S02]  /*2c60*/  REDG.E.ADD.64.STRONG.GPU desc[UR20][R6.64+0x3400], R12 ;  /* 0x0034000c0600798e */ /* 0x0001e4000c12e514 */
.L_x_201:
[----:B------:R-:W-:Y:S05]  /*2c70*/  BSYNC.RECONVERGENT B1 ;  /* 0x0000000000017941 */ /* 0x000fea0003800200 */
.L_x_200:
[----:B------:R-:W-:Y:S04]  /*2c80*/  BSSY.RECONVERGENT B1, `(.L_x_202) ;  /* 0x0000004000017945 */ /* 0x000fe80003800200 */
[----:B------:R-:W-:Y:S05]  /*2c90*/  @!P5 BRA `(.L_x_203) ;  /* 0x000000000008d947 */ /* 0x000fea0003800000 */
[----:B------:R-:W-:-:S05]  /*2ca0*/  IMAD.MOV.U32 R11, RZ, RZ, RZ ;  /* 0x000000ffff0b7224 */ /* 0x000fca00078e00ff */
[----:B------:R0:W-:Y:S02]  /*2cb0*/  REDG.E.ADD.64.STRONG.GPU desc[UR20][R6.64+0x3c00], R10 ;  /* 0x003c000a0600798e */ /* 0x0001e4000c12e514 */
.L_x_203:
[----:B------:R-:W-:Y:S05]  /*2cc0*/  BSYNC.RECONVERGENT B1 ;  /* 0x0000000000017941 */ /* 0x000fea0003800200 */
.L_x_202:
[----:B------:R-:W-:Y:S05]  /*2cd0*/  @P0 BRA `(.L_x_204) ;  /* 0xfffffff800f80947 */ /* 0x000fea000383ffff */
[----:B------:R-:W-:-:S07]  /*2ce0*/  IMAD.U32 R5, RZ, RZ, UR27 ;  /* 0x0000001bff057e24 */ /* 0x000fce000f8e00ff */
.L_x_187:
[----:B------:R-:W-:-:S09]  /*2cf0*/  UISETP.NE.AND UP0, UPT, UR24, URZ, UPT ;  /* 0x000000ff1800728c */ /* 0x000fd2000bf05270 */
[----:B------:R-:W-:Y:S05]  /*2d00*/  BRA.U !UP0, `(.L_x_152) ;  /* 0x0000000508647547 */ /* 0x000fea000b800000 */
[----:B------:R-:W-:-:S13]  /*2d10*/  ISETP.GE.U32.AND P0, PT, R8, 0x3, PT ;  /* 0x000000030800780c */ /* 0x000fda0003f06070 */
[----:B------:R-:W-:Y:S05]  /*2d20*/  @!P0 BRA `(.L_x_205) ;  /* 0x0000000000bc8947 */ /* 0x000fea0003800000 */
[----:B01234-:R-:W-:Y:S01]  /*2d30*/  IMAD R7, R5, 0x400, R2 ;  /* 0x0000040005077824 */ /* 0x01ffe200078e0202 */
[----:B------:R-:W-:Y:S04]  /*2d40*/  BSSY.RECONVERGENT B1, `(.L_x_206) ;  /* 0x000000f000017945 */ /* 0x000fe80003800200 */
[----:B------:R-:W0:Y:S04]  /*2d50*/  LDS R10, [R7+0x200] ;  /* 0x00020000070a7984 */ /* 0x000e280000000800 */
[----:B------:R-:W1:Y:S04]  /*2d60*/  LDS R12, [R7+0x600] ;  /* 0x00060000070c7984 */ /* 0x000e680000000800 */
[----:B------:R-:W2:Y:S04]  /*2d70*/  LDS R6, [R7+0xa00] ;  /* 0x000a000007067984 */ /* 0x000ea80000000800 */
[----:B------:R-:W3:Y:S01]  /*2d80*/  LDS R4, [R7+0xe00] ;  /* 0x000e000007047984 */ /* 0x000ee20000000800 */
[----:B0-----:R-:W-:-:S02]  /*2d90*/  ISETP.NE.AND P0, PT, R10, RZ, PT ;  /* 0x000000ff0a00720c */ /* 0x001fc40003f05270 */
[----:B-1----:R-:W-:Y:S02]  /*2da0*/  ISETP.NE.AND P1, PT, R12, RZ, PT ;  /* 0x000000ff0c00720c */ /* 0x002fe40003f25270 */
[----:B--2---:R-:W-:Y:S02]  /*2db0*/  ISETP.NE.AND P2, PT, R6, RZ, PT ;  /* 0x000000ff0600720c */ /* 0x004fe40003f45270 */
[----:B---3--:R-:W-:-:S07]  /*2dc0*/  ISETP.NE.AND P3, PT, R4, RZ, PT ;  /* 0x000000ff0400720c */ /* 0x008fce0003f65270 */
[----:B------:R-:W-:Y:S06]  /*2dd0*/  @!P0 BRA `(.L_x_207) ;  /* 0x0000000000148947 */ /* 0x000fec0003800000 */
[----:B------:R-:W0:Y:S01]  /*2de0*/  LDC.64 R8, c[0x0][0x380] ;  /* 0x0000e000ff087b82 */ /* 0x000e220000000a00 */
[----:B------:R-:W-:Y:S02]  /*2df0*/  IMAD R7, R5, 0x100, R0 ;  /* 0x0000010005077824 */ /* 0x000fe400078e0200 */
[----:B------:R-:W-:Y:S02]  /*2e00*/  IMAD.MOV.U32 R11, RZ, RZ, RZ ;  /* 0x000000ffff0b7224 */ /* 0x000fe400078e00ff */
[----:B0-----:R-:W-:-:S05]  /*2e10*/  IMAD.WIDE.U32 R8, R7, 0x8, R8 ;  /* 0x0000000807087825 */ /* 0x001fca00078e0008 */
[----:B------:R0:W-:Y:S02]  /*2e20*/  REDG.E.ADD.64.STRONG.GPU desc[UR20][R8.64+0x400], R10 ;  /* 0x0004000a0800798e */ /* 0x0001e4000c12e514 */
.L_x_207:
[----:B------:R-:W-:Y:S05]  /*2e30*/  BSYNC.RECONVERGENT B1 ;  /* 0x0000000000017941 */ /* 0x000fea0003800200 */
.L_x_206:
        /* <DEDUP_REMOVED lines=9> */
.L_x_209:
[----:B------:R-:W-:Y:S05]  /*2ed0*/  BSYNC.RECONVERGENT B1 ;  /* 0x0000000000017941 */ /* 0x000fea0003800200 */
.L_x_208:
        /* <DEDUP_REMOVED lines=8> */
.L_x_211:
[----:B------:R-:W-:Y:S05]  /*2f60*/  BSYNC.RECONVERGENT B1 ;  /* 0x0000000000017941 */ /* 0x000fea0003800200 */
.L_x_210:
[----:B------:R-:W-:Y:S04]  /*2f70*/  BSSY.RECONVERGENT B1, `(.L_x_212) ;  /* 0x0000009000017945 */ /* 0x000fe80003800200 */
[----:B------:R-:W-:Y:S05]  /*2f80*/  @!P3 BRA `(.L_x_213) ;  /* 0x00000000001cb947 */ /* 0x000fea0003800000 */
[----:B--2---:R-:W2:Y:S01]  /*2f90*/  LDC.64 R6, c[0x0][0x380] ;  /* 0x0000e000ff067b82 */ /* 0x004ea20000000a00 */
[----:B01----:R-:W-:Y:S02]  /*2fa0*/  IMAD R9, R5, 0x100, R0 ;  /* 0x0000010005097824 */ /* 0x003fe400078e0200 */
[----:B------:R-:W-:Y:S02]  /*2fb0*/  IMAD.MOV.U32 R8, RZ, RZ, R4 ;  /* 0x000000ffff087224 */ /* 0x000fe400078e0004 */
[----:B------:R-:W-:-:S04]  /*2fc0*/  VIADD R9, R9, 0x300 ;  /* 0x0000030009097836 */ /* 0x000fc80000000000 */
[----:B--2---:R-:W-:-:S04]  /*2fd0*/  IMAD.WIDE.U32 R6, R9, 0x8, R6 ;  /* 0x0000000809067825 */ /* 0x004fc800078e0006 */
[----:B------:R-:W-:-:S05]  /*2fe0*/  IMAD.MOV.U32 R9, RZ, RZ, RZ ;  /* 0x000000ffff097224 */ /* 0x000fca00078e00ff */
[----:B------:R3:W-:Y:S02]  /*2ff0*/  REDG.E.ADD.64.STRONG.GPU desc[UR20][R6.64+0x400], R8 ;  /* 0x000400080600798e */ /* 0x0007e4000c12e514 */
.L_x_213:
[----:B------:R-:W-:Y:S05]  /*3000*/  BSYNC.RECONVERGENT B1 ;  /* 0x0000000000017941 */ /* 0x000fea0003800200 */
.L_x_212:
[----:B------:R-:W-:-:S07]  /*3010*/  VIADD R5, R5, 0x4 ;  /* 0x0000000405057836 */ /* 0x000fce0000000000 */
.L_x_205:
[----:B------:R-:W-:-:S09]  /*3020*/  UISETP.NE.AND UP0, UPT, UR25, URZ, UPT ;  /* 0x000000ff1900728c */ /* 0x000fd2000bf05270 */
[----:B------:R-:W-:Y:S05]  /*3030*/  BRA.U !UP0, `(.L_x_152) ;  /* 0x0000000108987547 */ /* 0x000fea000b800000 */
[----:B------:R-:W-:-:S13]  /*3040*/  ISETP.NE.AND P0, PT, R3, RZ, PT ;  /* 0x000000ff0300720c */ /* 0x000fda0003f05270 */
[----:B------:R-:W-:Y:S05]  /*3050*/  @!P0 BRA `(.L_x_214) ;  /* 0x0000000000648947 */ /* 0x000fea0003800000 */
[----:B01234-:R-:W-:Y:S01]  /*3060*/  IMAD R6, R5, 0x400, R2 ;  /* 0x0000040005067824 */ /* 0x01ffe200078e0202 */
[----:B------:R-:W-:Y:S04]  /*3070*/  BSSY.RECONVERGENT B1, `(.L_x_215) ;  /* 0x000000c000017945 */ /* 0x000fe80003800200 */
[----:B------:R-:W0:Y:S04]  /*3080*/  LDS R3, [R6+0x200] ;  /* 0x0002000006037984 */ /* 0x000e280000000800 */
        /* <DEDUP_REMOVED lines=10> */
.L_x_216:
[----:B------:R-:W-:Y:S05]  /*3130*/  BSYNC.RECONVERGENT B1 ;  /* 0x0000000000017941 */ /* 0x000fea0003800200 */
.L_x_215:
        /* <DEDUP_REMOVED lines=9> */
.L_x_218:
[----:B------:R-:W-:Y:S05]  /*31d0*/  BSYNC.RECONVERGENT B1 ;  /* 0x0000000000017941 */ /* 0x000fea0003800200 */
.L_x_217:
[----:B------:R-:W-:-:S07]  /*31e0*/  VIADD R5, R5, 0x2 ;  /* 0x0000000205057836 */ /* 0x000fce0000000000 */
.L_x_214:
[----:B------:R-:W-:-:S09]  /*31f0*/  UISETP.NE.AND UP0, UPT, UR9, URZ, UPT ;  /* 0x000000ff0900728c */ /* 0x000fd2000bf05270 */
[----:B------:R-:W-:Y:S05]  /*3200*/  BRA.U !UP0, `(.L_x_152) ;  /* 0x0000000108247547 */ /* 0x000fea000b800000 */
[----:B------:R-:W-:-:S05]  /*3210*/  IMAD R2, R5, 0x400, R2 ;  /* 0x0000040005027824 */ /* 0x000fca00078e0202 */
[----:B-1----:R-:W1:Y:S02]  /*3220*/  LDS R4, [R2+0x200] ;  /* 0x0002000002047984 */ /* 0x002e640000000800 */
[----:B-1----:R-:W-:-:S13]  /*3230*/  ISETP.NE.AND P0, PT, R4, RZ, PT ;  /* 0x000000ff0400720c */ /* 0x002fda0003f05270 */
[----:B------:R-:W-:Y:S05]  /*3240*/  @!P0 BRA `(.L_x_152) ;  /* 0x0000000000148947 */ /* 0x000fea0003800000 */
[----:B------:R-:W1:Y:S01]  /*3250*/  LDC.64 R2, c[0x0][0x380] ;  /* 0x0000e000ff027b82 */ /* 0x000e620000000a00 */
[----:B------:R-:W-:-:S04]  /*3260*/  IMAD R5, R5, 0x100, R0 ;  /* 0x0000010005057824 */ /* 0x000fc800078e0200 */
[----:B-1----:R-:W-:-:S04]  /*3270*/  IMAD.WIDE.U32 R2, R5, 0x8, R2 ;  /* 0x0000000805027825 */ /* 0x002fc800078e0002 */
[----:B------:R-:W-:-:S05]  /*3280*/  IMAD.MOV.U32 R5, RZ, RZ, RZ ;  /* 0x000000ffff057224 */ /* 0x000fca00078e00ff */
[----:B------:R1:W-:Y:S02]  /*3290*/  REDG.E.ADD.64.STRONG.GPU desc[UR20][R2.64+0x400], R4 ;  /* 0x000400040200798e */ /* 0x0003e4000c12e514 */
.L_x_152:
[----:B------:R-:W-:Y:S05]  /*32a0*/  BSYNC.RECONVERGENT B0 ;  /* 0x0000000000007941 */ /* 0x000fea0003800200 */
.L_x_151:
[----:B------:R-:W-:Y:S01]  /*32b0*/  BAR.SYNC.DEFER_BLOCKING 0x0 ;  /* 0x0000000000007b1d */ /* 0x000fe20000010000 */
[----:B------:R-:W-:-:S04]  /*32c0*/  UIADD3 UR6, UP0, UPT, UR6, 0x1, URZ ;  /* 0x0000000106067890 */ /* 0x000fc8000ff1e0ff */
[----:B------:R-:W-:Y:S02]  /*32d0*/  UIADD3.X UR7, UPT, UPT, URZ, UR7, URZ, UP0, !UPT ;  /* 0x00000007ff077290 */ /* 0x000fe400087fe4ff */
[----:B------:R-:W-:-:S04]  /*32e0*/  UISETP.NE.U32.AND UP0, UPT, UR6, UR11, UPT ;  /* 0x0000000b0600728c */ /* 0x000fc8000bf05070 */
[----:B------:R-:W-:-:S09]  /*32f0*/  UISETP.NE.AND.EX UP0, UPT, UR7, UR12, UPT, UP0 ;  /* 0x0000000c0700728c */ /* 0x000fd2000bf05300 */
[----:B------:R-:W-:Y:S05]  /*3300*/  BRA.U UP0, `(.L_x_219) ;  /* 0xffffffcd00d47547 */ /* 0x000fea000b83ffff */
[----:B------:R-:W-:Y:S05]  /*3310*/  EXIT ;  /* 0x000000000000794d */ /* 0x000fea0003800000 */
.L_x_220:
        /* <DEDUP_REMOVED lines=14> */
.L_x_455:


//--------------------- .text._ZN3cub18CUB_300001_SM_10006detail10radix_sort31DeviceRadixSortSingleTileKernelINS1_5radix10policy_hubIffyE10Policy1000ELNS0_9SortOrderE0EffyNS1_21identity_decomposer_tEEEvPKT1_PSA_PKT2_PSE_T3_iiT4_ --------------------------
	.section	.text._ZN3cub18CUB_300001_SM_10006detail10radix_sort31DeviceRadixSortSingleTileKernelINS1_5radix10policy_hubIffyE10Policy1000ELNS0_9SortOrderE0EffyNS1_21identity_decomposer_tEEEvPKT1_PSA_PKT2_PSE_T3_iiT4_,"ax",@progbits
	.align	128
        .global         _ZN3cub18CUB_300001_SM_10006detail10radix_sort31DeviceRadixSortSingleTileKernelINS1_5radix10policy_hubIffyE10Policy1000ELNS0_9SortOrderE0EffyNS1_21identity_decomposer_tEEEvPKT1_PSA_PKT2_PSE_T3_iiT4_
        .type           _ZN3cub18CUB_300001_SM_10006detail10radix_sort31DeviceRadixSortSingleTileKernelINS1_5radix10policy_hubIffyE10Policy1000ELNS0_9SortOrderE0EffyNS1_21identity_decomposer_tEEEvPKT1_PSA_PKT2_PSE_T3_iiT4_,@function
        .size           _ZN3cub18CUB_300001_SM_10006detail10radix_sort31DeviceRadixSortSingleTileKernelINS1_5radix10policy_hubIffyE10Policy1000ELNS0_9SortOrderE0EffyNS1_21identity_decomposer_tEEEvPKT1_PSA_PKT2_PSE_T3_iiT4_,(.L_x_456 - _ZN3cub18CUB_300001_SM_10006detail10radix_sort31DeviceRadixSortSingleTileKernelINS1_5radix10policy_hubIffyE10Policy1000ELNS0_9SortOrderE0EffyNS1_21identity_decomposer_tEEEvPKT1_PSA_PKT2_PSE_T3_iiT4_)
        .other          _ZN3cub18CUB_300001_SM_10006detail10radix_sort31DeviceRadixSortSingleTileKernelINS1_5radix10policy_hubIffyE10Policy1000ELNS0_9SortOrderE0EffyNS1_21identity_decomposer_tEEEvPKT1_PSA_PKT2_PSE_T3_iiT4_,@"STO_CUDA_ENTRY STV_DEFAULT"
_ZN3cub18CUB_300001_SM_10006detail10radix_sort31DeviceRadixSortSingleTileKernelINS1_5radix10policy_hubIffyE10Policy1000ELNS0_9SortOrderE0EffyNS1_21identity_decomposer_tEEEvPKT1_PSA_PKT2_PSE_T3_iiT4_:
.text._ZN3cub18CUB_300001_SM_10006detail10radix_sort31DeviceRadixSortSingleTileKernelINS1_5radix10policy_hubIffyE10Policy1000ELNS0_9SortOrderE0EffyNS1_21identity_decomposer_tEEEvPKT1_PSA_PKT2_PSE_T3_iiT4_:
[----:B------:R-:W-:Y:S01]  /*0000*/  LDC R1, c[0x0][0x37c] ;  /* 0x0000df00ff017b82 */ /* 0x000fe20000000800 */
[----:B------:R-:W0:Y:S01]  /*0010*/  S2R R0, SR_TID.X ;  /* 0x0000000000007919 */ /* 0x000e220000002100 */
[----:B------:R-:W1:Y:S01]  /*0020*/  LDCU UR4, c[0x0][0x3a0] ;  /* 0x00007400ff0477ac */ /* 0x000e620008000800 */
[----:B------:R-:W-:Y:S02]  /*0030*/  IMAD.MOV.U32 R35, RZ, RZ, 0x7fffffff ;  /* 0x7fffffffff237424 */ /* 0x000fe400078e00ff */
[----:B------:R-:W-:Y:S01]  /*0040*/  IMAD.MOV.U32 R36, RZ, RZ, 0x7fffffff ;  /* 0x7fffffffff247424 */ /* 0x000fe200078e00ff */
[----:B------:R-:W2:Y:S01]  /*0050*/  LDCU.64 UR8, c[0x0][0x358] ;  /* 0x00006b00ff0877ac */ /* 0x000ea20008000a00 */
[----:B------:R-:W-:Y:S02]  /*0060*/  IMAD.MOV.U32 R37, RZ, RZ, 0x7fffffff ;  /* 0x7fffffffff257424 */ /* 0x000fe400078e00ff */
[----:B------:R-:W-:Y:S02]  /*0070*/  IMAD.MOV.U32 R38, RZ, RZ, 0x7fffffff ;  /* 0x7fffffffff267424 */ /* 0x000fe400078e00ff */
[----:B------:R-:W-:-:S02]  /*0080*/  IMAD.MOV.U32 R39, RZ, RZ, 0x7fffffff ;  /* 0x7fffffffff277424 */ /* 0x000fc400078e00ff */
[----:B------:R-:W-:Y:S02]  /*0090*/  IMAD.MOV.U32 R29, RZ, RZ, 0x7fffffff ;  /* 0x7fffffffff1d7424 */ /* 0x000fe400078e00ff */
[----:B------:R-:W-:Y:S02]  /*00a0*/  IMAD.MOV.U32 R30, RZ, RZ, 0x7fffffff ;  /* 0x7fffffffff1e7424 */ /* 0x000fe400078e00ff */
[----:B------:R-:W-:Y:S02]  /*00b0*/  IMAD.MOV.U32 R31, RZ, RZ, 0x7fffffff ;  /* 0x7fffffffff1f7424 */ /* 0x000fe400078e00ff */
        /* <DEDUP_REMOVED lines=10> */
[----:B------:R-:W-:Y:S01]  /*0160*/  IMAD.MOV.U32 R49, RZ, RZ, 0x7fffffff ;  /* 0x7fffffffff317424 */ /* 0x000fe200078e00ff */
[----:B------:R-:W3:Y:S01]  /*0170*/  S2UR UR6, SR_CgaCtaId ;  /* 0x00000000000679c3 */ /* 0x000ee20000008800 */
[----:B0-----:R-:W-:Y:S01]  /*0180*/  IMAD R9, R0, 0x13, RZ ;  /* 0x0000001300097824 */ /* 0x001fe200078e02ff */
[----:B------:R-:W0:Y:S03]  /*0190*/  LDCU UR10, c[0x0][0x3ac] ;  /* 0x00007580ff0a77ac */ /* 0x000e260008000800 */
[C---:B------:R-:W-:Y:S01]  /*01a0*/  VIADD R4, R9.reuse, 0x1 ;  /* 0x0000000109047836 */ /* 0x040fe20000000000 */
[C---:B-1----:R-:W-:Y:S01]  /*01b0*/  ISETP.GE.AND P6, PT, R9.reuse, UR4, PT ;  /* 0x0000000409007c0c */ /* 0x042fe2000bfc6270 */
[----:B------:R-:W-:-:S02]  /*01c0*/  VIADD R5, R9, 0x2 ;  /* 0x0000000209057836 */ /* 0x000fc40000000000 */
[C---:B------:R-:W-:Y:S01]  /*01d0*/  VIADD R7, R9.reuse, 0x6 ;  /* 0x0000000609077836 */ /* 0x040fe20000000000 */
[----:B------:R-:W-:Y:S01]  /*01e0*/  ISETP.GE.AND P5, PT, R4, UR4, PT ;  /* 0x0000000404007c0c */ /* 0x000fe2000bfa6270 */
[----:B------:R-:W-:Y:S01]  /*01f0*/  VIADD R4, R9, 0x4 ;  /* 0x0000000409047836 */ /* 0x000fe20000000000 */
[----:B------:R-:W-:Y:S01]  /*0200*/  ISETP.GE.AND P4, PT, R5, UR4, PT ;  /* 0x0000000405007c0c */ /* 0x000fe2000bf86270 */
[----:B------:R-:W-:Y:S01]  /*0210*/  VIADD R5, R9, 0x5 ;  /* 0x0000000509057836 */ /* 0x000fe20000000000 */
[----:B------:R-:W-:Y:S01]  /*0220*/  ISETP.GE.AND P0, PT, R7, UR4, PT ;  /* 0x0000000407007c0c */ /* 0x000fe2000bf06270 */
[C---:B------:R-:W-:Y:S01]  /*0230*/  VIADD R51, R9.reuse, 0x7 ;  /* 0x0000000709337836 */ /* 0x040fe20000000000 */
[----:B------:R-:W-:Y:S01]  /*0240*/  ISETP.GE.AND P2, PT, R4, UR4, PT ;  /* 0x0000000404007c0c */ /* 0x000fe2000bf46270 */
[----:B------:R-:W-:Y:S01]  /*0250*/  VIADD R52, R9, 0x8 ;  /* 0x0000000809347836 */ /* 0x000fe20000000000 */
[----:B------:R-:W-:Y:S01]  /*0260*/  ISETP.GE.AND P1, PT, R5, UR4, PT ;  /* 0x0000000405007c0c */ /* 0x000fe2000bf26270 */
[C---:B------:R-:W-:Y:S01]  /*0270*/  VIADD R53, R9.reuse, 0x9 ;  /* 0x0000000909357836 */ /* 0x040fe20000000000 */
[----:B------:R-:W1:Y:S01]  /*0280*/  LDC.64 R4, c[0x0][0x380] ;  /* 0x0000e000ff047b82 */ /* 0x000e620000000a00 */
[----:B------:R-:W-:Y:S01]  /*0290*/  P2R R50, PR, RZ, 0x1 ;  /* 0x00000001ff327803 */ /* 0x000fe20000000000 */
[C---:B------:R-:W-:Y:S01]  /*02a0*/  VIADD R54, R9.reuse, 0xa ;  /* 0x0000000a09367836 */ /* 0x040fe20000000000 */
[----:B------:R-:W-:Y:S01]  /*02b0*/  P2R R45, PR, RZ, 0x4 ;  /* 0x00000004ff2d7803 */ /* 0x000fe20000000000 */
[C---:B------:R-:W-:Y:S01]  /*02c0*/  VIADD R6, R9.reuse, 0x3 ;  /* 0x0000000309067836 */ /* 0x040fe20000000000 */
[----:B------:R-:W-:Y:S01]  /*02d0*/  P2R R47, PR, RZ, 0x2 ;  /* 0x00000002ff2f7803 */ /* 0x000fe20000000000 */
[C---:B------:R-:W-:Y:S01]  /*02e0*/  VIADD R55, R9.reuse, 0xb ;  /* 0x0000000b09377836 */ /* 0x040fe20000000000 */
[----:B------:R-:W-:Y:S01]  /*02f0*/  P2R R8, PR, RZ, 0x20 ;  /* 0x00000020ff087803 */ /* 0x000fe20000000000 */
[C---:B------:R-:W-:Y:S01]  /*0300*/  VIADD R56, R9.reuse, 0xc ;  /* 0x0000000c09387836 */ /* 0x040fe20000000000 */
[----:B------:R-:W-:Y:S01]  /*0310*/  ISETP.GE.AND P3, PT, R6, UR4, PT ;  /* 0x0000000406007c0c */ /* 0x000fe2000bf66270 */
[C---:B------:R-:W-:Y:S01]  /*0320*/  VIADD R57, R9.reuse, 0xd ;  /* 0x0000000d09397836 */ /* 0x040fe20000000000 */
[----:B------:R-:W-:Y:S01]  /*0330*/  P2R R10, PR, RZ, 0x10 ;  /* 0x00000010ff0a7803 */ /* 0x000fe20000000000 */
[C---:B------:R-:W-:Y:S01]  /*0340*/  VIADD R58, R9.reuse, 0xe ;  /* 0x0000000e093a7836 */ /* 0x040fe20000000000 */
[----:B------:R-:W-:Y:S01]  /*0350*/  P2R R11, PR, RZ, 0x8 ;  /* 0x00000008ff0b7803 */ /* 0x000fe20000000000 */
[C---:B------:R-:W-:Y:S01]  /*0360*/  VIADD R59, R9.reuse, 0xf ;  /* 0x0000000f093b7836 */ /* 0x040fe20000000000 */
[----:B------:R-:W4:Y:S01]  /*0370*/  LDC.64 R6, c[0x0][0x390] ;  /* 0x0000e400ff067b82 */ /* 0x000f220000000a00 */
[----:B------:R-:W-:-:S02]  /*0380*/  VIADD R60, R9, 0x10 ;  /* 0x00000010093c7836 */ /* 0x000fc40000000000 */
[C---:B------:R-:W-:Y:S02]  /*0390*/  VIADD R61, R9.reuse, 0x11 ;  /* 0x00000011093d7836 */ /* 0x040fe40000000000 */
[C---:B------:R-:W-:Y:S02]  /*03a0*/  VIADD R62, R9.reuse, 0x12 ;  /* 0x00000012093e7836 */ /* 0x040fe40000000000 */
[----:B-1----:R-:W-:-:S05]  /*03b0*/  IMAD.WIDE.U32 R4, R9, 0x4, R4 ;  /* 0x0000000409047825 */ /* 0x002fca00078e0004 */
[----:B--2---:R-:W2:Y:S01]  /*03c0*/  @!P0 LDG.E R35, desc[UR8][R4.64+0x18] ;  /* 0x0000180804238981 */ /* 0x004ea2000c1e1900 */
[----:B------:R-:W-:-:S03]  /*03d0*/  ISETP.GE.AND P0, PT, R51, UR4, PT ;  /* 0x0000000433007c0c */ /* 0x000fc6000bf06270 */
[----:B------:R-:W3:Y:S01]  /*03e0*/  @!P6 LDG.E R29, desc[UR8][R4.64] ;  /* 0x00000008041de981 */ /* 0x000ee2000c1e1900 */
[----:B------:R-:W-:-:S03]  /*03f0*/  P2R R51, PR, RZ, 0x1 ;  /* 0x00000001ff337803 */ /* 0x000fc60000000000 */
[----:B------:R-:W2:Y:S01]  /*0400*/  @!P5 LDG.E R30, desc[UR8][R4.64+0x4] ;  /* 0x00000408041ed981 */ /* 0x000ea2000c1e1900 */
[----:B----4-:R-:W-:-:S03]  /*0410*/  IMAD.WIDE.U32 R6, R9, 0x4, R6 ;  /* 0x0000000409067825 */ /* 0x010fc600078e0006 */
[----:B------:R-:W4:Y:S04]  /*0420*/  @!P4 LDG.E R31, desc[UR8][R4.64+0x8] ;  /* 0x00000808041fc981 */ /* 0x000f28000c1e1900 */
[----:B------:R-:W4:Y:S01]  /*0430*/  @!P0 LDG.E R36, desc[UR8][R4.64+0x1c] ;  /* 0x00001c0804248981 */ /* 0x000f22000c1e1900 */
[----:B------:R-:W-:-:S03]  /*0440*/  ISETP.GE.AND P0, PT, R52, UR4, PT ;  /* 0x0000000434007c0c */ /* 0x000fc6000bf06270 */
[----:B------:R-:W4:Y:S01]  /*0450*/  @!P3 LDG.E R32, desc[UR8][R4.64+0xc] ;  /* 0x00000c080420b981 */ /* 0x000f22000c1e1900 */
[----:B------:R-:W-:-:S03]  /*0460*/  P2R R52, PR, RZ, 0x1 ;  /* 0x00000001ff347803 */ /* 0x000fc60000000000 */
[----:B------:R-:W4:Y:S04]  /*0470*/  @!P2 LDG.E R33, desc[UR8][R4.64+0x10] ;  /* 0x000010080421a981 */ /* 0x000f28000c1e1900 */
[----:B------:R-:W4:Y:S04]  /*0480*/  @!P1 LDG.E R34, desc[UR8][R4.64+0x14] ;  /* 0x0000140804229981 */ /* 0x000f28000c1e1900 */
[----:B------:R-:W4:Y:S01]  /*0490*/  @!P0 LDG.E R37, desc[UR8][R4.64+0x20] ;  /* 0x0000200804258981 */ /* 0x000f22000c1e1900 */
[----:B------:R-:W-:-:S04]  /*04a0*/  ISETP.GE.AND P0, PT, R53, UR4, PT ;  /* 0x0000000435007c0c */ /* 0x000fc8000bf06270 */
[----:B------:R-:W-:-:S09]  /*04b0*/  P2R R53, PR, RZ, 0x1 ;  /* 0x00000001ff357803 */ /* 0x000fd20000000000 */
[----:B------:R-:W4:Y:S01]  /*04c0*/  @!P0 LDG.E R38, desc[UR8][R4.64+0x24] ;  /* 0x0000240804268981 */ /* 0x000f22000c1e1900 */
[----:B------:R-:W-:-:S04]  /*04d0*/  ISETP.GE.AND P0, PT, R54, UR4, PT ;  /* 0x0000000436007c0c */ /* 0x000fc8000bf06270 */
[----:B------:R-:W-:-:S09]  /*04e0*/  P2R R54, PR, RZ, 0x1 ;  /* 0x00000001ff367803 */ /* 0x000fd20000000000 */
[----:B------:R-:W4:Y:S01]  /*04f0*/  @!P0 LDG.E R39, desc[UR8][R4.64+0x28] ;  /* 0x0000280804278981 */ /* 0x000f22000c1e1900 */
[----:B------:R-:W-:Y:S02]  /*0500*/  ISETP.GE.AND P0, PT, R55, UR4, PT ;  /* 0x0000000437007c0c */ /* 0x000fe4000bf06270 */
[----:B------:R-:W-:Y:S02]  /*0510*/  ISETP.GE.AND P1, PT, R57, UR4, PT ;  /* 0x0000000439007c0c */ /* 0x000fe4000bf26270 */
[----:B------:R-:W-:Y:S02]  /*0520*/  P2R R55, PR, RZ, 0x1 ;  /* 0x00000001ff377803 */ /* 0x000fe40000000000 */
[----:B------:R-:W-:Y:S02]  /*0530*/  ISETP.GE.AND P2, PT, R58, UR4, PT ;  /* 0x000000043a007c0c */ /* 0x000fe4000bf46270 */
[----:B------:R-:W-:-:S05]  /*0540*/  ISETP.GE.AND P3, PT, R59, UR4, PT ;  /* 0x000000043b007c0c */ /* 0x000fca000bf66270 */
[----:B------:R-:W4:Y:S01]  /*0550*/  @!P0 LDG.E R40, desc[UR8][R4.64+0x2c] ;  /* 0x00002c0804288981 */ /* 0x000f22000c1e1900 */
[----:B------:R-:W-:Y:S02]  /*0560*/  ISETP.GE.AND P0, PT, R56, UR4, PT ;  /* 0x0000000438007c0c */ /* 0x000fe4000bf06270 */
[----:B------:R-:W-:Y:S01]  /*0570*/  ISETP.GE.AND P4, PT, R60, UR4, PT ;  /* 0x000000043c007c0c */ /* 0x000fe2000bf86270 */
[----:B------:R-:W4:Y:S01]  /*0580*/  @!P1 LDG.E R42, desc[UR8][R4.64+0x34] ;  /* 0x00003408042a9981 */ /* 0x000f22000c1e1900 */
[----:B------:R-:W-:Y:S02]  /*0590*/  ISETP.GE.AND P5, PT, R61, UR4, PT ;  /* 0x000000043d007c0c */ /* 0x000fe4000bfa6270 */
[----:B------:R-:W-:Y:S01]  /*05a0*/  ISETP.GE.AND P6, PT, R62, UR4, PT ;  /* 0x000000043e007c0c */ /* 0x000fe2000bfc6270 */
[----:B------:R-:W4:Y:S04]  /*05b0*/  @!P2 LDG.E R43, desc[UR8][R4.64+0x38] ;  /* 0x00003808042ba981 */ /* 0x000f28000c1e1900 */
[----:B------:R-:W4:Y:S04]  /*05c0*/  @!P3 LDG.E R44, desc[UR8][R4.64+0x3c] ;  /* 0x00003c08042cb981 */ /* 0x000f28000c1e1900 */
[----:B------:R-:W4:Y:S04]  /*05d0*/  @!P0 LDG.E R41, desc[UR8][R4.64+0x30] ;  /* 0x0000300804298981 */ /* 0x000f28000c1e1900 */
[----:B------:R-:W4:Y:S04]  /*05e0*/  @!P4 LDG.E R46, desc[UR8][R4.64+0x40] ;  /* 0x00004008042ec981 */ /* 0x000f28000c1e1900 */
[----:B------:R-:W4:Y:S04]  /*05f0*/  @!P5 LDG.E R48, desc[UR8][R4.64+0x44] ;  /* 0x000044080430d981 */ /* 0x000f28000c1e1900 */
[----:B------:R1:W4:Y:S01]  /*0600*/  @!P6 LDG.E R49, desc[UR8][R4.64+0x48] ;  /* 0x000048080431e981 */ /* 0x000322000c1e1900 */
[----:B------:R-:W-:Y:S01]  /*0610*/  P2R R56, PR, RZ, 0x1 ;  /* 0x00000001ff387803 */ /* 0x000fe20000000000 */
[----:B------:R-:W-:Y:S01]  /*0620*/  BAR.SYNC.DEFER_BLOCKING 0x0 ;  /* 0x0000000000007b1d */ /* 0x000fe20000010000 */
[----:B------:R-:W-:-:S04]  /*0630*/  ISETP.NE.AND P0, PT, R55, RZ, PT ;  /* 0x000000ff3700720c */ /* 0x000fc80003f05270 */
[----:B------:R-:W-:Y:S02]  /*0640*/  P2R R55, PR, RZ, 0x1 ;  /* 0x00000001ff377803 */ /* 0x000fe40000000000 */
[----:B------:R-:W-:-:S04]  /*0650*/  ISETP.NE.AND P0, PT, R54, RZ, PT ;  /* 0x000000ff3600720c */ /* 0x000fc80003f05270 */
[----:B------:R-:W-:Y:S02]  /*0660*/  P2R R54, PR, RZ, 0x1 ;  /* 0x00000001ff367803 */ /* 0x000fe40000000000 */
[----:B------:R-:W-:-:S04]  /*0670*/  ISETP.NE.AND P0, PT, R53, RZ, PT ;  /* 0x000000ff3500720c */ /* 0x000fc80003f05270 */
[----:B------:R-:W-:Y:S02]  /*0680*/  P2R R53, PR, RZ, 0x1 ;  /* 0x00000001ff357803 */ /* 0x000fe40000000000 */
[----:B------:R-:W-:-:S04]  /*0690*/  ISETP.NE.AND P0, PT, R52, RZ, PT ;  /* 0x000000ff3400720c */ /* 0x000fc80003f05270 */
[----:B------:R-:W-:Y:S01]  /*06a0*/  P2R R52, PR, RZ, 0x1 ;  /* 0x00000001ff347803 */ /* 0x000fe20000000000 */
[----:B------:R-:W5:Y:S01]  /*06b0*/  @!P1 LDG.E R23, desc[UR8][R6.64+0x34] ;  /* 0x0000340806179981 */ /* 0x000f62000c1e1900 */
[----:B------:R-:W-:-:S03]  /*06c0*/  ISETP.NE.AND P0, PT, R51, RZ, PT ;  /* 0x000000ff3300720c */ /* 0x000fc60003f05270 */
[----:B------:R-:W5:Y:S01]  /*06d0*/  @!P2 LDG.E R24, desc[UR8][R6.64+0x38] ;  /* 0x000038080618a981 */ /* 0x000f62000c1e1900 */
[----:B------:R-:W-:Y:S02]  /*06e0*/  P2R R51, PR, RZ, 0x1 ;  /* 0x00000001ff337803 */ /* 0x000fe40000000000 */
[----:B------:R-:W-:Y:S01]  /*06f0*/  ISETP.NE.AND P0, PT, R50, RZ, PT ;  /* 0x000000ff3200720c */ /* 0x000fe20003f05270 */
[----:B------:R-:W5:Y:S03]  /*0700*/  @!P3 LDG.E R25, desc[UR8][R6.64+0x3c] ;  /* 0x00003c080619b981 */ /* 0x000f66000c1e1900 */
[----:B------:R-:W-:Y:S01]  /*0710*/  P2R R50, PR, RZ, 0x1 ;  /* 0x00000001ff327803 */ /* 0x000fe20000000000 */
[----:B------:R-:W5:Y:S01]  /*0720*/  @!P4 LDG.E R26, desc[UR8][R6.64+0x40] ;  /* 0x00004008061ac981 */ /* 0x000f62000c1e1900 */
[----:B------:R-:W-:-:S03]  /*0730*/  ISETP.NE.AND P0, PT, R47, RZ, PT ;  /* 0x000000ff2f00720c */ /* 0x000fc60003f05270 */
[----:B------:R-:W5:Y:S01]  /*0740*/  @!P5 LDG.E R27, desc[UR8][R6.64+0x44] ;  /* 0x00004408061bd981 */ /* 0x000f62000c1e1900 */
[----:B------:R-:W-:Y:S02]  /*0750*/  P2R R47, PR, RZ, 0x1 ;  /* 0x00000001ff2f7803 */ /* 0x000fe40000000000 */
[----:B------:R-:W-:Y:S01]  /*0760*/  ISETP.NE.AND P0, PT, R45, RZ, PT ;  /* 0x000000ff2d00720c */ /* 0x000fe20003f05270 */
[----:B------:R-:W5:Y:S03]  /*0770*/  @!P6 LDG.E R28, desc[UR8][R6.64+0x48] ;  /* 0x00004808061ce981 */ /* 0x000f66000c1e1900 */
[----:B------:R-:W-:Y:S02]  /*0780*/  P2R R45, PR, RZ, 0x1 ;  /* 0x00000001ff2d7803 */ /* 0x000fe40000000000 */
[----:B------:R-:W-:-:S04]  /*0790*/  ISETP.NE.AND P0, PT, R11, RZ, PT ;  /* 0x000000ff0b00720c */ /* 0x000fc80003f05270 */
[----:B------:R-:W-:Y:S02]  /*07a0*/  P2R R11, PR, RZ, 0x1 ;  /* 0x00000001ff0b7803 */ /* 0x000fe40000000000 */
[----:B------:R-:W-:-:S04]  /*07b0*/  ISETP.NE.AND P0, PT, R10, RZ, PT ;  /* 0x000000ff0a00720c */ /* 0x000fc80003f05270 */
[----:B------:R-:W-:Y:S02]  /*07c0*/  P2R R10, PR, RZ, 0x1 ;  /* 0x00000001ff0a7803 */ /* 0x000fe40000000000 */
[----:B------:R-:W-:-:S04]  /*07d0*/  ISETP.NE.AND P0, PT, R8, RZ, PT ;  /* 0x000000ff0800720c */ /* 0x000fc80003f05270 */
[----:B------:R-:W-:Y:S02]  /*07e0*/  P2R R8, PR, RZ, 0x1 ;  /* 0x00000001ff087803 */ /* 0x000fe40000000000 */
[----:B------:R-:W-:Y:S01]  /*07f0*/  ISETP.GE.AND P0, PT, R9, UR4, PT ;  /* 0x0000000409007c0c */ /* 0x000fe2000bf06270 */
[----:B------:R-:W0:-:S12]  /*0800*/  LDCU.64 UR4, c[0x0][0x3a8] ;  /* 0x00007500ff0477ac */ /* 0x000e180008000a00 */
[----:B------:R-:W5:Y:S01]  /*0810*/  @!P0 LDG.E R2, desc[UR8][R6.64] ;  /* 0x0000000806028981 */ /* 0x000f62000c1e1900 */
[----:B------:R-:W-:-:S13]  /*0820*/  ISETP.NE.AND P0, PT, R8, RZ, PT ;  /* 0x000000ff0800720c */ /* 0x000fda0003f05270 */
        /* <DEDUP_REMOVED lines=21> */
[----:B------:R-:W-:Y:S01]  /*0980*/  ISETP.NE.AND P0, PT, R56, RZ, PT ;  /* 0x000000ff3800720c */ /* 0x000fe20003f05270 */
[----:B------:R-:W-:Y:S01]  /*0990*/  IMAD.MOV.U32 R8, RZ, RZ, -0x1 ;  /* 0xffffffffff087424 */ /* 0x000fe200078e00ff */
[----:B--2---:R-:W-:-:S04]  /*09a0*/  ISETP.GT.AND P1, PT, R30, -0x1, PT ;  /* 0xffffffff1e00780c */ /* 0x004fc80003f24270 */
[----:B-1----:R-:W-:-:S07]  /*09b0*/  SEL R5, R8, 0x80000000, !P1 ;  /* 0x8000000008057807 */ /* 0x002fce0004800000 */
[----:B------:R1:W5:Y:S01]  /*09c0*/  @!P0 LDG.E R22, desc[UR8][R6.64+0x30] ;  /* 0x0000300806168981 */ /* 0x000362000c1e1900 */
[----:B---3--:R-:W-:Y:S02]  /*09d0*/  ISETP.GT.AND P0, PT, R29, -0x1, PT ;  /* 0xffffffff1d00780c */ /* 0x008fe40003f04270 */
[----:B----4-:R-:W-:Y:S02]  /*09e0*/  ISETP.GT.AND P1, PT, R32, -0x1, PT ;  /* 0xffffffff2000780c */ /* 0x010fe40003f24270 */
[----:B------:R-:W-:Y:S02]  /*09f0*/  SEL R4, R8, 0x80000000, !P0 ;  /* 0x8000000008047807 */ /* 0x000fe40004000000 */
[----:B------:R-:W-:Y:S02]  /*0a00*/  ISETP.GT.AND P0, PT, R31, -0x1, PT ;  /* 0xffffffff1f00780c */ /* 0x000fe40003f04270 */
[----:B------:R-:W-:Y:S02]  /*0a10*/  LOP3.LUT R29, R4, R29, RZ, 0x3c, !PT ;  /* 0x0000001d041d7212 */ /* 0x000fe400078e3cff */
[----:B------:R-:W-:-:S02]  /*0a20*/  LOP3.LUT R30, R5, R30, RZ, 0x3c, !PT ;  /* 0x0000001e051e7212 */ /* 0x000fc400078e3cff */
[C---:B------:R-:W-:Y:S02]  /*0a30*/  SEL R4, R8.reuse, 0x80000000, !P0 ;  /* 0x8000000008047807 */ /* 0x040fe40004000000 */
[----:B------:R-:W-:Y:S02]  /*0a40*/  SEL R5, R8, 0x80000000, !P1 ;  /* 0x8000000008057807 */ /* 0x000fe40004800000 */
[----:B------:R-:W-:Y:S02]  /*0a50*/  ISETP.GT.AND P2, PT, R33, -0x1, PT ;  /* 0xffffffff2100780c */ /* 0x000fe40003f44270 */
[----:B------:R-:W-:Y:S02]  /*0a60*/  ISETP.GT.AND P3, PT, R34, -0x1, PT ;  /* 0xffffffff2200780c */ /* 0x000fe40003f64270 */
[----:B------:R-:W-:Y:S02]  /*0a70*/  ISETP.GT.AND P0, PT, R35, -0x1, PT ;  /* 0xffffffff2300780c */ /* 0x000fe40003f04270 */
[----:B------:R-:W-:-:S02]  /*0a80*/  ISETP.GT.AND P1, PT, R36, -0x1, PT ;  /* 0xffffffff2400780c */ /* 0x000fc40003f24270 */
[----:B------:R-:W-:Y:S02]  /*0a90*/  LOP3.LUT R31, R4, R31, RZ, 0x3c, !PT ;  /* 0x0000001f041f7212 */ /* 0x000fe400078e3cff */
[----:B------:R-:W-:Y:S01]  /*0aa0*/  LOP3.LUT R32, R5, R32, RZ, 0x3c, !PT ;  /* 0x0000002005207212 */ /* 0x000fe200078e3cff */
[----:B0-----:R-:W-:Y:S01]  /*0ab0*/  UIADD3 UR7, UPT, UPT, UR4, 0x6, URZ ;  /* 0x0000000604077890 */ /* 0x001fe2000fffe0ff */
[C---:B-1----:R-:W-:Y:S01]  /*0ac0*/  SEL R6, R8.reuse, 0x80000000, !P2 ;  /* 0x8000000008067807 */ /* 0x042fe20005000000 */
[----:B------:R-:W-:Y:S01]  /*0ad0*/  UIADD3 UR5, UPT, UPT, -UR4, UR5, URZ ;  /* 0x0000000504057290 */ /* 0x000fe2000fffe1ff */
[C---:B------:R-:W-:Y:S02]  /*0ae0*/  SEL R7, R8.reuse, 0x80000000, !P3 ;  /* 0x8000000008077807 */ /* 0x040fe40005800000 */
[C---:B------:R-:W-:Y:S02]  /*0af0*/  SEL R4, R8.reuse, 0x80000000, !P0 ;  /* 0x8000000008047807 */ /* 0x040fe40004000000 */
[----:B------:R-:W-:Y:S01]  /*0b00*/  SEL R5, R8, 0x80000000, !P1 ;  /* 0x8000000008057807 */ /* 0x000fe20004800000 */
[----:B------:R-:W-:Y:S01]  /*0b10*/  UMOV UR4, 0x400 ;  /* 0x0000040000047882 */ /* 0x000fe20000000000 */
[----:B------:R-:W-:-:S02]  /*0b20*/  ISETP.GT.AND P2, PT, R37, -0x1, PT ;  /* 0xffffffff2500780c */ /* 0x000fc40003f44270 */
[----:B------:R-:W-:Y:S02]  /*0b30*/  ISETP.GT.AND P3, PT, R38, -0x1, PT ;  /* 0xffffffff2600780c */ /* 0x000fe40003f64270 */
[----:B------:R-:W-:Y:S01]  /*0b40*/  ISETP.GT.AND P0, PT, R39, -0x1, PT ;  /* 0xffffffff2700780c */ /* 0x000fe20003f04270 */
[----:B------:R-:W-:Y:S01]  /*0b50*/  BAR.SYNC.DEFER_BLOCKING 0x0 ;  /* 0x0000000000007b1d */ /* 0x000fe20000010000 */
[----:B------:R-:W-:Y:S01]  /*0b60*/  ISETP.GT.AND P1, PT, R40, -0x1, PT ;  /* 0xffffffff2800780c */ /* 0x000fe20003f24270 */
[----:B------:R-:W-:Y:S01]  /*0b70*/  ULEA UR4, UR6, UR4, 0x18 ;  /* 0x0000000406047291 */ /* 0x000fe2000f8ec0ff */
[----:B------:R-:W-:Y:S02]  /*0b80*/  LOP3.LUT R33, R6, R33, RZ, 0x3c, !PT ;  /* 0x0000002106217212 */ /* 0x000fe400078e3cff */
[----:B------:R-:W-:Y:S02]  /*0b90*/  LOP3.LUT R34, R7, R34, RZ, 0x3c, !PT ;  /* 0x0000002207227212 */ /* 0x000fe400078e3cff */
[----:B------:R-:W-:-:S02]  /*0ba0*/  LOP3.LUT R35, R4, R35, RZ, 0x3c, !PT ;  /* 0x0000002304237212 */ /* 0x000fc400078e3cff */
[----:B------:R-:W-:Y:S02]  /*0bb0*/  LOP3.LUT R36, R5, R36, RZ, 0x3c, !PT ;  /* 0x0000002405247212 */ /* 0x000fe400078e3cff */
[C---:B------:R-:W-:Y:S02]  /*0bc0*/  SEL R6, R8.reuse, 0x80000000, !P2 ;  /* 0x8000000008067807 */ /* 0x040fe40005000000 */
[C---:B------:R-:W-:Y:S02]  /*0bd0*/  SEL R7, R8.reuse, 0x80000000, !P3 ;  /* 0x8000000008077807 */ /* 0x040fe40005800000 */
[C---:B------:R-:W-:Y:S02]  /*0be0*/  SEL R4, R8.reuse, 0x80000000, !P0 ;  /* 0x8000000008047807 */ /* 0x040fe40004000000 */
[----:B------:R-:W-:Y:S02]  /*0bf0*/  SEL R5, R8, 0x80000000, !P1 ;  /* 0x8000000008057807 */ /* 0x000fe40004800000 */
[----:B------:R-:W-:-:S02]  /*0c00*/  ISETP.GT.AND P2, PT, R41, -0x1, PT ;  /* 0xffffffff2900780c */ /* 0x000fc40003f44270 */
[----:B------:R-:W-:Y:S02]  /*0c10*/  ISETP.GT.AND P3, PT, R42, -0x1, PT ;  /* 0xffffffff2a00780c */ /* 0x000fe40003f64270 */
[----:B------:R-:W-:Y:S02]  /*0c20*/  ISETP.GT.AND P0, PT, R43, -0x1, PT ;  /* 0xffffffff2b00780c */ /* 0x000fe40003f04270 */
[----:B------:R-:W-:Y:S02]  /*0c30*/  ISETP.GT.AND P1, PT, R44, -0x1, PT ;  /* 0xffffffff2c00780c */ /* 0x000fe40003f24270 */
        /* <DEDUP_REMOVED lines=8> */
[----:B------:R-:W-:-:S02]  /*0cc0*/  LEA R45, R0, UR4, 0x2 ;  /* 0x00000004002d7c11 */ /* 0x000fc4000f8e10ff */
[----:B------:R-:W-:Y:S02]  /*0cd0*/  ISETP.GT.AND P0, PT, R46, -0x1, PT ;  /* 0xffffffff2e00780c */ /* 0x000fe40003f04270 */
[----:B------:R-:W-:Y:S02]  /*0ce0*/  ISETP.GT.AND P1, PT, R48, -0x1, PT ;  /* 0xffffffff3000780c */ /* 0x000fe40003f24270 */
[----:B------:R-:W-:Y:S01]  /*0cf0*/  ISETP.GT.AND P2, PT, R49, -0x1, PT ;  /* 0xffffffff3100780c */ /* 0x000fe20003f44270 */
[----:B------:R-:W-:Y:S01]  /*0d00*/  IMAD R47, R0, 0x80, R45 ;  /* 0x00000080002f7824 */ /* 0x000fe200078e022d */
[----:B------:R-:W-:Y:S02]  /*0d10*/  LOP3.LUT R42, R7, R42, RZ, 0x3c, !PT ;  /* 0x0000002a072a7212 */ /* 0x000fe400078e3cff */
[----:B------:R-:W-:Y:S02]  /*0d20*/  LOP3.LUT R43, R4, R43, RZ, 0x3c, !PT ;  /* 0x0000002b042b7212 */ /* 0x000fe400078e3cff */
[----:B------:R-:W-:-:S02]  /*0d30*/  LOP3.LUT R44, R5, R44, RZ, 0x3c, !PT ;  /* 0x0000002c052c7212 */ /* 0x000fc400078e3cff */
[----:B------:R-:W-:Y:S02]  /*0d40*/  SHF.R.U32.HI R123, RZ, 0x5, R0 ;  /* 0x00000005ff7b7819 */ /* 0x000fe40000011600 */
[C---:B------:R-:W-:Y:S02]  /*0d50*/  SEL R5, R8.reuse, 0x80000000, !P0 ;  /* 0x8000000008057807 */ /* 0x040fe40004000000 */
[C---:B------:R-:W-:Y:S02]  /*0d60*/  SEL R7, R8.reuse, 0x80000000, !P1 ;  /* 0x8000000008077807 */ /* 0x040fe40004800000 */
[----:B------:R-:W-:Y:S01]  /*0d70*/  SEL R4, R8, 0x80000000, !P2 ;  /* 0x8000000008047807 */ /* 0x000fe20005000000 */
[----:B------:R-:W-:Y:S01]  /*0d80*/  IMAD R51, R0, -0x38, R47 ;  /* 0xffffffc800337824 */ /* 0x000fe200078e022f */
[----:B------:R-:W-:Y:S02]  /*0d90*/  LOP3.LUT R41, R6, R41, RZ, 0x3c, !PT ;  /* 0x0000002906297212 */ /* 0x000fe400078e3cff */
[----:B------:R-:W-:-:S02]  /*0da0*/  LOP3.LUT R46, R5, R46, RZ, 0x3c, !PT ;  /* 0x0000002e052e7212 */ /* 0x000fc400078e3cff */
[----:B------:R-:W-:Y:S02]  /*0db0*/  LOP3.LUT R48, R7, R48, RZ, 0x3c, !PT ;  /* 0x0000003007307212 */ /* 0x000fe400078e3cff */
[----:B------:R-:W-:Y:S02]  /*0dc0*/  LOP3.LUT R49, R4, R49, RZ, 0x3c, !PT ;  /* 0x0000003104317212 */ /* 0x000fe400078e3cff */
[----:B------:R-:W-:-:S07]  /*0dd0*/  LEA R50, R123, UR4, 0x2 ;  /* 0x000000047b327c11 */ /* 0x000fce000f8e10ff */
.L_x_222:
[----:B------:R-:W-:Y:S01]  /*0de0*/  UISETP.LT.AND UP0, UPT, UR5, 0x6, UPT ;  /* 0x000000060500788c */ /* 0x000fe2000bf01270 */
[C---:B------:R-:W-:Y:S01]  /*0df0*/  ISETP.NE.AND P0, PT, R29.reuse, 0x7fffffff, PT ;  /* 0x7fffffff1d00780c */ /* 0x040fe20003f05270 */
[----:B------:R-:W-:Y:S01]  /*0e00*/  UIADD3 UR6, UPT, UPT, UR7, -0x6, URZ ;  /* 0xfffffffa07067890 */ /* 0x000fe2000fffe0ff */
[----:B------:R-:W-:Y:S01]  /*0e10*/  STS [R45], RZ ;  /* 0x000000ff2d007388 */ /* 0x000fe20000000800 */
[----:B------:R-:W-:Y:S01]  /*0e20*/  USEL UR4, UR5, 0x6, UP0 ;  /* 0x0000000605047887 */ /* 0x000fe20008000000 */
[----:B0-----:R-:W-:Y:S01]  /*0e30*/  SEL R4, R29, 0x80000000, P0 ;  /* 0x800000001d047807 */ /* 0x001fe20000000000 */
[----:B------:R-:W-:Y:S01]  /*0e40*/  UISETP.GE.AND UP0, UPT, UR7, UR10, UPT ;  /* 0x0000000a0700728c */ /* 0x000fe2000bf06270 */
[----:B------:R-:W-:Y:S01]  /*0e50*/  STS [R45+0x400], RZ ;  /* 0x000400ff2d007388 */ /* 0x000fe20000000800 */
[----:B------:R-:W-:Y:S01]  /*0e60*/  UBMSK UR4, URZ, UR4 ;  /* 0x00000004ff04729b */ /* 0x000fe20008000000 */
[----:B------:R-:W-:Y:S02]  /*0e70*/  SHF.R.U32.HI R4, RZ, UR6, R4 ;  /* 0x00000006ff047c19 */ /* 0x000fe40008011604 */
[----:B------:R-:W-:Y:S01]  /*0e80*/  STS [R45+0x800], RZ ;  /* 0x000800ff2d007388 */ /* 0x000fe20000000800 */
[----:B------:R-:W-:-:S02]  /*0e90*/  ISETP.NE.AND P0, PT, R30, 0x7fffffff, PT ;  /* 0x7fffffff1e00780c */ /* 0x000fc40003f05270 */
[----:B------:R-:W-:Y:S01]  /*0ea0*/  LOP3.LUT R4, R4, UR4, RZ, 0xc0, !PT ;  /* 0x0000000404047c12 */ /* 0x000fe2000f8ec0ff */
[----:B------:R-:W-:Y:S01]  /*0eb0*/  STS [R45+0xc00], RZ ;  /* 0x000c00ff2d007388 */ /* 0x000fe20000000800 */
[C---:B------:R-:W-:Y:S02]  /*0ec0*/  ISETP.NE.AND P2, PT, R123.reuse, 0x6, PT ;  /* 0x000000067b00780c */ /* 0x040fe40003f45270 */
[----:B------:R-:W-:Y:S01]  /*0ed0*/  ISETP.NE.AND P3, PT, R123, 0x7, PT ;  /* 0x000000077b00780c */ /* 0x000fe20003f65270 */
[----:B------:R-:W-:Y:S01]  /*0ee0*/  IMAD.SHL.U32 R5, R4, 0x400, RZ ;  /* 0x0000040004057824 */ /* 0x000fe200078e00ff */
[----:B------:R-:W-:Y:S01]  /*0ef0*/  SHF.R.U32.HI R4, RZ, 0x4, R4 ;  /* 0x00000004ff047819 */ /* 0x000fe20000011604 */
[----:B------:R-:W-:Y:S03]  /*0f00*/  STS [R45+0x1000], RZ ;  /* 0x001000ff2d007388 */ /* 0x000fe60000000800 */
[----:B------:R-:W-:Y:S01]  /*0f10*/  LOP3.LUT R54, R5, 0x7c00, RZ, 0xc0, !PT ;  /* 0x00007c0005367812 */ /* 0x000fe200078ec0ff */
[----:B------:R-:W-:Y:S01]  /*0f20*/  STS [R45+0x1400], RZ ;  /* 0x001400ff2d007388 */ /* 0x000fe20000000800 */
[----:B------:R-:W-:-:S03]  /*0f30*/  LOP3.LUT R4, R4, 0xffffffe, RZ, 0xc0, !PT ;  /* 0x0ffffffe04047812 */ /* 0x000fc600078ec0ff */
[----:B------:R-:W-:Y:S01]  /*0f40*/  STS [R45+0x1800], RZ ;  /* 0x001800ff2d007388 */ /* 0x000fe20000000800 */
[----:B------:R-:W-:Y:S02]  /*0f50*/  IADD3 R54, PT, PT, R4, R45, R54 ;  /* 0x0000002d04367210 */ /* 0x000fe40007ffe036 */
[----:B------:R-:W-:Y:S01]  /*0f60*/  SEL R4, R30, 0x80000000, P0 ;  /* 0x800000001e047807 */ /* 0x000fe20000000000 */
[----:B------:R-:W-:Y:S01]  /*0f70*/  STS [R45+0x1c00], RZ ;  /* 0x001c00ff2d007388 */ /* 0x000fe20000000800 */
[----:B------:R-:W-:Y:S02]  /*0f80*/  ISETP.NE.AND P0, PT, R31, 0x7fffffff, PT ;  /* 0x7fffffff1f00780c */ /* 0x000fe40003f05270 */
[----:B------:R-:W-:Y:S01]  /*0f90*/  SHF.R.U32.HI R4, RZ, UR6, R4 ;  /* 0x00000006ff047c19 */ /* 0x000fe20008011604 */
[----:B------:R-:W-:Y:S03]  /*0fa0*/  STS [R45+0x2000], RZ ;  /* 0x002000ff2d007388 */ /* 0x000fe60000000800 */
[----:B------:R-:W-:Y:S01]  /*0fb0*/  LOP3.LUT R4, R4, UR4, RZ, 0xc0, !PT ;  /* 0x0000000404047c12 */ /* 0x000fe2000f8ec0ff */
[----:B------:R-:W-:Y:S03]  /*0fc0*/  STS [R45+0x2400], RZ ;  /* 0x002400ff2d007388 */ /* 0x000fe60000000800 */
[----:B------:R-:W-:Y:S01]  /*0fd0*/  SHF.R.U32.HI R6, RZ, 0x4, R4 ;  /* 0x00000004ff067819 */ /* 0x000fe20000011604 */
[----:B------:R-:W-:Y:S01]  /*0fe0*/  STS [R45+0x2800], RZ ;  /* 0x002800ff2d007388 */ /* 0x000fe20000000800 */
[----:B------:R-:W-:-:S02]  /*0ff0*/  IMAD.SHL.U32 R5, R4, 0x400, RZ ;  /* 0x0000040004057824 */ /* 0x000fc400078e00ff */
[----:B------:R-:W-:Y:S01]  /*1000*/  LOP3.LUT R6, R6, 0xffffffe, RZ, 0xc0, !PT ;  /* 0x0ffffffe06067812 */ /* 0x000fe200078ec0ff */
[----:B------:R-:W-:Y:S02]  /*1010*/  STS [R45+0x2c00], RZ ;  /* 0x002c00ff2d007388 */ /* 0x000fe40000000800 */
[----:B------:R-:W-:Y:S02]  /*1020*/  LOP3.LUT R4, R5, 0x7c00, RZ, 0xc0, !PT ;  /* 0x00007c0005047812 */ /* 0x000fe400078ec0ff */
[----:B------:R-:W-:Y:S02]  /*1030*/  STS [R45+0x3000], RZ ;  /* 0x003000ff2d007388 */ /* 0x000fe40000000800 */
[----:B------:R-:W-:Y:S02]  /*1040*/  IADD3 R55, PT, PT, R6, R45, R4 ;  /* 0x0000002d06377210 */ /* 0x000fe40007ffe004 */
[----:B------:R-:W-:Y:S01]  /*1050*/  STS [R45+0x3400], RZ ;  /* 0x003400ff2d007388 */ /* 0x000fe20000000800 */
[----:B------:R-:W-:-:S02]  /*1060*/  SEL R4, R31, 0x80000000, P0 ;  /* 0x800000001f047807 */ /* 0x000fc40000000000 */
[----:B------:R-:W-:Y:S01]  /*1070*/  ISETP.NE.AND P0, PT, R32, 0x7fffffff, PT ;  /* 0x7fffffff2000780c */ /* 0x000fe20003f05270 */
[----:B------:R-:W-:Y:S01]  /*1080*/  STS [R45+0x3800], RZ ;  /* 0x003800ff2d007388 */ /* 0x000fe20000000800 */
[----:B------:R-:W-:-:S03]  /*1090*/  SHF.R.U32.HI R4, RZ, UR6, R4 ;  /* 0x00000006ff047c19 */ /* 0x000fc60008011604 */
[----:B------:R-:W-:Y:S01]  /*10a0*/  STS [R45+0x3c00], RZ ;  /* 0x003c00ff2d007388 */ /* 0x000fe20000000800 */
[----:B------:R-:W-:-:S03]  /*10b0*/  LOP3.LUT R4, R4, UR4, RZ, 0xc0, !PT ;  /* 0x0000000404047c12 */ /* 0x000fc6000f8ec0ff */
[----:B------:R-:W-:Y:S02]  /*10c0*/  STS [R45+0x4000], RZ ;  /* 0x004000ff2d007388 */ /* 0x000fe40000000800 */
[----:B------:R-:W-:Y:S01]  /*10d0*/  IMAD.SHL.U32 R6, R4, 0x400, RZ ;  /* 0x0000040004067824 */ /* 0x000fe200078e00ff */
[----:B------:R-:W-:Y:S01]  /*10e0*/  SHF.R.U32.HI R4, RZ, 0x4, R4 ;  /* 0x00000004ff047819 */ /* 0x000fe20000011604 */
[----:B------:R-:W-:Y:S03]  /*10f0*/  STS [R45+0x4400], RZ ;  /* 0x004400ff2d007388 */ /* 0x000fe60000000800 */
[----:B------:R-:W-:Y:S01]  /*1100*/  LOP3.LUT R6, R6, 0x7c00, RZ, 0xc0, !PT ;  /* 0x00007c0006067812 */ /* 0x000fe200078ec0ff */
[----:B------:R-:W-:Y:S01]  /*1110*/  STS [R45+0x4800], RZ ;  /* 0x004800ff2d007388 */ /* 0x000fe20000000800 */
[----:B------:R-:W-:-:S03]  /*1120*/  LOP3.LUT R57, R4, 0xffffffe, RZ, 0xc0, !PT ;  /* 0x0ffffffe04397812 */ /* 0x000fc600078ec0ff */
[----:B------:R-:W-:Y:S01]  /*1130*/  STS [R45+0x4c00], RZ ;  /* 0x004c00ff2d007388 */ /* 0x000fe20000000800 */
[----:B------:R-:W-:-:S03]  /*1140*/  IADD3 R57, PT, PT, R57, R45, R6 ;  /* 0x0000002d39397210 */ /* 0x000fc60007ffe006 */
[----:B------:R-:W-:Y:S04]  /*1150*/  STS [R45+0x5000], RZ ;  /* 0x005000ff2d007388 */ /* 0x000fe80000000800 */
        /* <DEDUP_REMOVED lines=12> */
[----:B------:R-:W0:Y:S01]  /*1220*/  LDS.U16 R52, [R54] ;  /* 0x0000000036347984 */ /* 0x000e220000000400 */
[----:B------:R-:W1:Y:S02]  /*1230*/  S2R R127, SR_LANEID ;  /* 0x00000000007f7919 */ /* 0x000e640000000000 */
[----:B-1----:R-:W-:Y:S01]  /*1240*/  ISETP.NE.AND P1, PT, R127, 0x1f, PT ;  /* 0x0000001f7f00780c */ /* 0x002fe20003f25270 */
[----:B0-----:R-:W-:-:S05]  /*1250*/  VIADD R5, R52, 0x1 ;  /* 0x0000000134057836 */ /* 0x001fca0000000000 */
[----:B------:R0:W-:Y:S04]  /*1260*/  STS.U16 [R54], R5 ;  /* 0x0000000536007388 */ /* 0x0001e80000000400 */
[----:B------:R-:W1:Y:S01]  /*1270*/  LDS.U16 R56, [R55] ;  /* 0x0000000037387984 */ /* 0x000e620000000400 */
[----:B0-----:R-:W-:Y:S02]  /*1280*/  SEL R5, R32, 0x80000000, P0 ;  /* 0x8000000020057807 */ /* 0x001fe40000000000 */
[----:B------:R-:W-:Y:S02]  /*1290*/  ISETP.NE.AND P0, PT, R33, 0x7fffffff, PT ;  /* 0x7fffffff2100780c */ /* 0x000fe40003f05270 */
[----:B------:R-:W-:-:S04]  /*12a0*/  SHF.R.U32.HI R5, RZ, UR6, R5 ;  /* 0x00000006ff057c19 */ /* 0x000fc80008011605 */
[----:B------:R-:W-:-:S05]  /*12b0*/  LOP3.LUT R5, R5, UR4, RZ, 0xc0, !PT ;  /* 0x0000000405057c12 */ /* 0x000fca000f8ec0ff */
[----:B------:R-:W-:Y:S01]  /*12c0*/  IMAD.SHL.U32 R6, R5, 0x400, RZ ;  /* 0x0000040005067824 */ /* 0x000fe200078e00ff */
[----:B------:R-:W-:-:S04]  /*12d0*/  SHF.R.U32.HI R5, RZ, 0x4, R5 ;  /* 0x00000004ff057819 */ /* 0x000fc80000011605 */
[----:B------:R-:W-:Y:S02]  /*12e0*/  LOP3.LUT R8, R6, 0x7c00, RZ, 0xc0, !PT ;  /* 0x00007c0006087812 */ /* 0x000fe400078ec0ff */
[----:B------:R-:W-:-:S04]  /*12f0*/  LOP3.LUT R5, R5, 0xffffffe, RZ, 0xc0, !PT ;  /* 0x0ffffffe05057812 */ /* 0x000fc800078ec0ff */
[----:B------:R-:W-:Y:S01]  /*1300*/  IADD3 R59, PT, PT, R5, R45, R8 ;  /* 0x0000002d053b7210 */ /* 0x000fe20007ffe008 */
[----:B-1----:R-:W-:-:S05]  /*1310*/  VIADD R4, R56, 0x1 ;  /* 0x0000000138047836 */ /* 0x002fca0000000000 */
        /* <DEDUP_REMOVED lines=9> */
[----:B------:R-:W-:Y:S02]  /*13b0*/  LOP3.LUT R61, R4, 0xffffffe, RZ, 0xc0, !PT ;  /* 0x0ffffffe043d7812 */ /* 0x000fe400078ec0ff */
[----:B------:R-:W-:Y:S02]  /*13c0*/  SEL R5, R34, 0x80000000, P0 ;  /* 0x8000000022057807 */ /* 0x000fe40000000000 */
[----:B------:R-:W-:Y:S02]  /*13d0*/  IADD3 R61, PT, PT, R61, R45, R8 ;  /* 0x0000002d3d3d7210 */ /* 0x000fe40007ffe008 */
[----:B------:R-:W-:Y:S02]  /*13e0*/  SHF.R.U32.HI R5, RZ, UR6, R5 ;  /* 0x00000006ff057c19 */ /* 0x000fe40008011605 */
[----:B------:R-:W-:-:S02]  /*13f0*/  ISETP.NE.AND P0, PT, R35, 0x7fffffff, PT ;  /* 0x7fffffff2300780c */ /* 0x000fc40003f05270 */
[----:B------:R-:W-:Y:S01]  /*1400*/  LOP3.LUT R5, R5, UR4, RZ, 0xc0, !PT ;  /* 0x0000000405057c12 */ /* 0x000fe2000f8ec0ff */
[----:B-1----:R-:W-:-:S05]  /*1410*/  VIADD R6, R58, 0x1 ;  /* 0x000000013a067836 */ /* 0x002fca0000000000 */
[----:B------:R0:W-:Y:S04]  /*1420*/  STS.U16 [R57], R6 ;  /* 0x0000000639007388 */ /* 0x0001e80000000400 */
[----:B------:R-:W1:Y:S01]  /*1430*/  LDS.U16 R60, [R59] ;  /* 0x000000003b3c7984 */ /* 0x000e620000000400 */
[----:B0-----:R-:W-:Y:S01]  /*1440*/  IMAD.SHL.U32 R6, R5, 0x400, RZ ;  /* 0x0000040005067824 */ /* 0x001fe200078e00ff */
        /* <DEDUP_REMOVED lines=151> */
[----:B0-----:R-:W-:-:S04]  /*1dc0*/  SEL R4, R49, 0x80000000, P0 ;  /* 0x8000000031047807 */ /* 0x001fc80000000000 */
[----:B------:R-:W-:Y:S01]  /*1dd0*/  SHF.R.U32.HI R4, RZ, UR6, R4 ;  /* 0x00000006ff047c19 */ /* 0x000fe20008011604 */
[----:B------:R-:W0:Y:S03]  /*1de0*/  S2UR UR6, SR_CgaCtaId ;  /* 0x00000000000679c3 */ /* 0x000e260000008800 */
[----:B------:R-:W-:Y:S01]  /*1df0*/  LOP3.LUT R4, R4, UR4, RZ, 0xc0, !PT ;  /* 0x0000000404047c12 */ /* 0x000fe2000f8ec0ff */
[----:B------:R-:W-:-:S04]  /*1e00*/  UMOV UR4, 0x400 ;  /* 0x0000040000047882 */ /* 0x000fc80000000000 */
[----:B------:R-:W-:Y:S01]  /*1e10*/  IMAD.SHL.U32 R5, R4, 0x400, RZ ;  /* 0x0000040004057824 */ /* 0x000fe200078e00ff */
[----:B------:R-:W-:-:S04]  /*1e20*/  SHF.R.U32.HI R4, RZ, 0x4, R4 ;  /* 0x00000004ff047819 */ /* 0x000fc80000011604 */
[----:B------:R-:W-:Y:S02]  /*1e30*/  LOP3.LUT R8, R5, 0x7c00, RZ, 0xc0, !PT ;  /* 0x00007c0005087812 */ /* 0x000fe400078ec0ff */
[----:B------:R-:W-:-:S04]  /*1e40*/  LOP3.LUT R89, R4, 0xffffffe, RZ, 0xc0, !PT ;  /* 0x0ffffffe04597812 */ /* 0x000fc800078ec0ff */
[----:B------:R-:W-:Y:S01]  /*1e50*/  IADD3 R89, PT, PT, R89, R45, R8 ;  /* 0x0000002d59597210 */ /* 0x000fe20007ffe008 */
[----:B0-----:R-:W-:Y:S01]  /*1e60*/  ULEA UR4, UR6, UR4, 0x18 ;  /* 0x0000000406047291 */ /* 0x001fe2000f8ec0ff */
[----:B-1----:R-:W-:-:S05]  /*1e70*/  VIADD R6, R86, 0x1 ;  /* 0x0000000156067836 */ /* 0x002fca0000000000 */
[----:B------:R-:W-:Y:S04]  /*1e80*/  STS.U16 [R85], R6 ;  /* 0x0000000655007388 */ /* 0x000fe80000000400 */
[----:B------:R-:W0:Y:S02]  /*1e90*/  LDS.U16 R88, [R87] ;  /* 0x0000000057587984 */ /* 0x000e240000000400 */
[----:B0-----:R-:W-:-:S05]  /*1ea0*/  VIADD R4, R88, 0x1 ;  /* 0x0000000158047836 */ /* 0x001fca0000000000 */
[----:B------:R-:W-:Y:S04]  /*1eb0*/  STS.U16 [R87], R4 ;  /* 0x0000000457007388 */ /* 0x000fe80000000400 */
[----:B------:R-:W0:Y:S02]  /*1ec0*/  LDS.U16 R90, [R89] ;  /* 0x00000000595a7984 */ /* 0x000e240000000400 */
[----:B0-----:R-:W-:-:S05]  /*1ed0*/  VIADD R6, R90, 0x1 ;  /* 0x000000015a067836 */ /* 0x001fca0000000000 */
[----:B------:R-:W-:Y:S01]  /*1ee0*/  STS.U16 [R89], R6 ;  /* 0x0000000659007388 */ /* 0x000fe20000000400 */
[----:B------:R-:W-:Y:S06]  /*1ef0*/  BAR.SYNC.DEFER_BLOCKING 0x0 ;  /* 0x0000000000007b1d */ /* 0x000fec0000010000 */
[----:B------:R-:W-:Y:S04]  /*1f00*/  LDS R91, [R47] ;  /* 0x000000002f5b7984 */ /* 0x000fe80000000800 */
[----:B------:R-:W0:Y:S04]  /*1f10*/  LDS R92, [R47+0x4] ;  /* 0x000004002f5c7984 */ /* 0x000e280000000800 */
[----:B------:R-:W1:Y:S04]  /*1f20*/  LDS R93, [R47+0x8] ;  /* 0x000008002f5d7984 */ /* 0x000e680000000800 */
[----:B------:R-:W2:Y:S04]  /*1f30*/  LDS R94, [R47+0xc] ;  /* 0x00000c002f5e7984 */ /* 0x000ea80000000800 */
[----:B------:R-:W3:Y:S04]  /*1f40*/  LDS R95, [R47+0x10] ;  /* 0x000010002f5f7984 */ /* 0x000ee80000000800 */
[----:B------:R-:W4:Y:S04]  /*1f50*/  LDS R96, [R47+0x14] ;  /* 0x000014002f607984 */ /* 0x000f280000000800 */
[----:B------:R-:W4:Y:S04]  /*1f60*/  LDS R97, [R47+0x18] ;  /* 0x000018002f617984 */ /* 0x000f280000000800 */
[----:B------:R-:W4:Y:S04]  /*1f70*/  LDS R98, [R47+0x1c] ;  /* 0x00001c002f627984 */ /* 0x000f280000000800 */
[----:B------:R-:W4:Y:S04]  /*1f80*/  LDS R99, [R47+0x20] ;  /* 0x000020002f637984 */ /* 0x000f280000000800 */
[----:B------:R-:W4:Y:S04]  /*1f90*/  LDS R100, [R47+0x24] ;  /* 0x000024002f647984 */ /* 0x000f280000000800 */
[----:B------:R-:W4:Y:S04]  /*1fa0*/  LDS R101, [R47+0x28] ;  /* 0x000028002f657984 */ /* 0x000f280000000800 */
[----:B------:R-:W4:Y:S01]  /*1fb0*/  LDS R102, [R47+0x2c] ;  /* 0x00002c002f667984 */ /* 0x000f220000000800 */
[----:B0-----:R-:W-:-:S03]  /*1fc0*/  IMAD.IADD R92, R91, 0x1, R92 ;  /* 0x000000015b5c7824 */ /* 0x001fc600078e025c */
[----:B------:R-:W0:Y:S01]  /*1fd0*/  LDS R103, [R47+0x30] ;  /* 0x000030002f677984 */ /* 0x000e220000000800 */
[----:B-1----:R-:W-:-:S03]  /*1fe0*/  IMAD.IADD R93, R93, 0x1, R92 ;  /* 0x000000015d5d7824 */ /* 0x002fc600078e025c */
[----:B------:R-:W1:Y:S01]  /*1ff0*/  LDS R104, [R47+0x34] ;  /* 0x000034002f687984 */ /* 0x000e620000000800 */
[----:B--2---:R-:W-:-:S03]  /*2000*/  IMAD.IADD R94, R94, 0x1, R93 ;  /* 0x000000015e5e7824 */ /* 0x004fc600078e025d */
[----:B------:R-:W2:Y:S01]  /*2010*/  LDS R105, [R47+0x38] ;  /* 0x000038002f697984 */ /* 0x000ea20000000800 */
[----:B---3--:R-:W-:-:S03]  /*2020*/  IMAD.IADD R95, R95, 0x1, R94 ;  /* 0x000000015f5f7824 */ /* 0x008fc600078e025e */
[----:B------:R-:W3:Y:S01]  /*2030*/  LDS R106, [R47+0x3c] ;  /* 0x00003c002f6a7984 */ /* 0x000ee20000000800 */
[----:B----4-:R-:W-:-:S03]  /*2040*/  IMAD.IADD R96, R96, 0x1, R95 ;  /* 0x0000000160607824 */ /* 0x010fc600078e025f */
[----:B------:R-:W4:Y:S01]  /*2050*/  LDS R107, [R47+0x40] ;  /* 0x000040002f6b7984 */ /* 0x000f220000000800 */
[----:B------:R-:W-:-:S03]  /*2060*/  IMAD.IADD R97, R97, 0x1, R96 ;  /* 0x0000000161617824 */ /* 0x000fc600078e0260 */
        /* <DEDUP_REMOVED lines=31> */
[----:B------:R-:W-:-:S04]  /*2260*/  IMAD.IADD R113, R113, 0x1, R112 ;  /* 0x0000000171717824 */ /* 0x000fc800078e0270 */
[----:B0-----:R-:W-:-:S04]  /*2270*/  IMAD.IADD R114, R114, 0x1, R113 ;  /* 0x0000000172727824 */ /* 0x001fc800078e0271 */
[----:B-1----:R-:W-:-:S04]  /*2280*/  IMAD.IADD R115, R115, 0x1, R114 ;  /* 0x0000000173737824 */ /* 0x002fc800078e0272 */
[----:B--2---:R-:W-:-:S04]  /*2290*/  IMAD.IADD R116, R116, 0x1, R115 ;  /* 0x0000000174747824 */ /* 0x004fc800078e0273 */
[----:B---3--:R-:W-:-:S04]  /*22a0*/  IMAD.IADD R117, R117, 0x1, R116 ;  /* 0x0000000175757824 */ /* 0x008fc800078e0274 */
[----:B----4-:R-:W-:-:S04]  /*22b0*/  IMAD.IADD R118, R118, 0x1, R117 ;  /* 0x0000000176767824 */ /* 0x010fc800078e0275 */
[----:B------:R-:W-:-:S04]  /*22c0*/  IMAD.IADD R119, R119, 0x1, R118 ;  /* 0x0000000177777824 */ /* 0x000fc800078e0276 */
[----:B------:R-:W-:-:S04]  /*22d0*/  IMAD.IADD R120, R120, 0x1, R119 ;  /* 0x0000000178787824 */ /* 0x000fc800078e0277 */
[----:B------:R-:W-:-:S04]  /*22e0*/  IMAD.IADD R121, R121, 0x1, R120 ;  /* 0x0000000179797824 */ /* 0x000fc800078e0278 */
[----:B------:R-:W-:-:S04]  /*22f0*/  IMAD.IADD R122, R122, 0x1, R121 ;  /* 0x000000017a7a7824 */ /* 0x000fc800078e0279 */
[----:B------:R-:W-:-:S05]  /*2300*/  IMAD.IADD R124, R5, 0x1, R122 ;  /* 0x00000001057c7824 */ /* 0x000fca00078e027a */
        /* <DEDUP_REMOVED lines=8> */
[----:B------:R-:W0:Y:S02]  /*2390*/  SHFL.UP P0, R125, R126, 0x10, RZ ;  /* 0x060000007e7d7989 */ /* 0x000e2400000000ff */
[----:B0-----:R-:W-:Y:S01]  /*23a0*/  @P0 IMAD.IADD R125, R126, 0x1, R125 ;  /* 0x000000017e7d0824 */ /* 0x001fe200078e027d */
[----:B------:R-:W-:-:S03]  /*23b0*/  ISETP.NE.AND P0, PT, R123, 0x1, PT ;  /* 0x000000017b00780c */ /* 0x000fc60003f05270 */
[----:B------:R-:W-:Y:S01]  /*23c0*/  IMAD.IADD R124, R125, 0x1, -R124 ;  /* 0x000000017d7c7824 */ /* 0x000fe200078e0a7c */
[----:B------:R-:W-:Y:S01]  /*23d0*/  @!P1 STS [R50+0x8400], R125 ;  /* 0x0084007d32009388 */ /* 0x000fe20000000800 */
[----:B------:R-:W-:Y:S01]  /*23e0*/  BAR.SYNC.DEFER_BLOCKING 0x0 ;  /* 0x0000000000007b1d */ /* 0x000fe20000010000 */
[----:B------:R-:W-:-:S05]  /*23f0*/  ISETP.NE.AND P1, PT, R123, 0x4, PT ;  /* 0x000000047b00780c */ /* 0x000fca0003f25270 */
[----:B------:R-:W0:Y:S04]  /*2400*/  LDS.128 R4, [UR4+0x8400] ;  /* 0x00840004ff047984 */ /* 0x000e280008000c00 */
[----:B------:R-:W1:Y:S01]  /*2410*/  LDS.128 R8, [UR4+0x8410] ;  /* 0x00841004ff087984 */ /* 0x000e620008000c00 */
[C---:B0-----:R-:W-:Y:S01]  /*2420*/  SEL R53, R4.reuse, R53, !P0 ;  /* 0x0000003504357207 */ /* 0x041fe20004000000 */
[----:B------:R-:W-:Y:S01]  /*2430*/  IMAD.IADD R5, R4, 0x1, R5 ;  /* 0x0000000104057824 */ /* 0x000fe200078e0205 */
[----:B------:R-:W-:-:S03]  /*2440*/  ISETP.NE.AND P0, PT, R123, 0x2, PT ;  /* 0x000000027b00780c */ /* 0x000fc60003f05270 */
[----:B------:R-:W-:Y:S01]  /*2450*/  IMAD.IADD R6, R6, 0x1, R5 ;  /* 0x0000000106067824 */ /* 0x000fe200078e0205 */
[----:B------:R-:W-:Y:S02]  /*2460*/  SEL R53, R5, R53, !P0 ;  /* 0x0000003505357207 */ /* 0x000fe40004000000 */
[----:B------:R-:W-:Y:S01]  /*2470*/  ISETP.NE.AND P0, PT, R123, 0x3, PT ;  /* 0x000000037b00780c */ /* 0x000fe20003f05270 */
[----:B------:R-:W-:-:S03]  /*2480*/  IMAD.IADD R7, R7, 0x1, R6 ;  /* 0x0000000107077824 */ /* 0x000fc600078e0206 */
[----:B------:R-:W-:Y:S01]  /*2490*/  SEL R53, R6, R53, !P0 ;  /* 0x0000003506357207 */ /* 0x000fe20004000000 */
[----:B-1----:R-:W-:Y:S01]  /*24a0*/  IMAD.IADD R8, R7, 0x1, R8 ;  /* 0x0000000107087824 */ /* 0x002fe200078e0208 */
[----:B------:R-:W-:Y:S02]  /*24b0*/  ISETP.NE.AND P0, PT, R123, 0x5, PT ;  /* 0x000000057b00780c */ /* 0x000fe40003f05270 */
[----:B------:R-:W-:Y:S01]  /*24c0*/  SEL R53, R7, R53, !P1 ;  /* 0x0000003507357207 */ /* 0x000fe20004800000 */
[----:B------:R-:W-:Y:S01]  /*24d0*/  IMAD.IADD R9, R9, 0x1, R8 ;  /* 0x0000000109097824 */ /* 0x000fe200078e0208 */
[----:B------:R-:W-:Y:S02]  /*24e0*/  ISETP.NE.AND P1, PT, R127, RZ, PT ;  /* 0x000000ff7f00720c */ /* 0x000fe40003f25270 */
[----:B------:R-:W-:Y:S01]  /*24f0*/  SEL R53, R8, R53, !P0 ;  /* 0x0000003508357207 */ /* 0x000fe20004000000 */
[----:B------:R-:W-:Y:S01]  /*2500*/  IMAD.IADD R10, R10, 0x1, R9 ;  /* 0x000000010a0a7824 */ /* 0x000fe200078e0209 */
[----:B------:R-:W-:-:S02]  /*2510*/  ISETP.GT.U32.AND P0, PT, R0, 0x1f, PT ;  /* 0x0000001f0000780c */ /* 0x000fc40003f04070 */
[----:B------:R-:W-:Y:S01]  /*2520*/  SEL R53, R9, R53, !P2 ;  /* 0x0000003509357207 */ /* 0x000fe20005000000 */
[----:B------:R-:W-:Y:S01]  /*2530*/  IMAD.IADD R11, R11, 0x1, R10 ;  /* 0x000000010b0b7824 */ /* 0x000fe200078e020a */
[----:B------:R-:W-:Y:S02]  /*2540*/  ISETP.GT.U32.OR P2, PT, R0, 0x1f, P1 ;  /* 0x0000001f0000780c */ /* 0x000fe40000f44470 */
[----:B------:R-:W-:Y:S02]  /*2550*/  SEL R4, R124, RZ, P1 ;  /* 0x000000ff7c047207 */ /* 0x000fe40000800000 */
[----:B------:R-:W-:-:S05]  /*2560*/  SEL R53, R10, R53, !P3 ;  /* 0x000000350a357207 */ /* 0x000fca0005800000 */
[----:B------:R-:W-:Y:S01]  /*2570*/  @P0 IMAD.IADD R124, R53, 0x1, R4 ;  /* 0x00000001357c0824 */ /* 0x000fe200078e0204 */
[----:B------:R-:W-:-:S03]  /*2580*/  ISETP.NE.AND P0, PT, R0, RZ, PT ;  /* 0x000000ff0000720c */ /* 0x000fc60003f05270 */
[----:B------:R-:W-:-:S05]  /*2590*/  @!P2 IMAD.U32 R124, R11, 0x10000, RZ ;  /* 0x000100000b7ca824 */ /* 0x000fca00078e00ff */
[----:B------:R-:W-:Y:S01]  /*25a0*/  @!P2 STS [UR4+0x8428], R124 ;  /* 0x0084287cff00a988 */ /* 0x000fe20008000804 */
[----:B------:R-:W-:Y:S06]  /*25b0*/  BAR.SYNC.DEFER_BLOCKING 0x0 ;  /* 0x0000000000007b1d */ /* 0x000fec0000010000 */
[----:B------:R-:W0:Y:S02]  /*25c0*/  LDS R4, [UR4+0x8428] ;  /* 0x00842804ff047984 */ /* 0x000e240008000800 */
[----:B0-----:R-:W-:-:S05]  /*25d0*/  SEL R5, R4, RZ, P0 ;  /* 0x000000ff04057207 */ /* 0x001fca0000000000 */
[----:B------:R-:W-:-:S04]  /*25e0*/  IMAD.IADD R4, R5, 0x1, R124 ;  /* 0x0000000105047824 */ /* 0x000fc800078e027c */
[--C-:B------:R-:W-:Y:S01]  /*25f0*/  IMAD.IADD R6, R91, 0x1, R4.reuse ;  /* 0x000000015b067824 */ /* 0x100fe200078e0204 */
[----:B------:R-:W-:Y:S01]  /*2600*/  STS [R47], R4 ;  /* 0x000000042f007388 */ /* 0x000fe20000000800 */
[--C-:B------:R-:W-:Y:S02]  /*2610*/  IMAD.IADD R92, R92, 0x1, R4.reuse ;  /* 0x000000015c5c7824 */ /* 0x100fe400078e0204 */
[--C-:B------:R-:W-:Y:S01]  /*2620*/  IMAD.IADD R8, R93, 0x1, R4.reuse ;  /* 0x000000015d087824 */ /* 0x100fe200078e0204 */
[----:B------:R-:W-:Y:S01]  /*2630*/  STS [R47+0x4], R6 ;  /* 0x000004062f007388 */ /* 0x000fe20000000800 */
[--C-:B------:R-:W-:Y:S02]  /*2640*/  IMAD.IADD R94, R94, 0x1, R4.reuse ;  /* 0x000000015e5e7824 */ /* 0x100fe400078e0204 */
[--C-:B------:R-:W-:Y:S01]  /*2650*/  IMAD.IADD R10, R95, 0x1, R4.reuse ;  /* 0x000000015f0a7824 */ /* 0x100fe200078e0204 */
[----:B------:R-:W-:Y:S01]  /*2660*/  STS [R47+0x8], R92 ;  /* 0x0000085c2f007388 */ /* 0x000fe20000000800 */
[----:B------:R-:W-:-:S02]  /*2670*/  IMAD.IADD R96, R96, 0x1, R4 ;  /* 0x0000000160607824 */ /* 0x000fc400078e0204 */
[--C-:B------:R-:W-:Y:S01]  /*2680*/  IMAD.IADD R124, R97, 0x1, R4.reuse ;  /* 0x00000001617c7824 */ /* 0x100fe200078e0204 */
[----:B------:R-:W-:Y:S01]  /*2690*/  STS [R47+0xc], R8 ;  /* 0x00000c082f007388 */ /* 0x000fe20000000800 */
        /* <DEDUP_REMOVED lines=36> */
[----:B------:R-:W-:-:S03]  /*28e0*/  IMAD.IADD R122, R122, 0x1, R4 ;  /* 0x000000017a7a7824 */ /* 0x000fc600078e0204 */
[----:B------:R-:W-:Y:S04]  /*28f0*/  STS [R47+0x40], R106 ;  /* 0x0000406a2f007388 */ /* 0x000fe80000000800 */
        /* <DEDUP_REMOVED lines=15> */
[----:B------:R-:W-:Y:S01]  /*29f0*/  STS [R47+0x80], R122 ;  /* 0x0000807a2f007388 */ /* 0x000fe20000000800 */
[----:B------:R-:W-:Y:S06]  /*2a00*/  BAR.SYNC.DEFER_BLOCKING 0x0 ;  /* 0x0000000000007b1d */ /* 0x000fec0000010000 */
[----:B------:R-:W0:Y:S04]  /*2a10*/  LDS.U16 R5, [R54] ;  /* 0x0000000036057984 */ /* 0x000e280000000400 */
[----:B------:R-:W1:Y:S04]  /*2a20*/  LDS.U16 R55, [R55] ;  /* 0x0000000037377984 */ /* 0x000e680000000400 */
[----:B------:R-:W2:Y:S04]  /*2a30*/  LDS.U16 R57, [R57] ;  /* 0x0000000039397984 */ /* 0x000ea80000000400 */
[----:B------:R-:W3:Y:S04]  /*2a40*/  LDS.U16 R59, [R59] ;  /* 0x000000003b3b7984 */ /* 0x000ee80000000400 */
[----:B------:R-:W4:Y:S04]  /*2a50*/  LDS.U16 R61, [R61] ;  /* 0x000000003d3d7984 */ /* 0x000f280000000400 */
[----:B------:R-:W4:Y:S04]  /*2a60*/  LDS.U16 R63, [R63] ;  /* 0x000000003f3f7984 */ /* 0x000f280000000400 */
[----:B------:R-:W4:Y:S04]  /*2a70*/  LDS.U16 R65, [R65] ;  /* 0x0000000041417984 */ /* 0x000f280000000400 */
[----:B------:R-:W4:Y:S04]  /*2a80*/  LDS.U16 R67, [R67] ;  /* 0x0000000043437984 */ /* 0x000f280000000400 */
[----:B------:R-:W4:Y:S04]  /*2a90*/  LDS.U16 R69, [R69] ;  /* 0x0000000045457984 */ /* 0x000f280000000400 */
[----:B------:R-:W4:Y:S04]  /*2aa0*/  LDS.U16 R71, [R71] ;  /* 0x0000000047477984 */ /* 0x000f280000000400 */
[----:B------:R-:W4:Y:S01]  /*2ab0*/  LDS.U16 R73, [R73] ;  /* 0x0000000049497984 */ /* 0x000f220000000400 */
[----:B0-----:R-:W-:-:S03]  /*2ac0*/  IMAD.IADD R5, R52, 0x1, R5 ;  /* 0x0000000134057824 */ /* 0x001fc600078e0205 */
[----:B------:R-:W0:Y:S01]  /*2ad0*/  LDS.U16 R75, [R75] ;  /* 0x000000004b4b7984 */ /* 0x000e220000000400 */
[----:B-1----:R-:W-:-:S03]  /*2ae0*/  IMAD.IADD R55, R56, 0x1, R55 ;  /* 0x0000000138377824 */ /* 0x002fc600078e0237 */
[----:B------:R-:W1:Y:S01]  /*2af0*/  LDS.U16 R77, [R77] ;  /* 0x000000004d4d7984 */ /* 0x000e620000000400 */
[----:B--2---:R-:W-:-:S03]  /*2b00*/  IMAD.IADD R57, R58, 0x1, R57 ;  /* 0x000000013a397824 */ /* 0x004fc600078e0239 */
[----:B------:R-:W2:Y:S01]  /*2b10*/  LDS.U16 R79, [R79] ;  /* 0x000000004f4f7984 */ /* 0x000ea20000000400 */
[----:B---3--:R-:W-:-:S03]  /*2b20*/  IMAD.IADD R59, R60, 0x1, R59 ;  /* 0x000000013c3b7824 */ /* 0x008fc600078e023b */
[----:B------:R-:W3:Y:S01]  /*2b30*/  LDS.U16 R81, [R81] ;  /* 0x0000000051517984 */ /* 0x000ee20000000400 */
[----:B----4-:R-:W-:-:S03]  /*2b40*/  IMAD.IADD R61, R62, 0x1, R61 ;  /* 0x000000013e3d7824 */ /* 0x010fc600078e023d */
[----:B------:R-:W4:Y:S01]  /*2b50*/  LDS.U16 R83, [R83] ;  /* 0x0000000053537984 */ /* 0x000f220000000400 */
[----:B------:R-:W-:-:S03]  /*2b60*/  IMAD.IADD R63, R64, 0x1, R63 ;  /* 0x00000001403f7824 */ /* 0x000fc600078e023f */
[----:B------:R-:W4:Y:S01]  /*2b70*/  LDS.U16 R85, [R85] ;  /* 0x0000000055557984 */ /* 0x000f220000000400 */
[----:B------:R-:W-:-:S03]  /*2b80*/  IMAD.IADD R65, R66, 0x1, R65 ;  /* 0x0000000142417824 */ /* 0x000fc600078e0241 */
[----:B------:R-:W4:Y:S01]  /*2b90*/  LDS.U16 R87, [R87] ;  /* 0x0000000057577984 */ /* 0x000f220000000400 */
[----:B------:R-:W-:-:S03]  /*2ba0*/  IMAD.IADD R67, R68, 0x1, R67 ;  /* 0x0000000144437824 */ /* 0x000fc600078e0243 */
[----:B------:R-:W4:Y:S01]  /*2bb0*/  LDS.U16 R89, [R89] ;  /* 0x0000000059597984 */ /* 0x000f220000000400 */
[----:B------:R-:W-:Y:S02]  /*2bc0*/  IMAD.IADD R69, R70, 0x1, R69 ;  /* 0x0000000146457824 */ /* 0x000fe400078e0245 */
[----:B------:R-:W-:Y:S02]  /*2bd0*/  IMAD.IADD R71, R72, 0x1, R71 ;  /* 0x0000000148477824 */ /* 0x000fe400078e0247 */
[----:B------:R-:W-:Y:S02]  /*2be0*/  IMAD.IADD R73, R74, 0x1, R73 ;  /* 0x000000014a497824 */ /* 0x000fe400078e0249 */
[----:B0-----:R-:W-:Y:S02]  /*2bf0*/  IMAD.IADD R75, R76, 0x1, R75 ;  /* 0x000000014c4b7824 */ /* 0x001fe400078e024b */
[----:B-1----:R-:W-:Y:S02]  /*2c00*/  IMAD.IADD R77, R78, 0x1, R77 ;  /* 0x000000014e4d7824 */ /* 0x002fe400078e024d */
[----:B--2---:R-:W-:-:S02]  /*2c10*/  IMAD.IADD R79, R80, 0x1, R79 ;  /* 0x00000001504f7824 */ /* 0x004fc400078e024f */
[----:B---3--:R-:W-:Y:S02]  /*2c20*/  IMAD.IADD R81, R82, 0x1, R81 ;  /* 0x0000000152517824 */ /* 0x008fe400078e0251 */
[----:B----4-:R-:W-:Y:S02]  /*2c30*/  IMAD.IADD R83, R84, 0x1, R83 ;  /* 0x0000000154537824 */ /* 0x010fe400078e0253 */
[----:B------:R-:W-:Y:S02]  /*2c40*/  IMAD.IADD R85, R86, 0x1, R85 ;  /* 0x0000000156557824 */ /* 0x000fe400078e0255 */
[----:B------:R-:W-:Y:S02]  /*2c50*/  IMAD.IADD R87, R88, 0x1, R87 ;  /* 0x0000000158577824 */ /* 0x000fe400078e0257 */
[----:B------:R-:W-:Y:S01]  /*2c60*/  IMAD.IADD R89, R90, 0x1, R89 ;  /* 0x000000015a597824 */ /* 0x000fe200078e0259 */
[----:B------:R-:W-:Y:S06]  /*2c70*/  BAR.SYNC.DEFER_BLOCKING 0x0 ;  /* 0x0000000000007b1d */ /* 0x000fec0000010000 */
[----:B------:R-:W-:Y:S05]  /*2c80*/  BRA.U UP0, `(.L_x_221) ;  /* 0x0000000500987547 */ /* 0x000fea000b800000 */
[----:B------:R-:W-:Y:S01]  /*2c90*/  LEA R4, R5, UR4, 0x2 ;  /* 0x0000000405047c11 */ /* 0x000fe2000f8e10ff */
[----:B------:R-:W-:Y:S01]  /*2ca0*/  UIADD3 UR7, UPT, UPT, UR7, 0x6, URZ ;  /* 0x0000000607077890 */ /* 0x000fe2000fffe0ff */
[----:B------:R-:W-:Y:S01]  /*2cb0*/  LEA R5, R55, UR4, 0x2 ;  /* 0x0000000437057c11 */ /* 0x000fe2000f8e10ff */
[----:B------:R-:W-:Y:S01]  /*2cc0*/  UIADD3 UR5, UPT, UPT, UR5, -0x6, URZ ;  /* 0xfffffffa05057890 */ /* 0x000fe2000fffe0ff */
[----:B------:R-:W-:Y:S01]  /*2cd0*/  LEA R6, R57, UR4, 0x2 ;  /* 0x0000000439067c11 */ /* 0x000fe2000f8e10ff */
[----:B------:R0:W-:Y:S01]  /*2ce0*/  STS [R4], R29 ;  /* 0x0000001d04007388 */ /* 0x0001e20000000800 */
[----:B------:R-:W-:Y:S02]  /*2cf0*/  LEA R7, R59, UR4, 0x2 ;  /* 0x000000043b077c11 */ /* 0x000fe4000f8e10ff */
[----:B------:R-:W-:Y:S01]  /*2d00*/  LEA R8, R61, UR4, 0x2 ;  /* 0x000000043d087c11 */ /* 0x000fe2000f8e10ff */
[----:B------:R0:W-:Y:S01]  /*2d10*/  STS [R5], R30 ;  /* 0x0000001e05007388 */ /* 0x0001e20000000800 */
[----:B------:R-:W-:-:S02]  /*2d20*/  LEA R9, R63, UR4, 0x2 ;  /* 0x000000043f097c11 */ /* 0x000fc4000f8e10ff */
[----:B------:R-:W-:Y:S01]  /*2d30*/  LEA R10, R65, UR4, 0x2 ;  /* 0x00000004410a7c11 */ /* 0x000fe2000f8e10ff */
[----:B------:R0:W-:Y:S01]  /*2d40*/  STS [R6], R31 ;  /* 0x0000001f06007388 */ /* 0x0001e20000000800 */
[----:B------:R-:W-:Y:S02]  /*2d50*/  LEA R11, R67, UR4, 0x2 ;  /* 0x00000004430b7c11 */ /* 0x000fe4000f8e10ff */
        /* <DEDUP_REMOVED lines=16> */
[----:B------:R0:W-:Y:S04]  /*2e60*/  STS [R52], R37 ;  /* 0x0000002534007388 */ /* 0x0001e80000000800 */
        /* <DEDUP_REMOVED lines=9> */
[----:B------:R0:W-:Y:S01]  /*2f00*/  STS [R63], R49 ;  /* 0x000000313f007388 */ /* 0x0001e20000000800 */
[----:B------:R-:W-:Y:S06]  /*2f10*/  BAR.SYNC.DEFER_BLOCKING 0x0 ;  /* 0x0000000000007b1d */ /* 0x000fec0000010000 */
[----:B------:R0:W1:Y:S04]  /*2f20*/  LDS R29, [R51] ;  /* 0x00000000331d7984 */ /* 0x0000680000000800 */
[----:B------:R0:W2:Y:S04]  /*2f30*/  LDS R30, [R51+0x4] ;  /* 0x00000400331e7984 */ /* 0x0000a80000000800 */
[----:B------:R0:W3:Y:S04]  /*2f40*/  LDS R31, [R51+0x8] ;  /* 0x00000800331f7984 */ /* 0x0000e80000000800 */
[----:B------:R0:W4:Y:S04]  /*2f50*/  LDS R32, [R51+0xc] ;  /* 0x00000c0033207984 */ /* 0x0001280000000800 */
[----:B------:R0:W0:Y:S04]  /*2f60*/  LDS R33, [R51+0x10] ;  /* 0x0000100033217984 */ /* 0x0000280000000800 */
        /* <DEDUP_REMOVED lines=13> */
[----:B------:R0:W0:Y:S01]  /*3040*/  LDS R49, [R51+0x48] ;  /* 0x0000480033317984 */ /* 0x0000220000000800 */
[----:B------:R-:W-:Y:S06]  /*3050*/  BAR.SYNC.DEFER_BLOCKING 0x0 ;  /* 0x0000000000007b1d */ /* 0x000fec0000010000 */
[----:B-----5:R0:W-:Y:S04]  /*3060*/  STS [R4], R2 ;  /* 0x0000000204007388 */ /* 0x0201e80000000800 */
        /* <DEDUP_REMOVED lines=19> */
[----:B------:R0:W0:Y:S04]  /*31a0*/  LDS R2, [R51] ;  /* 0x0000000033027984 */ /* 0x0000280000000800 */
        /* <DEDUP_REMOVED lines=19> */
[----:B-1234-:R-:W-:Y:S05]  /*32e0*/  BRA `(.L_x_222) ;  /* 0xffffffd800bc7947 */ /* 0x01efea000383ffff */
.L_x_221:
[----:B------:R-:W-:Y:S01]  /*32f0*/  LEA R5, R5, UR4, 0x2 ;  /* 0x0000000405057c11 */ /* 0x000fe2000f8e10ff */
[----:B------:R-:W-:Y:S01]  /*3300*/  IMAD R51, R0, -0x48, R51 ;  /* 0xffffffb800337824 */ /* 0x000fe200078e0233 */
[----:B------:R-:W-:Y:S01]  /*3310*/  LEA R55, R55, UR4, 0x2 ;  /* 0x0000000437377c11 */ /* 0x000fe2000f8e10ff */
[----:B------:R-:W0:Y:S01]  /*3320*/  LDCU.64 UR6, c[0x0][0x3a0] ;  /* 0x00007400ff0677ac */ /* 0x000e220008000a00 */
[----:B------:R-:W-:Y:S01]  /*3330*/  LEA R57, R57, UR4, 0x2 ;  /* 0x0000000439397c11 */ /* 0x000fe2000f8e10ff */
[----:B------:R-:W-:Y:S01]  /*3340*/  STS [R5], R29 ;  /* 0x0000001d05007388 */ /* 0x000fe20000000800 */
[----:B------:R-:W-:Y:S02]  /*3350*/  LEA R59, R59, UR4, 0x2 ;  /* 0x000000043b3b7c11 */ /* 0x000fe4000f8e10ff */
[----:B------:R-:W-:Y:S01]  /*3360*/  LEA R61, R61, UR4, 0x2 ;  /* 0x000000043d3d7c11 */ /* 0x000fe2000f8e10ff */
[----:B------:R-:W-:Y:S01]  /*3370*/  STS [R55], R30 ;  /* 0x0000001e37007388 */ /* 0x000fe20000000800 */
[----:B------:R-:W-:-:S02]  /*3380*/  LEA R63, R63, UR4, 0x2 ;  /* 0x000000043f3f7c11 */ /* 0x000fc4000f8e10ff */
[----:B------:R-:W-:Y:S01]  /*3390*/  LEA R65, R65, UR4, 0x2 ;  /* 0x0000000441417c11 */ /* 0x000fe2000f8e10ff */
[----:B------:R-:W-:Y:S01]  /*33a0*/  STS [R57], R31 ;  /* 0x0000001f39007388 */ /* 0x000fe20000000800 */
[----:B------:R-:W-:Y:S02]  /*33b0*/  LEA R67, R67, UR4, 0x2 ;  /* 0x0000000443437c11 */ /* 0x000fe4000f8e10ff */
[----:B------:R-:W-:Y:S01]  /*33c0*/  LEA R69, R69, UR4, 0x2 ;  /* 0x0000000445457c11 */ /* 0x000fe2000f8e10ff */
[----:B------:R-:W-:Y:S01]  /*33d0*/  STS [R59], R32 ;  /* 0x000000203b007388 */ /* 0x000fe20000000800 */
[----:B------:R-:W-:Y:S02]  /*33e0*/  LEA R71, R71, UR4, 0x2 ;  /* 0x0000000447477c11 */ /* 0x000fe4000f8e10ff */
[----:B------:R-:W-:Y:S01]  /*33f0*/  LEA R73, R73, UR4, 0x2 ;  /* 0x0000000449497c11 */ /* 0x000fe2000f8e10ff */
[----:B------:R-:W-:Y:S01]  /*3400*/  STS [R61], R33 ;  /* 0x000000213d007388 */ /* 0x000fe20000000800 */
[----:B------:R-:W-:Y:S01]  /*3410*/  LEA R75, R75, UR4, 0x2 ;  /* 0x000000044b4b7c11 */ /* 0x000fe2000f8e10ff */
[----:B0-----:R-:W-:Y:S01]  /*3420*/  IMAD.U32 R4, RZ, RZ, UR7 ;  /* 0x00000007ff047e24 */ /* 0x001fe2000f8e00ff */
        /* <DEDUP_REMOVED lines=11> */
[----:B------:R-:W-:-:S03]  /*34e0*/  ISETP.LT.U32.AND P4, PT, R0, UR6, PT ;  /* 0x0000000600007c0c */ /* 0x000fc6000bf81070 */
[----:B------:R-:W-:Y:S01]  /*34f0*/  STS [R71], R38 ;  /* 0x0000002647007388 */ /* 0x000fe20000000800 */
[----:B------:R-:W-:Y:S01]  /*3500*/  ISETP.GT.U32.AND.EX P4, PT, R4, RZ, PT, P4 ;  /* 0x000000ff0400720c */ /* 0x000fe20003f84140 */
[----:B------:R-:W-:Y:S02]  /*3510*/  VIADD R4, R0, 0x100 ;  /* 0x0000010000047836 */ /* 0x000fe40000000000 */
[----:B------:R-:W-:Y:S03]  /*3520*/  STS [R73], R39 ;  /* 0x0000002749007388 */ /* 0x000fe60000000800 */
[----:B------:R-:W-:Y:S01]  /*3530*/  ISETP.LT.U32.AND P2, PT, R4, UR6, PT ;  /* 0x0000000604007c0c */ /* 0x000fe2000bf41070 */
[----:B------:R-:W-:Y:S04]  /*3540*/  STS [R75], R40 ;  /* 0x000000284b007388 */ /* 0x000fe80000000800 */
[----:B------:R-:W-:Y:S04]  /*3550*/  STS [R77], R41 ;  /* 0x000000294d007388 */ /* 0x000fe80000000800 */
[----:B------:R-:W-:Y:S04]  /*3560*/  STS [R79], R42 ;  /* 0x0000002a4f007388 */ /* 0x000fe80000000800 */
[----:B------:R-:W-:Y:S04]  /*3570*/  STS [R81], R43 ;  /* 0x0000002b51007388 */ /* 0x000fe80000000800 */
[----:B------:R-:W-:Y:S04]  /*3580*/  STS [R83], R44 ;  /* 0x0000002c53007388 */ /* 0x000fe80000000800 */
[----:B------:R-:W-:Y:S04]  /*3590*/  STS [R85], R46 ;  /* 0x0000002e55007388 */ /* 0x000fe80000000800 */
[----:B------:R-:W-:Y:S04]  /*35a0*/  STS [R87], R48 ;  /* 0x0000003057007388 */ /* 0x000fe80000000800 */
[----:B------:R-:W-:Y:S01]  /*35b0*/  STS [R89], R49 ;  /* 0x0000003159007388 */ /* 0x000fe20000000800 */
[----:B------:R-:W-:Y:S06]  /*35c0*/  BAR.SYNC.DEFER_BLOCKING 0x0 ;  /* 0x0000000000007b1d */ /* 0x000fec0000010000 */
[----:B------:R-:W0:Y:S04]  /*35d0*/  LDS R30, [R51] ;  /* 0x00000000331e7984 */ /* 0x000e280000000800 */
[----:B------:R-:W1:Y:S04]  /*35e0*/  LDS R31, [R51+0x400] ;  /* 0x00040000331f7984 */ /* 0x000e680000000800 */
[----:B------:R-:W-:Y:S04]  /*35f0*/  LDS R32, [R51+0x800] ;  /* 0x0008000033207984 */ /* 0x000fe80000000800 */
[----:B------:R-:W-:Y:S04]  /*3600*/  LDS R33, [R51+0xc00] ;  /* 0x000c000033217984 */ /* 0x000fe80000000800 */
[----:B------:R-:W-:Y:S04]  /*3610*/  LDS R34, [R51+0x1000] ;  /* 0x0010000033227984 */ /* 0x000fe80000000800 */
[----:B------:R-:W-:Y:S04]  /*3620*/  LDS R35, [R51+0x1400] ;  /* 0x0014000033237984 */ /* 0x000fe80000000800 */
[----:B------:R-:W-:Y:S04]  /*3630*/  LDS R36, [R51+0x1800] ;  /* 0x0018000033247984 */ /* 0x000fe80000000800 */
[----:B------:R-:W-:Y:S04]  /*3640*/  LDS R37, [R51+0x1c00] ;  /* 0x001c000033257984 */ /* 0x000fe80000000800 */
[----:B------:R-:W-:Y:S04]  /*3650*/  LDS R38, [R51+0x2000] ;  /* 0x0020000033267984 */ /* 0x000fe80000000800 */
[----:B------:R-:W-:Y:S04]  /*3660*/  LDS R39, [R51+0x2400] ;  /* 0x0024000033277984 */ /* 0x000fe80000000800 */
[----:B------:R-:W-:Y:S01]  /*3670*/  LDS R40, [R51+0x2800] ;  /* 0x0028000033287984 */ /* 0x000fe20000000800 */
[----:B0-----:R-:W-:-:S03]  /*3680*/  @P4 ISETP.GT.AND P1, PT, R30, -0x1, PT ;  /* 0xffffffff1e00480c */ /* 0x001fc60003f24270 */
        /* <DEDUP_REMOVED lines=8> */
[----:B------:R-:W-:Y:S06]  /*3710*/  BAR.SYNC.DEFER_BLOCKING 0x0 ;  /* 0x0000000000007b1d */ /* 0x000fec0000010000 */
[----:B-----5:R0:W-:Y:S04]  /*3720*/  STS [R5], R2 ;  /* 0x0000000205007388 */ /* 0x0201e80000000800 */
[----:B------:R2:W-:Y:S04]  /*3730*/  STS [R55], R3 ;  /* 0x0000000337007388 */ /* 0x0005e80000000800 */
[----:B------:R3:W-:Y:S01]  /*3740*/  STS [R57], R12 ;  /* 0x0000000c39007388 */ /* 0x0007e20000000800 */
[----:B0-----:R-:W0:Y:S03]  /*3750*/  LDC.64 R4, c[0x0][0x398] ;  /* 0x0000e600ff047b82 */ /* 0x001e260000000a00 */
[----:B------:R-:W-:Y:S04]  /*3760*/  STS [R59], R13 ;  /* 0x0000000d3b007388 */ /* 0x000fe80000000800 */
[----:B------:R4:W-:Y:S01]  /*3770*/  STS [R61], R14 ;  /* 0x0000000e3d007388 */ /* 0x0009e20000000800 */
[----:B--2---:R-:W2:Y:S01]  /*3780*/  LDC.64 R2, c[0x0][0x388] ;  /* 0x0000e200ff027b82 */ /* 0x004ea20000000a00 */
[----:B---3--:R-:W-:-:S02]  /*3790*/  VIADD R12, R0, 0x200 ;  /* 0x00000200000c7836 */ /* 0x008fc40000000000 */
[----:B------:R3:W-:Y:S04]  /*37a0*/  STS [R63], R15 ;  /* 0x0000000f3f007388 */ /* 0x0007e80000000800 */
[----:B------:R1:W-:Y:S01]  /*37b0*/  STS [R65], R16 ;  /* 0x0000001041007388 */ /* 0x0003e20000000800 */
[----:B------:R-:W-:Y:S01]  /*37c0*/  ISETP.LT.U32.AND P3, PT, R12, UR6, PT ;  /* 0x000000060c007c0c */ /* 0x000fe2000bf61070 */
[C---:B----4-:R-:W-:Y:S02]  /*37d0*/  VIADD R14, R0.reuse, 0x300 ;  /* 0x00000300000e7836 */ /* 0x050fe40000000000 */
[----:B------:R4:W-:Y:S01]  /*37e0*/  STS [R67], R17 ;  /* 0x0000001143007388 */ /* 0x0009e20000000800 */
[C---:B------:R-:W-:Y:S01]  /*37f0*/  VIADD R12, R0.reuse, 0x500 ;  /* 0x00000500000c7836 */ /* 0x040fe20000000000 */
[----:B---3--:R-:W-:-:S02]  /*3800*/  LOP3.LUT R15, R0, 0x400, RZ, 0xfc, !PT ;  /* 0x00000400000f7812 */ /* 0x008fc400078efcff */
[----:B------:R-:W-:Y:S01]  /*3810*/  STS [R69], R18 ;  /* 0x0000001245007388 */ /* 0x000fe20000000800 */
[----:B------:R-:W-:Y:S01]  /*3820*/  ISETP.LT.U32.AND P0, PT, R14, UR6, PT ;  /* 0x000000060e007c0c */ /* 0x000fe2000bf01070 */
[----:B-1----:R-:W-:Y:S01]  /*3830*/  IMAD.U32 R16, RZ, RZ, UR7 ;  /* 0x00000007ff107e24 */ /* 0x002fe2000f8e00ff */
[----:B------:R-:W-:Y:S01]  /*3840*/  ISETP.LT.U32.AND P5, PT, R15, UR6, PT ;  /* 0x000000060f007c0c */ /* 0x000fe2000bfa1070 */
[----:B------:R-:W-:Y:S01]  /*3850*/  STS [R71], R19 ;  /* 0x0000001347007388 */ /* 0x000fe20000000800 */
[----:B------:R-:W-:Y:S01]  /*3860*/  IMAD.U32 R15, RZ, RZ, UR7 ;  /* 0x00000007ff0f7e24 */ /* 0x000fe2000f8e00ff */
[----:B------:R-:W-:Y:S01]  /*3870*/  ISETP.LT.U32.AND P6, PT, R12, UR6, PT ;  /* 0x000000060c007c0c */ /* 0x000fe2000bfc1070 */
[----:B----4-:R-:W-:Y:S01]  /*3880*/  @P4 IMAD.MOV.U32 R17, RZ, RZ, -0x1 ;  /* 0xffffffffff114424 */ /* 0x010fe200078e00ff */
[----:B------:R-:W-:Y:S01]  /*3890*/  STS [R73], R20 ;  /* 0x0000001449007388 */ /* 0x000fe20000000800 */
[----:B------:R-:W-:Y:S01]  /*38a0*/  ISETP.GT.U32.AND.EX P2, PT, R16, RZ, PT, P2 ;  /* 0x000000ff1000720c */ /* 0x000fe20003f44120 */
[----:B------:R-:W-:Y:S01]  /*38b0*/  IMAD.U32 R14, RZ, RZ, UR7 ;  /* 0x00000007ff0e7e24 */ /* 0x000fe2000f8e00ff */
[----:B------:R-:W-:Y:S01]  /*38c0*/  ISETP.GT.U32.AND.EX P0, PT, R15, RZ, PT, P0 ;  /* 0x000000ff0f00720c */ /* 0x000fe20003f04100 */
[----:B------:R1:W-:Y:S01]  /*38d0*/  STS [R75], R21 ;  /* 0x000000154b007388 */ /* 0x0003e20000000800 */
[----:B------:R-:W-:Y:S01]  /*38e0*/  @P4 SEL R17, R17, 0x80000000, P1 ;  /* 0x8000000011114807 */ /* 0x000fe20000800000 */
[----:B--2---:R-:W-:Y:S01]  /*38f0*/  IMAD.WIDE.U32 R2, R0, 0x4, R2 ;  /* 0x0000000400027825 */ /* 0x004fe200078e0002 */
[----:B------:R-:W-:Y:S01]  /*3900*/  ISETP.GT.U32.AND.EX P3, PT, R14, RZ, PT, P3 ;  /* 0x000000ff0e00720c */ /* 0x000fe20003f64130 */
[----:B------:R-:W-:Y:S01]  /*3910*/  STS [R77], R22 ;  /* 0x000000164d007388 */ /* 0x000fe20000000800 */
[----:B------:R-:W-:Y:S01]  /*3920*/  ISETP.GT.U32.AND.EX P5, PT, R16, RZ, PT, P5 ;  /* 0x000000ff1000720c */ /* 0x000fe20003fa4150 */
[----:B0-----:R-:W-:Y:S01]  /*3930*/  IMAD.WIDE.U32 R4, R0, 0x4, R4 ;  /* 0x0000000400047825 */ /* 0x001fe200078e0004 */
[----:B------:R-:W-:Y:S01]  /*3940*/  ISETP.GT.U32.AND.EX P6, PT, R16, RZ, PT, P6 ;  /* 0x000000ff1000720c */ /* 0x000fe20003fc4160 */
[----:B------:R0:W-:Y:S01]  /*3950*/  STS [R79], R23 ;  /* 0x000000174f007388 */ /* 0x0001e20000000800 */
[----:B-1----:R-:W-:Y:S01]  /*3960*/  @P4 LOP3.LUT R21, R17, R30, RZ, 0x3c, !PT ;  /* 0x0000001e11154212 */ /* 0x002fe200078e3cff */
[----:B------:R-:W-:-:S02]  /*3970*/  @P2 IMAD.MOV.U32 R12, RZ, RZ, -0x1 ;  /* 0xffffffffff0c2424 */ /* 0x000fc400078e00ff */
[----:B------:R-:W-:Y:S01]  /*3980*/  STS [R81], R24 ;  /* 0x0000001851007388 */ /* 0x000fe20000000800 */
[----:B------:R-:W-:Y:S01]  /*3990*/  @P2 ISETP.GT.AND P1, PT, R31, -0x1, PT ;  /* 0xffffffff1f00280c */ /* 0x000fe20003f24270 */
[----:B------:R-:W-:Y:S02]  /*39a0*/  VIADD R14, R0, 0x600 ;  /* 0x00000600000e7836 */ /* 0x000fe40000000000 */
[----:B------:R1:W-:Y:S01]  /*39b0*/  STS [R83], R25 ;  /* 0x0000001953007388 */ /* 0x0003e20000000800 */
[----:B------:R-:W-:Y:S01]  /*39c0*/  @P2 SEL R12, R12, 0x80000000, P1 ;  /* 0x800000000c0c2807 */ /* 0x000fe20000800000 */
[----:B0-----:R-:W-:Y:S01]  /*39d0*/  @P3 IMAD.MOV.U32 R23, RZ, RZ, -0x1 ;  /* 0xffffffffff173424 */ /* 0x001fe200078e00ff */
[----:B------:R-:W-:Y:S01]  /*39e0*/  ISETP.LT.U32.AND P1, PT, R14, UR6, PT ;  /* 0x000000060e007c0c */ /* 0x000fe2000bf21070 */
[----:B------:R-:W-:Y:S01]  /*39f0*/  STS [R85], R26 ;  /* 0x0000001a55007388 */ /* 0x000fe20000000800 */
[----:B------:R-:W-:Y:S01]  /*3a00*/  @P2 LOP3.LUT R31, R12, R31, RZ, 0x3c, !PT ;  /* 0x0000001f0c1f2212 */ /* 0x000fe200078e3cff */
[C---:B------:R-:W-:Y:S01]  /*3a10*/  VIADD R12, R0.reuse, 0x700 ;  /* 0x00000700000c7836 */ /* 0x040fe20000000000 */
[----:B------:R-:W-:Y:S01]  /*3a20*/  LOP3.LUT R14, R0, 0x800, RZ, 0xfc, !PT ;  /* 0x00000800000e7812 */ /* 0x000fe200078efcff */
[----:B------:R-:W-:Y:S01]  /*3a30*/  STS [R87], R27 ;  /* 0x0000001b57007388 */ /* 0x000fe20000000800 */
[----:B------:R-:W-:-:S02]  /*3a40*/  IMAD.U32 R18, RZ, RZ, UR7 ;  /* 0x00000007ff127e24 */ /* 0x000fc4000f8e00ff */
[----:B-1----:R-:W-:Y:S01]  /*3a50*/  @P5 IMAD.MOV.U32 R25, RZ, RZ, -0x1 ;  /* 0xffffffffff195424 */ /* 0x002fe200078e00ff */
[----:B------:R-:W-:Y:S01]  /*3a60*/  STS [R89], R28 ;  /* 0x0000001c59007388 */ /* 0x000fe20000000800 */
[----:B------:R-:W-:Y:S01]  /*3a70*/  IMAD.U32 R20, RZ, RZ, UR7 ;  /* 0x00000007ff147e24 */ /* 0x000fe2000f8e00ff */
[----:B------:R-:W-:Y:S01]  /*3a80*/  BAR.SYNC.DEFER_BLOCKING 0x0 ;  /* 0x0000000000007b1d */ /* 0x000fe20000010000 */
[----:B------:R-:W-:Y:S01]  /*3a90*/  ISETP.GT.U32.AND.EX P1, PT, R18, RZ, PT, P1 ;  /* 0x000000ff1200720c */ /* 0x000fe20003f24110 */
[----:B------:R-:W-:-:S12]  /*3aa0*/  VIADD R16, R0, 0xb00 ;  /* 0x00000b0000107836 */ /* 0x000fd80000000000 */
[----:B------:R-:W-:Y:S01]  /*3ab0*/  @P1 IMAD.MOV.U32 R18, RZ, RZ, -0x1 ;  /* 0xffffffffff121424 */ /* 0x000fe200078e00ff */
[----:B------:R-:W0:Y:S04]  /*3ac0*/  @P4 LDS R43, [R51] ;  /* 0x00000000332b4984 */ /* 0x000e280000000800 */
[----:B------:R-:W1:Y:S04]  /*3ad0*/  LDS R13, [R51+0x400] ;  /* 0x00040000330d7984 */ /* 0x000e680000000800 */
[----:B------:R-:W2:Y:S04]  /*3ae0*/  LDS R15, [R51+0x800] ;  /* 0x00080000330f7984 */ /* 0x000ea80000000800 */
[----:B------:R-:W3:Y:S04]  /*3af0*/  LDS R17, [R51+0xc00] ;  /* 0x000c000033117984 */ /* 0x000ee80000000800 */
[----:B------:R-:W4:Y:S04]  /*3b00*/  LDS R19, [R51+0x1000] ;  /* 0x0010000033137984 */ /* 0x000f280000000800 */
[----:B------:R-:W-:Y:S04]  /*3b10*/  @P4 STG.E desc[UR8][R2.64], R21 ;  /* 0x0000001502004986 */ /* 0x000fe8000c101908 */
[----:B------:R-:W4:Y:S04]  /*3b20*/  LDS R21, [R51+0x1400] ;  /* 0x0014000033157984 */ /* 0x000f280000000800 */
[----:B0-----:R-:W-:Y:S01]  /*3b30*/  @P4 STG.E desc[UR8][R4.64], R43 ;  /* 0x0000002b04004986 */ /* 0x001fe2000c101908 */
[----:B------:R-:W-:-:S03]  /*3b40*/  @P3 ISETP.GT.AND P4, PT, R32, -0x1, PT ;  /* 0xffffffff2000380c */ /* 0x000fc60003f84270 */
[----:B------:R-:W-:Y:S01]  /*3b50*/  @P2 STG.E desc[UR8][R2.64+0x400], R31 ;  /* 0x0004001f02002986 */ /* 0x000fe2000c101908 */
[----:B------:R-:W-:Y:S02]  /*3b60*/  @P3 SEL R23, R23, 0x80000000, P4 ;  /* 0x8000000017173807 */ /* 0x000fe40002000000 */
[----:B------:R-:W-:Y:S01]  /*3b70*/  @P0 ISETP.GT.AND P4, PT, R33, -0x1, PT ;  /* 0xffffffff2100080c */ /* 0x000fe20003f84270 */
[----:B-1----:R-:W-:Y:S01]  /*3b80*/  @P2 STG.E desc[UR8][R4.64+0x400], R13 ;  /* 0x0004000d04002986 */ /* 0x002fe2000c101908 */
[----:B------:R-:W-:Y:S01]  /*3b90*/  ISETP.LT.U32.AND P2, PT, R12, UR6, PT ;  /* 0x000000060c007c0c */ /* 0x000fe2000bf41070 */
[----:B------:R-:W-:Y:S01]  /*3ba0*/  @P0 IMAD.MOV.U32 R12, RZ, RZ, -0x1 ;  /* 0xffffffffff0c0424 */ /* 0x000fe200078e00ff */
[----:B------:R-:W-:Y:S01]  /*3bb0*/  @P3 LOP3.LUT R23, R23, R32, RZ, 0x3c, !PT ;  /* 0x0000002017173212 */ /* 0x000fe200078e3cff */
[----:B------:R-:W0:Y:S01]  /*3bc0*/  LDS R13, [R51+0x1800] ;  /* 0x00180000330d7984 */ /* 0x000e220000000800 */
[----:B------:R-:W-:Y:S02]  /*3bd0*/  ISETP.GT.U32.AND.EX P2, PT, R20, RZ, PT, P2 ;  /* 0x000000ff1400720c */ /* 0x000fe40003f44120 */
[----:B------:R-:W-:Y:S01]  /*3be0*/  @P0 SEL R12, R12, 0x80000000, P4 ;  /* 0x800000000c0c0807 */ /* 0x000fe20002000000 */
[----:B------:R-:W-:Y:S01]  /*3bf0*/  @P3 STG.E desc[UR8][R2.64+0x800], R23 ;  /* 0x0008001702003986 */ /* 0x000fe2000c101908 */
[----:B------:R-:W-:-:S02]  /*3c00*/  @P5 ISETP.GT.AND P4, PT, R34, -0x1, PT ;  /* 0xffffffff2200580c */ /* 0x000fc40003f84270 */
[----:B------:R-:W-:Y:S01]  /*3c10*/  @P0 LOP3.LUT R33, R12, R33, RZ, 0x3c, !PT ;  /* 0x000000210c210212 */ /* 0x000fe200078e3cff */
[----:B------:R-:W-:Y:S01]  /*3c20*/  VIADD R12, R0, 0x900 ;  /* 0x00000900000c7836 */ /* 0x000fe20000000000 */
[----:B------:R-:W-:Y:S01]  /*3c30*/  @P5 SEL R25, R25, 0x80000000, P4 ;  /* 0x8000000019195807 */ /* 0x000fe20002000000 */
[----:B--2---:R-:W-:Y:S01]  /*3c40*/  @P3 STG.E desc[UR8][R4.64+0x800], R15 ;  /* 0x0008000f04003986 */ /* 0x004fe2000c101908 */
[----:B------:R-:W-:Y:S01]  /*3c50*/  ISETP.LT.U32.AND P4, PT, R14, UR6, PT ;  /* 0x000000060e007c0c */ /* 0x000fe2000bf81070 */
[----:B------:R-:W-:Y:S01]  /*3c60*/  VIADD R14, R0, 0xa00 ;  /* 0x00000a00000e7836 */ /* 0x000fe20000000000 */
[----:B------:R-:W-:Y:S01]  /*3c70*/  @P5 LOP3.LUT R25, R25, R34, RZ, 0x3c, !PT ;  /* 0x0000002219195212 */ /* 0x000fe200078e3cff */
[----:B------:R-:W-:Y:S01]  /*3c80*/  @P0 STG.E desc[UR8][R2.64+0xc00], R33 ;  /* 0x000c002102000986 */ /* 0x000fe2000c101908 */
[----:B------:R-:W-:Y:S01]  /*3c90*/  ISETP.LT.U32.AND P3, PT, R12, UR6, PT ;  /* 0x000000060c007c0c */ /* 0x000fe2000bf61070 */
[----:B------:R-:W-:Y:S02]  /*3ca0*/  @P6 IMAD.MOV.U32 R12, RZ, RZ, -0x1 ;  /* 0xffffffffff0c6424 */ /* 0x000fe400078e00ff */
[----:B---3--:R-:W-:Y:S01]  /*3cb0*/  @P0 STG.E desc[UR8][R4.64+0xc00], R17 ;  /* 0x000c001104000986 */ /* 0x008fe2000c101908 */
[----:B------:R-:W-:-:S03]  /*3cc0*/  @P1 ISETP.GT.AND P0, PT, R36, -0x1, PT ;  /* 0xffffffff2400180c */ /* 0x000fc60003f04270 */
[----:B------:R-:W-:Y:S04]  /*3cd0*/  @P5 STG.E desc[UR8][R2.64+0x1000], R25 ;  /* 0x0010001902005986 */ /* 0x000fe8000c101908 */
[----:B----4-:R1:W-:Y:S01]  /*3ce0*/  @P5 STG.E desc[UR8][R4.64+0x1000], R19 ;  /* 0x0010001304005986 */ /* 0x0103e2000c101908 */
[----:B------:R-:W-:-:S03]  /*3cf0*/  @P6 ISETP.GT.AND P5, PT, R35, -0x1, PT ;  /* 0xffffffff2300680c */ /* 0x000fc60003fa4270 */
[----:B------:R-:W2:Y:S01]  /*3d00*/  LDS R15, [R51+0x1c00] ;  /* 0x001c0000330f7984 */ /* 0x000ea20000000800 */
[----:B------:R-:W-:Y:S02]  /*3d10*/  @P6 SEL R12, R12, 0x80000000, P5 ;  /* 0x800000000c0c6807 */ /* 0x000fe40002800000 */
[----:B------:R-:W-:Y:S01]  /*3d20*/  ISETP.LT.U32.AND P5, PT, R14, UR6, PT ;  /* 0x000000060e007c0c */ /* 0x000fe2000bfa1070 */
[----:B------:R-:W-:Y:S01]  /*3d30*/  IMAD.U32 R14, RZ, RZ, UR7 ;  /* 0x00000007ff0e7e24 */ /* 0x000fe2000f8e00ff */
[----:B------:R-:W3:Y:S01]  /*3d40*/  LDS R17, [R51+0x2000] ;  /* 0x0020000033117984 */ /* 0x000ee20000000800 */
[----:B------:R-:W-:Y:S02]  /*3d50*/  @P6 LOP3.LUT R35, R12, R35, RZ, 0x3c, !PT ;  /* 0x000000230c236212 */ /* 0x000fe400078e3cff */
[----:B-1----:R-:W-:Y:S02]  /*3d60*/  @P1 SEL R19, R18, 0x80000000, P0 ;  /* 0x8000000012131807 */ /* 0x002fe40000000000 */
[----:B------:R-:W-:Y:S01]  /*3d70*/  ISETP.GT.U32.AND.EX P4, PT, R14, RZ, PT, P4 ;  /* 0x000000ff0e00720c */ /* 0x000fe20003f84140 */
[----:B------:R-:W-:Y:S01]  /*3d80*/  @P6 STG.E desc[UR8][R2.64+0x1400], R35 ;  /* 0x0014002302006986 */ /* 0x000fe2000c101908 */
[----:B------:R-:W-:Y:S01]  /*3d90*/  @P1 LOP3.LUT R23, R19, R36, RZ, 0x3c, !PT ;  /* 0x0000002413171212 */ /* 0x000fe200078e3cff */
[----:B------:R-:W-:Y:S01]  /*3da0*/  @P2 IMAD.MOV.U32 R14, RZ, RZ, -0x1 ;  /* 0xffffffffff0e2424 */ /* 0x000fe200078e00ff */
[----:B------:R-:W-:Y:S01]  /*3db0*/  ISETP.LT.U32.AND P0, PT, R16, UR6, PT ;  /* 0x0000000610007c0c */ /* 0x000fe2000bf01070 */
[----:B------:R-:W1:Y:S01]  /*3dc0*/  LDS R19, [R51+0x2400] ;  /* 0x0024000033137984 */ /* 0x000e620000000800 */
[----:B------:R-:W-:Y:S01]  /*3dd0*/  IMAD.U32 R16, RZ, RZ, UR7 ;  /* 0x00000007ff107e24 */ /* 0x000fe2000f8e00ff */
[----:B------:R-:W-:-:S02]  /*3de0*/  LOP3.LUT R12, R0, 0xc00, RZ, 0xfc, !PT ;  /* 0x00000c00000c7812 */ /* 0x000fc400078efcff */
[----:B------:R-:W-:Y:S01]  /*3df0*/  @P6 STG.E desc[UR8][R4.64+0x1400], R21 ;  /* 0x0014001504006986 */ /* 0x000fe2000c101908 */
[----:B------:R-:W-:Y:S02]  /*3e00*/  @P2 ISETP.GT.AND P6, PT, R37, -0x1, PT ;  /* 0xffffffff2500280c */ /* 0x000fe40003fc4270 */
[C---:B------:R-:W-:Y:S01]  /*3e10*/  ISETP.GT.U32.AND.EX P3, PT, R16.reuse, RZ, PT, P3 ;  /* 0x000000ff1000720c */ /* 0x040fe20003f64130 */
[----:B------:R4:W-:Y:S01]  /*3e20*/  @P1 STG.E desc[UR8][R2.64+0x1800], R23 ;  /* 0x0018001702001986 */ /* 0x0009e2000c101908 */
[----:B------:R-:W-:Y:S01]  /*3e30*/  ISETP.GT.U32.AND.EX P5, PT, R16, RZ, PT, P5 ;  /* 0x000000ff1000720c */ /* 0x000fe20003fa4150 */
[----:B------:R-:W-:Y:S02]  /*3e40*/  @P4 IMAD.MOV.U32 R16, RZ, RZ, -0x1 ;  /* 0xffffffffff104424 */ /* 0x000fe400078e00ff */
[----:B0-----:R-:W-:Y:S01]  /*3e50*/  @P1 STG.E desc[UR8][R4.64+0x1800], R13 ;  /* 0x0018000d04001986 */ /* 0x001fe2000c101908 */
[----:B------:R-:W-:Y:S02]  /*3e60*/  ISETP.LT.U32.AND P1, PT, R12, UR6, PT ;  /* 0x000000060c007c0c */ /* 0x000fe4000bf21070 */
[----:B------:R-:W-:Y:S01]  /*3e70*/  @P2 SEL R12, R14, 0x80000000, P6 ;  /* 0x800000000e0c2807 */ /* 0x000fe20003000000 */
[----:B------:R-:W0:Y:S01]  /*3e80*/  LDS R13, [R51+0x2800] ;  /* 0x00280000330d7984 */ /* 0x000e220000000800 */
[----:B------:R-:W-:Y:S01]  /*3e90*/  @P4 ISETP.GT.AND P6, PT, R38, -0x1, PT ;  /* 0xffffffff2600480c */ /* 0x000fe20003fc4270 */
[----:B------:R-:W-:Y:S01]  /*3ea0*/  VIADD R14, R0, 0xd00 ;  /* 0x00000d00000e7836 */ /* 0x000fe20000000000 */
[----:B------:R-:W-:Y:S01]  /*3eb0*/  @P2 LOP3.LUT R37, R12, R37, RZ, 0x3c, !PT ;  /* 0x000000250c252212 */ /* 0x000fe200078e3cff */
[----:B------:R-:W0:Y:S01]  /*3ec0*/  LDS R21, [R51+0x2c00] ;  /* 0x002c000033157984 */ /* 0x000e220000000800 */
[----:B----4-:R-:W-:Y:S01]  /*3ed0*/  @P4 SEL R23, R16, 0x80000000, P6 ;  /* 0x8000000010174807 */ /* 0x010fe20003000000 */
[----:B------:R-:W-:Y:S01]  /*3ee0*/  IMAD.U32 R16, RZ, RZ, UR7 ;  /* 0x00000007ff107e24 */ /* 0x000fe2000f8e00ff */
[----:B------:R-:W-:Y:S01]  /*3ef0*/  @P3 ISETP.GT.AND P6, PT, R39, -0x1, PT ;  /* 0xffffffff2700380c */ /* 0x000fe20003fc4270 */
[----:B------:R-:W-:Y:S01]  /*3f00*/  @P3 IMAD.MOV.U32 R18, RZ, RZ, -0x1 ;  /* 0xffffffffff123424 */ /* 0x000fe200078e00ff */
[----:B------:R-:W-:Y:S01]  /*3f10*/  @P4 LOP3.LUT R23, R23, R38, RZ, 0x3c, !PT ;  /* 0x0000002617174212 */ /* 0x000fe200078e3cff */
[----:B------:R-:W-:Y:S01]  /*3f20*/  @P2 STG.E desc[UR8][R2.64+0x1c00], R37 ;  /* 0x001c002502002986 */ /* 0x000fe2000c101908 */
[----:B------:R-:W-:Y:S01]  /*3f30*/  ISETP.GT.U32.AND.EX P0, PT, R16, RZ, PT, P0 ;  /* 0x000000ff1000720c */ /* 0x000fe20003f04100 */
[----:B------:R-:W-:Y:S01]  /*3f40*/  @P5 IMAD.MOV.U32 R25, RZ, RZ, -0x1 ;  /* 0xffffffffff195424 */ /* 0x000fe200078e00ff */
[----:B------:R-:W-:Y:S01]  /*3f50*/  @P3 SEL R12, R18, 0x80000000, P6 ;  /* 0x80000000120c3807 */ /* 0x000fe20003000000 */
[----:B--2---:R2:W-:Y:S01]  /*3f60*/  @P2 STG.E desc[UR8][R4.64+0x1c00], R15 ;  /* 0x001c000f04002986 */ /* 0x0045e2000c101908 */
[----:B------:R-:W-:Y:S01]  /*3f70*/  @P5 ISETP.GT.AND P2, PT, R40, -0x1, PT ;  /* 0xffffffff2800580c */ /* 0x000fe20003f44270 */
[----:B------:R-:W-:Y:S01]  /*3f80*/  VIADD R18, R0, 0x1200 ;  /* 0x0000120000127836 */ /* 0x000fe20000000000 */
[----:B------:R-:W-:Y:S01]  /*3f90*/  @P3 LOP3.LUT R39, R12, R39, RZ, 0x3c, !PT ;  /* 0x000000270c273212 */ /* 0x000fe200078e3cff */
[----:B------:R-:W-:Y:S01]  /*3fa0*/  VIADD R12, R0, 0xe00 ;  /* 0x00000e00000c7836 */ /* 0x000fe20000000000 */
[----:B------:R-:W-:Y:S01]  /*3fb0*/  @P4 STG.E desc[UR8][R2.64+0x2000], R23 ;  /* 0x0020001702004986 */ /* 0x000fe2000c101908 */
[----:B------:R-:W-:-:S02]  /*3fc0*/  @P5 SEL R25, R25, 0x80000000, P2 ;  /* 0x8000000019195807 */ /* 0x000fc40001000000 */
[----:B------:R-:W-:Y:S01]  /*3fd0*/  ISETP.LT.U32.AND P6, PT, R14, UR6, PT ;  /* 0x000000060e007c0c */ /* 0x000fe2000bfc1070 */
[----:B---3--:R-:W-:Y:S01]  /*3fe0*/  @P4 STG.E desc[UR8][R4.64+0x2000], R17 ;  /* 0x0020001104004986 */ /* 0x008fe2000c101908 */
[----:B------:R-:W-:Y:S01]  /*3ff0*/  ISETP.LT.U32.AND P2, PT, R12, UR6, PT ;  /* 0x000000060c007c0c */ /* 0x000fe2000bf41070 */
[----:B------:R-:W-:Y:S01]  /*4000*/  VIADD R14, R0, 0xf00 ;  /* 0x00000f00000e7836 */ /* 0x000fe20000000000 */
[----:B------:R-:W-:Y:S01]  /*4010*/  @P5 LOP3.LUT R25, R25, R40, RZ, 0x3c, !PT ;  /* 0x0000002819195212 */ /* 0x000fe200078e3cff */
[----:B------:R-:W-:Y:S01]  /*4020*/  @P3 STG.E desc[UR8][R2.64+0x2400], R39 ;  /* 0x0024002702003986 */ /* 0x000fe2000c101908 */
[----:B------:R-:W-:Y:S01]  /*4030*/  @P0 IMAD.MOV.U32 R12, RZ, RZ, -0x1 ;  /* 0xffffffffff0c0424 */ /* 0x000fe200078e00ff */
[----:B------:R-:W-:Y:S01]  /*4040*/  ISETP.GT.U32.AND.EX P6, PT, R16, RZ, PT, P6 ;  /* 0x000000ff1000720c */ /* 0x000fe20003fc4160 */
[----:B--2---:R-:W-:Y:S01]  /*4050*/  IMAD.U32 R15, RZ, RZ, UR7 ;  /* 0x00000007ff0f7e24 */ /* 0x004fe2000f8e00ff */
[----:B-1----:R-:W-:Y:S01]  /*4060*/  @P3 STG.E desc[UR8][R4.64+0x2400], R19 ;  /* 0x0024001304003986 */ /* 0x002fe2000c101908 */
[----:B------:R-:W-:-:S02]  /*4070*/  @P0 ISETP.GT.AND P3, PT, R41, -0x1, PT ;  /* 0xffffffff2900080c */ /* 0x000fc40003f64270 */
[----:B------:R-:W-:Y:S01]  /*4080*/  ISETP.LT.U32.AND P4, PT, R14, UR6, PT ;  /* 0x000000060e007c0c */ /* 0x000fe2000bf81070 */
[----:B------:R1:W-:Y:S01]  /*4090*/  @P5 STG.E desc[UR8][R2.64+0x2800], R25 ;  /* 0x0028001902005986 */ /* 0x0003e2000c101908 */
[----:B------:R-:W-:Y:S02]  /*40a0*/  @P0 SEL R12, R12, 0x80000000, P3 ;  /* 0x800000000c0c0807 */ /* 0x000fe40001800000 */
[----:B------:R-:W-:Y:S01]  /*40b0*/  LOP3.LUT R14, R0, 0x1000, RZ, 0xfc, !PT ;  /* 0x00001000000e7812 */ /* 0x000fe200078efcff */
[----:B------:R-:W-:Y:S01]  /*40c0*/  LDS R17, [R51+0x3800] ;  /* 0x0038000033117984 */ /* 0x000fe20000000800 */
[C---:B------:R-:W-:Y:S02]  /*40d0*/  ISETP.GT.U32.AND.EX P1, PT, R15.reuse, RZ, PT, P1 ;  /* 0x000000ff0f00720c */ /* 0x040fe40003f24110 */
[----:B------:R-:W-:Y:S01]  /*40e0*/  @P0 LOP3.LUT R41, R12, R41, RZ, 0x3c, !PT ;  /* 0x000000290c290212 */ /* 0x000fe200078e3cff */
[----:B------:R-:W-:Y:S01]  /*40f0*/  VIADD R12, R0, 0x1100 ;  /* 0x00001100000c7836 */ /* 0x000fe20000000000 */
[----:B------:R-:W-:Y:S01]  /*4100*/  ISETP.LT.U32.AND P3, PT, R14, UR6, PT ;  /* 0x000000060e007c0c */ /* 0x000fe2000bf61070 */
[----:B------:R-:W-:Y:S01]  /*4110*/  IMAD.U32 R14, RZ, RZ, UR7 ;  /* 0x00000007ff0e7e24 */ /* 0x000fe2000f8e00ff */
[----:B0-----:R-:W-:Y:S01]  /*4120*/  @P5 STG.E desc[UR8][R4.64+0x2800], R13 ;  /* 0x0028000d04005986 */ /* 0x001fe2000c101908 */
[----:B------:R-:W-:-:S02]  /*4130*/  ISETP.GT.U32.AND.EX P4, PT, R15, RZ, PT, P4 ;  /* 0x000000ff0f00720c */ /* 0x000fc40003f84140 */
[----:B------:R-:W-:Y:S01]  /*4140*/  ISETP.LT.U32.AND P5, PT, R12, UR6, PT ;  /* 0x000000060c007c0c */ /* 0x000fe2000bfa1070 */
[----:B------:R-:W-:Y:S01]  /*4150*/  @P0 STG.E desc[UR8][R2.64+0x2c00], R41 ;  /* 0x002c002902000986 */ /* 0x000fe2000c101908 */
[C---:B------:R-:W-:Y:S02]  /*4160*/  ISETP.GT.U32.AND.EX P2, PT, R14.reuse, RZ, PT, P2 ;  /* 0x000000ff0e00720c */ /* 0x040fe40003f44120 */
[----:B------:R-:W-:Y:S01]  /*4170*/  @P1 IMAD.MOV.U32 R12, RZ, RZ, -0x1 ;  /* 0xffffffffff0c1424 */ /* 0x000fe200078e00ff */
[----:B------:R-:W0:Y:S01]  /*4180*/  LDS R13, [R51+0x3000] ;  /* 0x00300000330d7984 */ /* 0x000e220000000800 */
[----:B------:R-:W-:Y:S02]  /*4190*/  ISETP.GT.U32.AND.EX P5, PT, R15, RZ, PT, P5 ;  /* 0x000000ff0f00720c */ /* 0x000fe40003fa4150 */
[----:B------:R-:W-:Y:S01]  /*41a0*/  ISETP.GT.U32.AND.EX P3, PT, R14, RZ, PT, P3 ;  /* 0x000000ff0e00720c */ /* 0x000fe20003f64130 */
[----:B------:R-:W-:Y:S01]  /*41b0*/  @P0 STG.E desc[UR8][R4.64+0x2c00], R21 ;  /* 0x002c001504000986 */ /* 0x000fe2000c101908 */
[----:B------:R-:W-:Y:S01]  /*41c0*/  @P1 ISETP.GT.AND P0, PT, R29, -0x1, PT ;  /* 0xffffffff1d00180c */ /* 0x000fe20003f04270 */
[----:B------:R-:W-:-:S02]  /*41d0*/  @P6 IMAD.MOV.U32 R14, RZ, RZ, -0x1 ;  /* 0xffffffffff0e6424 */ /* 0x000fc400078e00ff */
[----:B------:R-:W2:Y:S01]  /*41e0*/  LDS R15, [R51+0x3400] ;  /* 0x00340000330f7984 */ /* 0x000ea20000000800 */
[----:B------:R-:W-:Y:S01]  /*41f0*/  @P1 SEL R12, R12, 0x80000000, P0 ;  /* 0x800000000c0c1807 */ /* 0x000fe20000000000 */
[----:B-1----:R-:W-:Y:S01]  /*4200*/  @P2 IMAD.MOV.U32 R25, RZ, RZ, -0x1 ;  /* 0xffffffffff192424 */ /* 0x002fe200078e00ff */
[----:B------:R-:W-:Y:S01]  /*4210*/  @P6 ISETP.GT.AND P0, PT, R11, -0x1, PT ;  /* 0xffffffff0b00680c */ /* 0x000fe20003f04270 */
[----:B------:R-:W1:Y:S01]  /*4220*/  LDS R19, [R51+0x3c00] ;  /* 0x003c000033137984 */ /* 0x000e620000000800 */
[----:B------:R-:W-:Y:S01]  /*4230*/  @P4 IMAD.MOV.U32 R16, RZ, RZ, -0x1 ;  /* 0xffffffffff104424 */ /* 0x000fe200078e00ff */
[----:B------:R-:W-:Y:S01]  /*4240*/  @P1 LOP3.LUT R29, R12, R29, RZ, 0x3c, !PT ;  /* 0x0000001d0c1d1212 */ /* 0x000fe200078e3cff */
[----:B------:R-:W-:Y:S01]  /*4250*/  @P5 IMAD.MOV.U32 R20, RZ, RZ, -0x1 ;  /* 0xffffffffff145424 */ /* 0x000fe200078e00ff */
[----:B------:R-:W3:Y:S01]  /*4260*/  LDS R21, [R51+0x4000] ;  /* 0x0040000033157984 */ /* 0x000ee20000000800 */
[----:B------:R-:W-:Y:S01]  /*4270*/  @P6 SEL R14, R14, 0x80000000, P0 ;  /* 0x800000000e0e6807 */ /* 0x000fe20000000000 */
[----:B------:R-:W-:Y:S01]  /*4280*/  @P3 IMAD.MOV.U32 R27, RZ, RZ, -0x1 ;  /* 0xffffffffff1b3424 */ /* 0x000fe200078e00ff */
[----:B------:R-:W-:Y:S01]  /*4290*/  @P2 ISETP.GT.AND P0, PT, R10, -0x1, PT ;  /* 0xffffffff0a00280c */ /* 0x000fe20003f04270 */
[----:B------:R-:W4:Y:S01]  /*42a0*/  LDS R23, [R51+0x4400] ;  /* 0x0044000033177984 */ /* 0x000f220000000800 */
[----:B------:R-:W-:-:S02]  /*42b0*/  @P6 LOP3.LUT R11, R14, R11, RZ, 0x3c, !PT ;  /* 0x0000000b0e0b6212 */ /* 0x000fc400078e3cff */
[----:B------:R-:W-:Y:S01]  /*42c0*/  @P2 SEL R25, R25, 0x80000000, P0 ;  /* 0x8000000019192807 */ /* 0x000fe20000000000 */
[----:B------:R0:W-:Y:S01]  /*42d0*/  @P1 STG.E desc[UR8][R2.64+0x3000], R29 ;  /* 0x0030001d02001986 */ /* 0x0001e2000c101908 */
[----:B------:R-:W-:Y:S02]  /*42e0*/  @P4 ISETP.GT.AND P0, PT, R9, -0x1, PT ;  /* 0xffffffff0900480c */ /* 0x000fe40003f04270 */
[----:B------:R-:W-:Y:S02]  /*42f0*/  @P2 LOP3.LUT R25, R25, R10, RZ, 0x3c, !PT ;  /* 0x0000000a19192212 */ /* 0x000fe400078e3cff */
[----:B------:R-:W-:Y:S02]  /*4300*/  @P4 SEL R16, R16, 0x80000000, P0 ;  /* 0x8000000010104807 */ /* 0x000fe40000000000 */
[----:B------:R-:W-:Y:S02]  /*4310*/  @P3 ISETP.GT.AND P0, PT, R8, -0x1, PT ;  /* 0xffffffff0800380c */ /* 0x000fe40003f04270 */
[----:B------:R-:W-:-:S02]  /*4320*/  @P4 LOP3.LUT R9, R16, R9, RZ, 0x3c, !PT ;  /* 0x0000000910094212 */ /* 0x000fc400078e3cff */
[----:B------:R-:W-:Y:S02]  /*4330*/  @P3 SEL R27, R27, 0x80000000, P0 ;  /* 0x800000001b1b3807 */ /* 0x000fe40000000000 */
[----:B------:R-:W-:Y:S02]  /*4340*/  @P5 ISETP.GT.AND P0, PT, R7, -0x1, PT ;  /* 0xffffffff0700580c */ /* 0x000fe40003f04270 */
[----:B------:R-:W-:Y:S01]  /*4350*/  @P3 LOP3.LUT R27, R27, R8, RZ, 0x3c, !PT ;  /* 0x000000081b1b3212 */ /* 0x000fe200078e3cff */
[----:B0-----:R0:W-:Y:S01]  /*4360*/  @P1 STG.E desc[UR8][R4.64+0x3000], R13 ;  /* 0x0030000d04001986 */ /* 0x0011e2000c101908 */
[----:B------:R-:W-:Y:S02]  /*4370*/  @P5 SEL R0, R20, 0x80000000, P0 ;  /* 0x8000000014005807 */ /* 0x000fe40000000000 */
[----:B------:R-:W-:Y:S01]  /*4380*/  ISETP.LT.U32.AND P0, PT, R18, UR6, PT ;  /* 0x0000000612007c0c */ /* 0x000fe2000bf01070 */
[----:B------:R-:W-:Y:S01]  /*4390*/  IMAD.U32 R18, RZ, RZ, UR7 ;  /* 0x00000007ff127e24 */ /* 0x000fe2000f8e00ff */
[----:B------:R0:W-:Y:S01]  /*43a0*/  @P6 STG.E desc[UR8][R2.64+0x3400], R11 ;  /* 0x0034000b02006986 */ /* 0x0001e2000c101908 */
[----:B------:R-:W-:-:S03]  /*43b0*/  @P5 LOP3.LUT R7, R0, R7, RZ, 0x3c, !PT ;  /* 0x0000000700075212 */ /* 0x000fc600078e3cff */
[----:B------:R-:W-:Y:S01]  /*43c0*/  ISETP.GT.U32.AND.EX P0, PT, R18, RZ, PT, P0 ;  /* 0x000000ff1200720c */ /* 0x000fe20003f04100 */
[----:B--2---:R0:W-:Y:S04]  /*43d0*/  @P6 STG.E desc[UR8][R4.64+0x3400], R15 ;  /* 0x0034000f04006986 */ /* 0x0041e8000c101908 */
[----:B------:R0:W-:Y:S04]  /*43e0*/  @P2 STG.E desc[UR8][R2.64+0x3800], R25 ;  /* 0x0038001902002986 */ /* 0x0001e8000c101908 */
[----:B------:R0:W-:Y:S04]  /*43f0*/  @P2 STG.E desc[UR8][R4.64+0x3800], R17 ;  /* 0x0038001104002986 */ /* 0x0001e8000c101908 */
[----:B------:R0:W-:Y:S04]  /*4400*/  @P4 STG.E desc[UR8][R2.64+0x3c00], R9 ;  /* 0x003c000902004986 */ /* 0x0001e8000c101908 */
[----:B-1----:R0:W-:Y:S04]  /*4410*/  @P4 STG.E desc[UR8][R4.64+0x3c00], R19 ;  /* 0x003c001304004986 */ /* 0x0021e8000c101908 */
[----:B------:R0:W-:Y:S04]  /*4420*/  @P3 STG.E desc[UR8][R2.64+0x4000], R27 ;  /* 0x0040001b02003986 */ /* 0x0001e8000c101908 */
[----:B---3--:R0:W-:Y:S04]  /*4430*/  @P3 STG.E desc[UR8][R4.64+0x4000], R21 ;  /* 0x0040001504003986 */ /* 0x0081e8000c101908 */
[----:B------:R0:W-:Y:S04]  /*4440*/  @P5 STG.E desc[UR8][R2.64+0x4400], R7 ;  /* 0x0044000702005986 */ /* 0x0001e8000c101908 */
[----:B----4-:R0:W-:Y:S01]  /*4450*/  @P5 STG.E desc[UR8][R4.64+0x4400], R23 ;  /* 0x0044001704005986 */ /* 0x0101e2000c101908 */
[----:B------:R-:W-:Y:S05]  /*4460*/  @!P0 EXIT ;  /* 0x000000000000894d */ /* 0x000fea0003800000 */
[----:B------:R-:W1:Y:S01]  /*4470*/  LDS R51, [R51+0x4800] ;  /* 0x0048000033337984 */ /* 0x000e620000000800 */
[----:B0-----:R-:W-:Y:S01]  /*4480*/  IMAD.MOV.U32 R7, RZ, RZ, -0x1 ;  /* 0xffffffffff077424 */ /* 0x001fe200078e00ff */
[----:B------:R-:W-:-:S04]  /*4490*/  ISETP.GT.AND P0, PT, R6, -0x1, PT ;  /* 0xffffffff0600780c */ /* 0x000fc80003f04270 */
[----:B------:R-:W-:-:S04]  /*44a0*/  SEL R7, R7, 0x80000000, P0 ;  /* 0x8000000007077807 */ /* 0x000fc80000000000 */
[----:B------:R-:W-:-:S05]  /*44b0*/  LOP3.LUT R7, R7, R6, RZ, 0x3c, !PT ;  /* 0x0000000607077212 */ /* 0x000fca00078e3cff */
[----:B------:R-:W-:Y:S04]  /*44c0*/  STG.E desc[UR8][R2.64+0x4800], R7 ;  /* 0x0048000702007986 */ /* 0x000fe8000c101908 */
[----:B-1----:R-:W-:Y:S01]  /*44d0*/  STG.E desc[UR8][R4.64+0x4800], R51 ;  /* 0x0048003304007986 */ /* 0x002fe2000c101908 */
[----:B------:R-:W-:Y:S05]  /*44e0*/  EXIT ;  /* 0x000000000000794d */ /* 0x000fea0003800000 */
.L_x_223:
        /* <DEDUP_REMOVED lines=9> */
.L_x_456:


//--------------------- .text._ZN3cub18CUB_300001_SM_10006detail10radix_sort29DeviceRadixSortOnesweepKernelINS1_5radix10policy_hubIfiyE10Policy1000ELNS0_9SortOrderE0EfiyiiNS1_21identity_decomposer_tEEEvPT5_SB_PT3_PKSC_PT1_PKSG_PT2_PKSK_T4_iiT6_ --------------------------
	.section	.text._ZN3cub18CUB_300001_SM_10006detail10radix_sort29DeviceRadixSortOnesweepKernelINS1_5radix10policy_hubIfiyE10Policy1000ELNS0_9SortOrderE0EfiyiiNS1_21identity_decomposer_tEEEvPT5_SB_PT3_PKSC_PT1_PKSG_PT2_PKSK_T4_iiT6_,"ax",@progbits
	.align	128
        .global         _ZN3cub18CUB_300001_SM_10006detail10radix_sort29DeviceRadixSortOnesweepKernelINS1_5radix10policy_hubIfiyE10Policy1000ELNS0_9SortOrderE0EfiyiiNS1_21identity_decomposer_tEEEvPT5_SB_PT3_PKSC_PT1_PKSG_PT2_PKSK_T4_iiT6_
        .type           _ZN3cub18CUB_300001_SM_10006detail10radix_sort29DeviceRadixSortOnesweepKernelINS1_5radix10policy_hubIfiyE10Policy1000ELNS0_9SortOrderE0EfiyiiNS1_21identity_decomposer_tEEEvPT5_SB_PT3_PKSC_PT1_PKSG_PT2_PKSK_T4_iiT6_,@function
        .size           _ZN3cub18CUB_300001_SM_10006detail10radix_sort29DeviceRadixSortOnesweepKernelINS1_5radix10policy_hubIfiyE10Policy1000ELNS0_9SortOrderE0EfiyiiNS1_21identity_decomposer_tEEEvPT5_SB_PT3_PKSC_PT1_PKSG_PT2_PKSK_T4_iiT6_,(.L_x_457 - _ZN3cub18CUB_300001_SM_10006detail10radix_sort29DeviceRadixSortOnesweepKernelINS1_5radix10policy_hubIfiyE10Policy1000ELNS0_9SortOrderE0EfiyiiNS1_21identity_decomposer_tEEEvPT5_SB_PT3_PKSC_PT1_PKSG_PT2_PKSK_T4_iiT6_)
        .other          _ZN3cub18CUB_300001_SM_10006detail10radix_sort29DeviceRadixSortOnesweepKernelINS1_5radix10policy_hubIfiyE10Policy1000ELNS0_9SortOrderE0EfiyiiNS1_21identity_decomposer_tEEEvPT5_SB_PT3_PKSC_PT1_PKSG_PT2_PKSK_T4_iiT6_,@"STO_CUDA_ENTRY STV_DEFAULT"
_ZN3cub18CUB_300001_SM_10006detail10radix_sort29DeviceRadixSortOnesweepKernelINS1_5radix10policy_hubIfiyE10Policy1000ELNS0_9SortOrderE0EfiyiiNS1_21identity_decomposer_tEEEvPT5_SB_PT3_PKSC_PT1_PKSG_PT2_PKSK_T4_iiT6_:
.text._ZN3cub18CUB_300001_SM_10006detail10radix_sort29DeviceRadixSortOnesweepKernelINS1_5radix10policy_hubIfiyE10Policy1000ELNS0_9SortOrderE0EfiyiiNS1_21identity_decomposer_tEEEvPT5_SB_PT3_PKSC_PT1_PKSG_PT2_PKSK_T4_iiT6_:
        /* <DEDUP_REMOVED lines=16> */
.L_x_225:
[----:B------:R-:W-:Y:S05]  /*0100*/  BSYNC.RECONVERGENT B0 ;  /* 0x0000000000007941 */ /* 0x000fea0003800200 */
.L_x_224:
        /* <DEDUP_REMOVED lines=36> */
.L_x_226:
        /* <DEDUP_REMOVED lines=76> */
.L_x_227:
        /* <DEDUP_REMOVED lines=68> */
.L_x_230:
        /* <DEDUP_REMOVED lines=21> */
.L_x_229:
[----:B------:R-:W-:Y:S05]  /*0da0*/  BSYNC.RECONVERGENT B0 ;  /* 0x0000000000007941 */ /* 0x000fea0003800200 */
.L_x_228:
        /* <DEDUP_REMOVED lines=19> */
.L_x_234:
[----:B------:R-:W-:Y:S05]  /*0ee0*/  BSYNC.RECONVERGENT B1 ;  /* 0x0000000000017941 */ /* 0x000fea0003800200 */
.L_x_233:
        /* <DEDUP_REMOVED lines=14> */
.L_x_235:
[----:B------:R-:W-:Y:S01]  /*0fd0*/  VIADD R10, R10, 0x1 ;  /* 0x000000010a0a7836 */ /* 0x000fe20000000000 */
[----:B------:R0:W-:Y:S04]  /*0fe0*/  STS [R4], RZ ;  /* 0x000000ff04007388 */ /* 0x0001e80000000800 */
[----:B------:R-:W-:Y:S01]  /*0ff0*/  ISETP.NE.AND P0, PT, R10, RZ, PT ;  /* 0x000000ff0a00720c */ /* 0x000fe20003f05270 */
[----:B0-----:R-:W-:-:S12]  /*1000*/  VIADD R4, R4, 0x80 ;  /* 0x0000008004047836 */ /* 0x001fd80000000000 */
[----:B------:R-:W-:Y:S05]  /*1010*/  @P0 BRA `(.L_x_235) ;  /* 0xfffffffc00ec0947 */ /* 0x000fea000383ffff */
.L_x_232:
[----:B------:R-:W-:Y:S05]  /*1020*/  BSYNC.RECONVERGENT B0 ;  /* 0x0000000000007941 */ /* 0x000fea0003800200 */
.L_x_231:
        /* <DEDUP_REMOVED lines=147> */
.L_x_237:
[----:B------:R-:W-:Y:S05]  /*1960*/  BSYNC.RECONVERGENT B0 ;  /* 0x0000000000007941 */ /* 0x000fea0003800200 */
.L_x_236:
        /* <DEDUP_REMOVED lines=35> */
.L_x_246:
[----:B0-----:R-:W0:Y:S01]  /*1ba0*/  LDC.64 R14, c[0x0][0x380] ;  /* 0x0000e000ff0e7b82 */ /* 0x001e220000000a00 */
[----:B------:R-:W-:Y:S01]  /*1bb0*/  VIADD R47, R4, 0xffffffff ;  /* 0xffffffff042f7836 */ /* 0x000fe20000000000 */
[----:B------:R-:W-:Y:S03]  /*1bc0*/  BSSY B2, `(.L_x_243) ;  /* 0x0000008000027945 */ /* 0x000fe60003800000 */
[----:B------:R-:W-:-:S04]  /*1bd0*/  IMAD R29, R47, 0x100, R3 ;  /* 0x000001002f1d7824 */ /* 0x000fc800078e0203 */
[----:B0-----:R-:W-:-:S07]  /*1be0*/  IMAD.WIDE R14, R29, 0x4, R14 ;  /* 0x000000041d0e7825 */ /* 0x001fce00078e020e */
.L_x_244:
[----:B------:R-:W-:Y:S05]  /*1bf0*/  YIELD ;  /* 0x0000000000007946 */ /* 0x000fea0003800000 */
[----:B------:R0:W-:Y:S06]  /*1c00*/  MEMBAR.SC.CTA ;  /* 0x0000000000007992 */ /* 0x0001ec0000000000 */
[----:B0-----:R-:W2:Y:S02]  /*1c10*/  LDG.E.STRONG.SYS R10, desc[UR6][R14.64] ;  /* 0x000000060e0a7981 */ /* 0x001ea4000c1f5900 */
[----:B--2---:R-:W-:-:S13]  /*1c20*/  ISETP.NE.AND P0, PT, R10, RZ, PT ;  /* 0x000000ff0a00720c */ /* 0x004fda0003f05270 */
[----:B------:R-:W-:Y:S05]  /*1c30*/  @!P0 BRA `(.L_x_244) ;  /* 0xfffffffc00ec8947 */ /* 0x000fea000383ffff */
[----:B------:R-:W-:Y:S05]  /*1c40*/  BSYNC B2 ;  /* 0x0000000000027941 */ /* 0x000fea0003800000 */
.L_x_243:
[----:B------:R-:W-:Y:S01]  /*1c50*/  BSSY.RECONVERGENT B2, `(.L_x_245) ;  /* 0x0000006000027945 */ /* 0x000fe20003800200 */
[C---:B------:R-:W-:Y:S02]  /*1c60*/  ISETP.GT.AND P0, PT, R10.reuse, -0x1, PT ;  /* 0xffffffff0a00780c */ /* 0x040fe40003f04270 */
[----:B------:R-:W-:Y:S01]  /*1c70*/  LOP3.LUT R10, R10, 0x3fffffff, RZ, 0xc0, !PT ;  /* 0x3fffffff0a0a7812 */ /* 0x000fe200078ec0ff */
[----:B------:R-:W-:Y:S05]  /*1c80*/  WARPSYNC.EXCLUSIVE R0 ;  /* 0x0000000000007348 */ /* 0x000fea0003a00000 */
[----:B------:R-:W-:-:S05]  /*1c90*/  IMAD.IADD R21, R10, 0x1, R21 ;  /* 0x000000010a157824 */ /* 0x000fca00078e0215 */
[----:B------:R-:W-:-:S07]  /*1ca0*/  VOTE.ANY R0, PT, P0 ;  /* 0x0000000000007806 */ /* 0x000fce00000e0100 */
[----:B------:R-:W-:Y:S05]  /*1cb0*/  BSYNC.RECONVERGENT B2 ;  /* 0x0000000000027941 */ /* 0x000fea0003800200 */
.L_x_245:
[----:B------:R-:W-:Y:S01]  /*1cc0*/  ISETP.GT.U32.AND P1, PT, R4, 0x1, PT ;  /* 0x000000010400780c */ /* 0x000fe20003f24070 */
[----:B------:R-:W-:-:S12]  /*1cd0*/  IMAD.MOV.U32 R4, RZ, RZ, R47 ;  /* 0x000000ffff047224 */ /* 0x000fd800078e002f */
[----:B------:R-:W-:Y:S05]  /*1ce0*/  @P0 BRA P1, `(.L_x_246) ;  /* 0xfffffffc00ac0947 */ /* 0x000fea000083ffff */
[----:B------:R-:W-:Y:S05]  /*1cf0*/  BSYNC B0 ;  /* 0x0000000000007941 */ /* 0x000fea0003800000 */
.L_x_242:
[----:B------:R1:W2:Y:S02]  /*1d00*/  LDS.64 R14, [R19+0x6600] ;  /* 0x00660000130e7984 */ /* 0x0002a40000000a00 */
.L_x_241:
[C---:B------:R-:W-:Y:S01]  /*1d10*/  IMAD.IADD R29, R21.reuse, 0x1, -R20 ;  /* 0x00000001151d7824 */ /* 0x040fe200078e0a14 */
[----:B------:R-:W-:-:S04]  /*1d20*/  LOP3.LUT R21, R21, 0x80000000, RZ, 0xfc, !PT ;  /* 0x8000000015157812 */ /* 0x000fc800078efcff */
[C---:B0-2---:R-:W-:Y:S01]  /*1d30*/  IADD3 R14, P0, PT, R29.reuse, R14, RZ ;  /* 0x0000000e1d0e7210 */ /* 0x045fe20007f1e0ff */
[----:B------:R0:W-:Y:S03]  /*1d40*/  STG.E.STRONG.SYS desc[UR6][R6.64], R21 ;  /* 0x0000001506007986 */ /* 0x0001e6000c115906 */
[----:B------:R-:W-:-:S05]  /*1d50*/  LEA.HI.X.SX32 R15, R29, R15, 0x1, P0 ;  /* 0x0000000f1d0f7211 */ /* 0x000fca00000f0eff */
[----:B------:R0:W-:Y:S04]  /*1d60*/  STS.64 [R19+0x6600], R14 ;  /* 0x0066000e13007388 */ /* 0x0001e80000000a00 */
.L_x_240:
[----:B------:R-:W-:Y:S05]  /*1d70*/  BSYNC B1 ;  /* 0x0000000000017941 */ /* 0x000fea0003800000 */
.L_x_239:
        /* <DEDUP_REMOVED lines=33> */
.L_x_247:
        /* <DEDUP_REMOVED lines=64> */
.L_x_248:
        /* <DEDUP_REMOVED lines=56> */
.L_x_249:
        /* <DEDUP_REMOVED lines=19> */
.L_x_250:
        /* <DEDUP_REMOVED lines=51> */
.L_x_251:
        /* <DEDUP_REMOVED lines=22> */
.L_x_252:
        /* <DEDUP_REMOVED lines=56> */
.L_x_238:
        /* <DEDUP_REMOVED lines=38> */
.L_x_344:
        /* <DEDUP_REMOVED lines=25> */
.L_x_253:
        /* <DEDUP_REMOVED lines=42> */
.L_x_256:
[----:B------:R-:W-:Y:S05]  /*36e0*/  BSYNC.RECONVERGENT B0 ;  /* 0x0000000000007941 */ /* 0x000fea0003800200 */
.L_x_255:
        /* <DEDUP_REMOVED lines=39> */
.L_x_258:
[----:B------:R-:W-:Y:S05]  /*3960*/  BSYNC.RECONVERGENT B0 ;  /* 0x0000000000007941 */ /* 0x000fea0003800200 */
.L_x_257:
        /* <DEDUP_REMOVED lines=35> */
.L_x_260:
[----:B------:R-:W-:Y:S05]  /*3ba0*/  BSYNC.RECONVERGENT B0 ;  /* 0x0000000000007941 */ /* 0x000fea0003800200 */
.L_x_259:
        /* <DEDUP_REMOVED lines=35> */
.L_x_262:
[----:B------:R-:W-:Y:S05]  /*3de0*/  BSYNC.RECONVERGENT B0 ;  /* 0x0000000000007941 */ /* 0x000fea0003800200 */
.L_x_261:
        /* <DEDUP_REMOVED lines=35> */
.L_x_264:
[----:B------:R-:W-:Y:S05]  /*4020*/  BSYNC.RECONVERGENT B0 ;  /* 0x0000000000007941 */ /* 0x000fea0003800200 */
.L_x_263:
        /* <DEDUP_REMOVED lines=35> */
.L_x_266:
[----:B------:R-:W-:Y:S05]  /*4260*/  BSYNC.RECONVERGENT B0 ;  /* 0x0000000000007941 */ /* 0x000fea0003800200 */
.L_x_265:
        /* <DEDUP_REMOVED lines=35> */
.L_x_268:
[----:B------:R-:W-:Y:S05]  /*44a0*/  BSYNC.RECONVERGENT B0 ;  /* 0x0000000000007941 */ /* 0x000fea0003800200 */
.L_x_267:
        /* <DEDUP_REMOVED lines=35> */
.L_x_270:
[----:B------:R-:W-:Y:S05]  /*46e0*/  BSYNC.RECONVERGENT B0 ;  /* 0x0000000000007941 */ /* 0x000fea0003800200 */
.L_x_269:
        /* <DEDUP_REMOVED lines=35> */
.L_x_272:
[----:B------:R-:W-:Y:S05]  /*4920*/  BSYNC.RECONVERGENT B0 ;  /* 0x0000000000007941 */ /* 0x000fea0003800200 */
.L_x_271:
        /* <DEDUP_REMOVED lines=36> */
.L_x_274:
[----:B------:R-:W-:Y:S05]  /*4b70*/  BSYNC.RECONVERGENT B0 ;  /* 0x0000000000007941 */ /* 0x000fea0003800200 */
.L_x_273:
        /* <DEDUP_REMOVED lines=36> */
.L_x_276:
[----:B------:R-:W-:Y:S05]  /*4dc0*/  BSYNC.RECONVERGENT B0 ;  /* 0x0000000000007941 */ /* 0x000fea0003800200 */
.L_x_275:
        /* <DEDUP_REMOVED lines=36> */
.L_x_278:
[----:B------:R-:W-:Y:S05]  /*5010*/  BSYNC.RECONVERGENT B0 ;  /* 0x0000000000007941 */ /* 0x000fea0003800200 */
.L_x_277:
        /* <DEDUP_REMOVED lines=36> */
.L_x_280:
[----:B------:R-:W-:Y:S05]  /*5260*/  BSYNC.RECONVERGENT B0 ;  /* 0x0000000000007941 */ /* 0x000fea0003800200 */
.L_x_279:
        /* <DEDUP_REMOVED lines=36> */
.L_x_282:
[----:B------:R-:W-:Y:S05]  /*54b0*/  BSYNC.RECONVERGENT B0 ;  /* 0x0000000000007941 */ /* 0x000fea0003800200 */
.L_x_281:
        /* <DEDUP_REMOVED lines=36> */
.L_x_284:
[----:B------:R-:W-:Y:S05]  /*5700*/  BSYNC.RECONVERGENT B0 ;  /* 0x0000000000007941 */ /* 0x000fea0003800200 */
.L_x_283:
        /* <DEDUP_REMOVED lines=36> */
.L_x_286:
[----:B------:R-:W-:Y:S05]  /*5950*/  BSYNC.RECONVERGENT B0 ;  /* 0x0000000000007941 */ /* 0x000fea0003800200 */
.L_x_285:
        /* <DEDUP_REMOVED lines=36> */
.L_x_288:
[----:B------:R-:W-:Y:S05]  /*5ba0*/  BSYNC.RECONVERGENT B0 ;  /* 0x0000000000007941 */ /* 0x000fea0003800200 */
.L_x_287:
        /* <DEDUP_REMOVED lines=35> */
.L_x_290:
[----:B------:R-:W-:Y:S05]  /*5de0*/  BSYNC.RECONVERGENT B0 ;  /* 0x0000000000007941 */ /* 0x000fea0003800200 */
.L_x_289:
        /* <DEDUP_REMOVED lines=64> */
.L_x_298:
[----:B-1----:R-:W1:Y:S01]  /*61f0*/  LDC.64 R30, c[0x0][0x380] ;  /* 0x0000e000ff1e7b82 */ /* 0x002e620000000a00 */
[----:B------:R-:W-:Y:S01]  /*6200*/  VIADD R39, R32, 0xffffffff ;  /* 0xffffffff20277836 */ /* 0x000fe20000000000 */
[----:B------:R-:W-:Y:S03]  /*6210*/  BSSY B2, `(.L_x_295) ;  /* 0x0000008000027945 */ /* 0x000fe60003800000 */
[----:B------:R-:W-:-:S04]  /*6220*/  IMAD R33, R39, 0x100, R3 ;  /* 0x0000010027217824 */ /* 0x000fc800078e0203 */
[----:B-1----:R-:W-:-:S07]  /*6230*/  IMAD.WIDE R30, R33, 0x4, R30 ;  /* 0x00000004211e7825 */ /* 0x002fce00078e021e */
.L_x_296:
[----:B------:R-:W-:Y:S05]  /*6240*/  YIELD ;  /* 0x0000000000007946 */ /* 0x000fea0003800000 */
[----:B------:R1:W-:Y:S06]  /*6250*/  MEMBAR.SC.CTA ;  /* 0x0000000000007992 */ /* 0x0003ec0000000000 */
[----:B-1----:R-:W2:Y:S02]  /*6260*/  LDG.E.STRONG.SYS R33, desc[UR6][R30.64] ;  /* 0x000000061e217981 */ /* 0x002ea4000c1f5900 */
[----:B--2---:R-:W-:-:S13]  /*6270*/  ISETP.NE.AND P0, PT, R33, RZ, PT ;  /* 0x000000ff2100720c */ /* 0x004fda0003f05270 */
[----:B------:R-:W-:Y:S05]  /*6280*/  @!P0 BRA `(.L_x_296) ;  /* 0xfffffffc00ec8947 */ /* 0x000fea000383ffff */
[----:B------:R-:W-:Y:S05]  /*6290*/  BSYNC B2 ;  /* 0x0000000000027941 */ /* 0x000fea0003800000 */
.L_x_295:
[----:B------:R-:W-:Y:S01]  /*62a0*/  BSSY.RECONVERGENT B2, `(.L_x_297) ;  /* 0x0000006000027945 */ /* 0x000fe20003800200 */
[C---:B------:R-:W-:Y:S02]  /*62b0*/  ISETP.GT.AND P0, PT, R33.reuse, -0x1, PT ;  /* 0xffffffff2100780c */ /* 0x040fe40003f04270 */
[----:B------:R-:W-:Y:S01]  /*62c0*/  LOP3.LUT R30, R33, 0x3fffffff, RZ, 0xc0, !PT ;  /* 0x3fffffff211e7812 */ /* 0x000fe200078ec0ff */
[----:B------:R-:W-:Y:S05]  /*62d0*/  WARPSYNC.EXCLUSIVE R28 ;  /* 0x000000001c007348 */ /* 0x000fea0003a00000 */
[----:B------:R-:W-:-:S05]  /*62e0*/  IMAD.IADD R37, R30, 0x1, R37 ;  /* 0x000000011e257824 */ /* 0x000fca00078e0225 */
[----:B------:R-:W-:-:S07]  /*62f0*/  VOTE.ANY R28, PT, P0 ;  /* 0x00000000001c7806 */ /* 0x000fce00000e0100 */
[----:B------:R-:W-:Y:S05]  /*6300*/  BSYNC.RECONVERGENT B2 ;  /* 0x0000000000027941 */ /* 0x000fea0003800200 */
.L_x_297:
[----:B------:R-:W-:Y:S01]  /*6310*/  ISETP.GT.U32.AND P1, PT, R32, 0x1, PT ;  /* 0x000000012000780c */ /* 0x000fe20003f24070 */
[----:B------:R-:W-:-:S12]  /*6320*/  IMAD.MOV.U32 R32, RZ, RZ, R39 ;  /* 0x000000ffff207224 */ /* 0x000fd800078e0027 */
[----:B------:R-:W-:Y:S05]  /*6330*/  @P0 BRA P1, `(.L_x_298) ;  /* 0xfffffffc00ac0947 */ /* 0x000fea000083ffff */
[----:B------:R-:W-:Y:S05]  /*6340*/  BSYNC B0 ;  /* 0x0000000000007941 */ /* 0x000fea0003800000 */
.L_x_294:
[----:B------:R2:W3:Y:S02]  /*6350*/  LDS.64 R30, [R41+0x6600] ;  /* 0x00660000291e7984 */ /* 0x0004e40000000a00 */
.L_x_293:
        /* <DEDUP_REMOVED lines=8> */
.L_x_292:
[----:B------:R-:W-:Y:S05]  /*63e0*/  BSYNC B1 ;  /* 0x0000000000017941 */ /* 0x000fea0003800000 */
.L_x_291:
        /* <DEDUP_REMOVED lines=16> */
.L_x_299:
        /* <DEDUP_REMOVED lines=280> */
.L_x_300:
        /* <DEDUP_REMOVED lines=31> */
.L_x_303:
[----:B------:R-:W-:Y:S05]  /*7860*/  BSYNC.RECONVERGENT B0 ;  /* 0x0000000000007941 */ /* 0x000fea0003800200 */
.L_x_302:
        /* <DEDUP_REMOVED lines=23> */
.L_x_305:
[----:B------:R-:W-:Y:S05]  /*79e0*/  BSYNC.RECONVERGENT B0 ;  /* 0x0000000000007941 */ /* 0x000fea0003800200 */
.L_x_304:
        /* <DEDUP_REMOVED lines=23> */
.L_x_307:
[----:B------:R-:W-:Y:S05]  /*7b60*/  BSYNC.RECONVERGENT B0 ;  /* 0x0000000000007941 */ /* 0x000fea0003800200 */
.L_x_306:
        /* <DEDUP_REMOVED lines=23> */
.L_x_309:
[----:B------:R-:W-:Y:S05]  /*7ce0*/  BSYNC.RECONVERGENT B0 ;  /* 0x0000000000007941 */ /* 0x000fea0003800200 */
.L_x_308:
        /* <DEDUP_REMOVED lines=23> */
.L_x_311:
[----:B------:R-:W-:Y:S05]  /*7e60*/  BSYNC.RECONVERGENT B0 ;  /* 0x0000000000007941 */ /* 0x000fea0003800200 */
.L_x_310:
        /* <DEDUP_REMOVED lines=23> */
.L_x_313:
[----:B------:R-:W-:Y:S05]  /*7fe0*/  BSYNC.RECONVERGENT B0 ;  /* 0x0000000000007941 */ /* 0x000fea0003800200 */
.L_x_312:
        /* <DEDUP_REMOVED lines=23> */
.L_x_315:
[----:B------:R-:W-:Y:S05]  /*8160*/  BSYNC.RECONVERGENT B0 ;  /* 0x0000000000007941 */ /* 0x000fea0003800200 */
.L_x_314:
        /* <DEDUP_REMOVED lines=23> */
.L_x_317:
[----:B------:R-:W-:Y:S05]  /*82e0*/  BSYNC.RECONVERGENT B0 ;  /* 0x0000000000007941 */ /* 0x000fea0003800200 */
.L_x_316:
        /* <DEDUP_REMOVED lines=23> */
.L_x_319:
[----:B------:R-:W-:Y:S05]  /*8460*/  BSYNC.RECONVERGENT B0 ;  /* 0x0000000000007941 */ /* 0x000fea0003800200 */
.L_x_318:
        /* <DEDUP_REMOVED lines=23> */
.L_x_321:
[----:B------:R-:W-:Y:S05]  /*85e0*/  BSYNC.RECONVERGENT B0 ;  /* 0x0000000000007941 */ /* 0x000fea0003800200 */
.L_x_320:
        /* <DEDUP_REMOVED lines=23> */
.L_x_323:
[----:B------:R-:W-:Y:S05]  /*8760*/  BSYNC.RECONVERGENT B0 ;  /* 0x0000000000007941 */ /* 0x000fea0003800200 */
.L_x_322:
        /* <DEDUP_REMOVED lines=23> */
.L_x_325:
[----:B------:R-:W-:Y:S05]  /*88e0*/  BSYNC.RECONVERGENT B0 ;  /* 0x0000000000007941 */ /* 0x000fea0003800200 */
.L_x_324:
        /* <DEDUP_REMOVED lines=22> */
.L_x_327:
[----:B------:R-:W-:Y:S05]  /*8a50*/  BSYNC.RECONVERGENT B0 ;  /* 0x0000000000007941 */ /* 0x000fea0003800200 */
.L_x_326:
        /* <DEDUP_REMOVED lines=21> */
.L_x_329:
[----:B------:R-:W-:Y:S05]  /*8bb0*/  BSYNC.RECONVERGENT B0 ;  /* 0x0000000000007941 */ /* 0x000fea0003800200 */
.L_x_328:
        /* <DEDUP_REMOVED lines=21> */
.L_x_331:
[----:B------:R-:W-:Y:S05]  /*8d10*/  BSYNC.RECONVERGENT B0 ;  /* 0x0000000000007941 */ /* 0x000fea0003800200 */
.L_x_330:
        /* <DEDUP_REMOVED lines=21> */
.L_x_333:
[----:B------:R-:W-:Y:S05]  /*8e70*/  BSYNC.RECONVERGENT B0 ;  /* 0x0000000000007941 */ /* 0x000fea0003800200 */
.L_x_332:
        /* <DEDUP_REMOVED lines=21> */
.L_x_335:
[----:B------:R-:W-:Y:S05]  /*8fd0*/  BSYNC.RECONVERGENT B0 ;  /* 0x0000000000007941 */ /* 0x000fea0003800200 */
.L_x_334:
[----:B------:R-:W-:Y:S01]  /*8fe0*/  NOP ;  /* 0x0000000000007918 */ /* 0x000fe20000000000 */
.L_x_301:
        /* <DEDUP_REMOVED lines=112> */
.L_x_336:
        /* <DEDUP_REMOVED lines=83> */
.L_x_337:
        /* <DEDUP_REMOVED lines=180> */
.L_x_338:
        /* <DEDUP_REMOVED lines=205> */
.L_x_254:
[----:B------:R-:W-:Y:S02]  /*b430*/  IMAD.MOV.U32 R72, RZ, RZ, R57 ;  /* 0x000000ffff487224 */ /* 0x000fe400078e0039 */
[----:B------:R-:W-:Y:S02]  /*b440*/  IMAD.MOV.U32 R65, RZ, RZ, 0x1 ;  /* 0x00000001ff417424 */ /* 0x000fe400078e00ff */
[----:B------:R-:W-:Y:S02]  /*b450*/  IMAD.MOV.U32 R74, RZ, RZ, RZ ;  /* 0x000000ffff4a7224 */ /* 0x000fe400078e00ff */
[----:B------:R-:W-:-:S07]  /*b460*/  IMAD.MOV.U32 R63, RZ, RZ, -0x1 ;  /* 0xffffffffff3f7424 */ /* 0x000fce00078e00ff */
[----:B------:R-:W-:Y:S05]  /*b470*/  WARPSYNC.COLLECTIVE R63, `(.L_x_339) ;  /* 0x000000003f087348 */ /* 0x000fea0003c00000 */
[----:B------:R0:W1:Y:S02]  /*b480*/  SHFL.UP P0, R70, R72, R65, R74 ;  /* 0x0400004148467389 */ /* 0x000064000000004a */
[----:B01----:R-:W-:Y:S05]  /*b490*/  ENDCOLLECTIVE ;  /* 0x000000000000791b */ /* 0x003fea0003800000 */
.L_x_339:
[----:B------:R-:W-:Y:S02]  /*b4a0*/  IMAD.MOV.U32 R65, RZ, RZ, 0x2 ;  /* 0x00000002ff417424 */ /* 0x000fe400078e00ff */
[----:B------:R-:W-:-:S04]  /*b4b0*/  IMAD.MOV.U32 R66, RZ, RZ, R70 ;  /* 0x000000ffff427224 */ /* 0x000fc800078e0046 */
[----:B------:R-:W-:-:S04]  /*b4c0*/  @P0 IMAD.IADD R66, R57, 0x1, R66 ;  /* 0x0000000139420824 */ /* 0x000fc800078e0242 */
[----:B------:R-:W-:-:S07]  /*b4d0*/  IMAD.MOV.U32 R72, RZ, RZ, R66 ;  /* 0x000000ffff487224 */ /* 0x000fce00078e0042 */
[----:B------:R-:W-:Y:S05]  /*b4e0*/  WARPSYNC.COLLECTIVE R63, `(.L_x_340) ;  /* 0x000000003f087348 */ /* 0x000fea0003c00000 */
[----:B------:R0:W1:Y:S02]  /*b4f0*/  SHFL.UP P0, R70, R72, R65, R74 ;  /* 0x0400004148467389 */ /* 0x000064000000004a */
[----:B01----:R-:W-:Y:S05]  /*b500*/  ENDCOLLECTIVE ;  /* 0x000000000000791b */ /* 0x003fea0003800000 */
.L_x_340:
[----:B------:R-:W-:Y:S02]  /*b510*/  IMAD.MOV.U32 R65, RZ, RZ, 0x4 ;  /* 0x00000004ff417424 */ /* 0x000fe400078e00ff */
[----:B------:R-:W-:-:S04]  /*b520*/  IMAD.MOV.U32 R59, RZ, RZ, R70 ;  /* 0x000000ffff3b7224 */ /* 0x000fc800078e0046 */
[----:B------:R-:W-:-:S04]  /*b530*/  @P0 IMAD.IADD R59, R66, 0x1, R59 ;  /* 0x00000001423b0824 */ /* 0x000fc800078e023b */
[----:B------:R-:W-:-:S07]  /*b540*/  IMAD.MOV.U32 R72, RZ, RZ, R59 ;  /* 0x000000ffff487224 */ /* 0x000fce00078e003b */
[----:B------:R-:W-:Y:S05]  /*b550*/  WARPSYNC.COLLECTIVE R63, `(.L_x_341) ;  /* 0x000000003f087348 */ /* 0x000fea0003c00000 */
[----:B------:R0:W1:Y:S02]  /*b560*/  SHFL.UP P0, R70, R72, R65, R74 ;  /* 0x0400004148467389 */ /* 0x000064000000004a */
[----:B01----:R-:W-:Y:S05]  /*b570*/  ENDCOLLECTIVE ;  /* 0x000000000000791b */ /* 0x003fea0003800000 */
.L_x_341:
[----:B------:R-:W-:Y:S02]  /*b580*/  IMAD.MOV.U32 R65, RZ, RZ, 0x8 ;  /* 0x00000008ff417424 */ /* 0x000fe400078e00ff */
[----:B------:R-:W-:-:S04]  /*b590*/  IMAD.MOV.U32 R68, RZ, RZ, R70 ;  /* 0x000000ffff447224 */ /* 0x000fc800078e0046 */
[----:B------:R-:W-:-:S04]  /*b5a0*/  @P0 IMAD.IADD R68, R59, 0x1, R68 ;  /* 0x000000013b440824 */ /* 0x000fc800078e0244 */
[----:B------:R-:W-:-:S07]  /*b5b0*/  IMAD.MOV.U32 R72, RZ, RZ, R68 ;  /* 0x000000ffff487224 */ /* 0x000fce00078e0044 */
[----:B------:R-:W-:Y:S05]  /*b5c0*/  WARPSYNC.COLLECTIVE R63, `(.L_x_342) ;  /* 0x000000003f087348 */ /* 0x000fea0003c00000 */
[----:B------:R0:W1:Y:S02]  /*b5d0*/  SHFL.UP P0, R70, R72, R65, R74 ;  /* 0x0400004148467389 */ /* 0x000064000000004a */
[----:B01----:R-:W-:Y:S05]  /*b5e0*/  ENDCOLLECTIVE ;  /* 0x000000000000791b */ /* 0x003fea0003800000 */
.L_x_342:
[----:B------:R-:W-:Y:S02]  /*b5f0*/  IMAD.MOV.U32 R65, RZ, RZ, 0x10 ;  /* 0x00000010ff417424 */ /* 0x000fe400078e00ff */
[----:B------:R-:W-:-:S04]  /*b600*/  IMAD.MOV.U32 R61, RZ, RZ, R70 ;  /* 0x000000ffff3d7224 */ /* 0x000fc800078e0046 */
[----:B------:R-:W-:-:S04]  /*b610*/  @P0 IMAD.IADD R61, R68, 0x1, R61 ;  /* 0x00000001443d0824 */ /* 0x000fc800078e023d */
[----:B------:R-:W-:-:S07]  /*b620*/  IMAD.MOV.U32 R72, RZ, RZ, R61 ;  /* 0x000000ffff487224 */ /* 0x000fce00078e003d */
[----:B------:R-:W-:Y:S05]  /*b630*/  WARPSYNC.COLLECTIVE R63, `(.L_x_343) ;  /* 0x000000003f087348 */ /* 0x000fea0003c00000 */
[----:B------:R0:W1:Y:S02]  /*b640*/  SHFL.UP P0, R70, R72, R65, R74 ;  /* 0x0400004148467389 */ /* 0x000064000000004a */
[----:B01----:R-:W-:Y:S05]  /*b650*/  ENDCOLLECTIVE ;  /* 0x000000000000791b */ /* 0x003fea0003800000 */
.L_x_343:
[----:B------:R-:W-:Y:S05]  /*b660*/  BRA `(.L_x_344) ;  /* 0xffffff7c00107947 */ /* 0x000fea000383ffff */
.L_x_345:
        /* <DEDUP_REMOVED lines=9> */
.L_x_457:


//--------------------- .text._ZN3cub18CUB_300001_SM_10006detail10radix_sort33DeviceRadixSortExclusiveSumKernelINS1_5radix10policy_hubIfiyE10Policy1000EyEEvPT0_ --------------------------
	.section	.text._ZN3cub18CUB_300001_SM_10006detail10radix_sort33DeviceRadixSortExclusiveSumKernelINS1_5radix10policy_hubIfiyE10Policy1000EyEEvPT0_,"ax",@progbits
	.align	128
        .global         _ZN3cub18CUB_300001_SM_10006detail10radix_sort33DeviceRadixSortExclusiveSumKernelINS1_5radix10policy_hubIfiyE10Policy1000EyEEvPT0_
        .type           _ZN3cub18CUB_300001_SM_10006detail10radix_sort33DeviceRadixSortExclusiveSumKernelINS1_5radix10policy_hubIfiyE10Policy1000EyEEvPT0_,@function
        .size           _ZN3cub18CUB_300001_SM_10006detail10radix_sort33DeviceRadixSortExclusiveSumKernelINS1_5radix10policy_hubIfiyE10Policy1000EyEEvPT0_,(.L_x_458 - _ZN3cub18CUB_300001_SM_10006detail10radix_sort33DeviceRadixSortExclusiveSumKernelINS1_5radix10policy_hubIfiyE10Policy1000EyEEvPT0_)
        .other          _ZN3cub18CUB_300001_SM_10006detail10radix_sort33DeviceRadixSortExclusiveSumKernelINS1_5radix10policy_hubIfiyE10Policy1000EyEEvPT0_,@"STO_CUDA_ENTRY STV_DEFAULT"
_ZN3cub18CUB_300001_SM_10006detail10radix_sort33DeviceRadixSortExclusiveSumKernelINS1_5radix10policy_hubIfiyE10Policy1000EyEEvPT0_:
.text._ZN3cub18CUB_300001_SM_10006detail10radix_sort33DeviceRadixSortExclusiveSumKernelINS1_5radix10policy_hubIfiyE10Policy1000EyEEvPT0_:
        /* <DEDUP_REMOVED lines=63> */
.L_x_358:
        /* <DEDUP_REMOVED lines=28> */
.L_x_346:
[----:B------:R-:W-:Y:S05]  /*05b0*/  WARPSYNC.ALL ;  /* 0x0000000000007948 */ /* 0x000fea0003800000 */
[----:B------:R-:W-:Y:S06]  /*05c0*/  BAR.SYNC.DEFER_BLOCKING 0x0 ;  /* 0x0000000000007b1d */ /* 0x000fec0000010000 */
[----:B------:R-:W-:Y:S05]  /*05d0*/  @P1 EXIT ;  /* 0x000000000000194d */ /* 0x000fea0003800000 */
[----:B01----:R-:W0:Y:S04]  /*05e0*/  LDS.64 R2, [R0+0x10] ;  /* 0x0000100000027984 */ /* 0x003e280000000a00 */
[----:B0-----:R-:W-:Y:S01]  /*05f0*/  STG.E.64 desc[UR4][R16.64], R2 ;  /* 0x0000000210007986 */ /* 0x001fe2000c101b04 */
[----:B------:R-:W-:Y:S05]  /*0600*/  EXIT ;  /* 0x000000000000794d */ /* 0x000fea0003800000 */
.L_x_347:
[----:B------:R-:W-:Y:S02]  /*0610*/  IMAD.MOV.U32 R24, RZ, RZ, R20 ;  /* 0x000000ffff187224 */ /* 0x000fe400078e0014 */
[----:B------:R-:W-:Y:S02]  /*0620*/  IMAD.MOV.U32 R23, RZ, RZ, 0x1 ;  /* 0x00000001ff177424 */ /* 0x000fe400078e00ff */
[----:B------:R-:W-:Y:S02]  /*0630*/  IMAD.MOV.U32 R22, RZ, RZ, RZ ;  /* 0x000000ffff167224 */ /* 0x000fe400078e00ff */
[----:B------:R-:W-:-:S07]  /*0640*/  IMAD.MOV.U32 R21, RZ, RZ, -0x1 ;  /* 0xffffffffff157424 */ /* 0x000fce00078e00ff */
[----:B------:R-:W-:Y:S05]  /*0650*/  WARPSYNC.COLLECTIVE R21, `(.L_x_348) ;  /* 0x0000000015087348 */ /* 0x000fea0003c00000 */
[----:B------:R0:W1:Y:S02]  /*0660*/  SHFL.UP P0, R25, R24, R23, R22 ;  /* 0x0400001718197389 */ /* 0x0000640000000016 */
[----:B01----:R-:W-:Y:S05]  /*0670*/  ENDCOLLECTIVE ;  /* 0x000000000000791b */ /* 0x003fea0003800000 */
.L_x_348:
[----:B------:R-:W-:Y:S02]  /*0680*/  IMAD.MOV.U32 R24, RZ, RZ, R19 ;  /* 0x000000ffff187224 */ /* 0x000fe400078e0013 */
[----:B------:R-:W-:-:S07]  /*0690*/  IMAD.MOV.U32 R27, RZ, RZ, R25 ;  /* 0x000000ffff1b7224 */ /* 0x000fce00078e0019 */
[----:B------:R-:W-:Y:S05]  /*06a0*/  WARPSYNC.COLLECTIVE R21, `(.L_x_349) ;  /* 0x0000000015087348 */ /* 0x000fea0003c00000 */
[----:B------:R0:W1:Y:S02]  /*06b0*/  SHFL.UP P0, R25, R24, R23, R22 ;  /* 0x0400001718197389 */ /* 0x0000640000000016 */
[----:B01----:R-:W-:Y:S05]  /*06c0*/  ENDCOLLECTIVE ;  /* 0x000000000000791b */ /* 0x003fea0003800000 */
.L_x_349:
        /* <DEDUP_REMOVED lines=9> */
.L_x_350:
[----:B------:R-:W-:Y:S02]  /*0760*/  IMAD.MOV.U32 R24, RZ, RZ, R26 ;  /* 0x000000ffff187224 */ /* 0x000fe400078e001a */
[----:B------:R-:W-:-:S07]  /*0770*/  IMAD.MOV.U32 R28, RZ, RZ, R25 ;  /* 0x000000ffff1c7224 */ /* 0x000fce00078e0019 */
[----:B------:R-:W-:Y:S05]  /*0780*/  WARPSYNC.COLLECTIVE R21, `(.L_x_351) ;  /* 0x0000000015087348 */ /* 0x000fea0003c00000 */
[----:B------:R0:W1:Y:S02]  /*0790*/  SHFL.UP P0, R25, R24, R23, R22 ;  /* 0x0400001718197389 */ /* 0x0000640000000016 */
[----:B01----:R-:W-:Y:S05]  /*07a0*/  ENDCOLLECTIVE ;  /* 0x000000000000791b */ /* 0x003fea0003800000 */
.L_x_351:
        /* <DEDUP_REMOVED lines=9> */
.L_x_352:
[----:B------:R-:W-:Y:S02]  /*0840*/  IMAD.MOV.U32 R24, RZ, RZ, R29 ;  /* 0x000000ffff187224 */ /* 0x000fe400078e001d */
[----:B------:R-:W-:-:S07]  /*0850*/  IMAD.MOV.U32 R27, RZ, RZ, R25 ;  /* 0x000000ffff1b7224 */ /* 0x000fce00078e0019 */
[----:B------:R-:W-:Y:S05]  /*0860*/  WARPSYNC.COLLECTIVE R21, `(.L_x_353) ;  /* 0x0000000015087348 */ /* 0x000fea0003c00000 */
[----:B------:R0:W1:Y:S02]  /*0870*/  SHFL.UP P0, R25, R24, R23, R22 ;  /* 0x0400001718197389 */ /* 0x0000640000000016 */
[----:B01----:R-:W-:Y:S05]  /*0880*/  ENDCOLLECTIVE ;  /* 0x000000000000791b */ /* 0x003fea0003800000 */
.L_x_353:
        /* <DEDUP_REMOVED lines=9> */
.L_x_354:
[----:B------:R-:W-:Y:S02]  /*0920*/  IMAD.MOV.U32 R24, RZ, RZ, R29 ;  /* 0x000000ffff187224 */ /* 0x000fe400078e001d */
[----:B------:R-:W-:-:S07]  /*0930*/  IMAD.MOV.U32 R27, RZ, RZ, R25 ;  /* 0x000000ffff1b7224 */ /* 0x000fce00078e0019 */
[----:B------:R-:W-:Y:S05]  /*0940*/  WARPSYNC.COLLECTIVE R21, `(.L_x_355) ;  /* 0x0000000015087348 */ /* 0x000fea0003c00000 */
[----:B------:R0:W1:Y:S02]  /*0950*/  SHFL.UP P0, R25, R24, R23, R22 ;  /* 0x0400001718197389 */ /* 0x0000640000000016 */
[----:B01----:R-:W-:Y:S05]  /*0960*/  ENDCOLLECTIVE ;  /* 0x000000000000791b */ /* 0x003fea0003800000 */
.L_x_355:
        /* <DEDUP_REMOVED lines=9> */
.L_x_356:
[----:B------:R-:W-:Y:S02]  /*0a00*/  IMAD.MOV.U32 R24, RZ, RZ, R26 ;  /* 0x000000ffff187224 */ /* 0x000fe400078e001a */
[----:B------:R-:W-:-:S07]  /*0a10*/  IMAD.MOV.U32 R28, RZ, RZ, R25 ;  /* 0x000000ffff1c7224 */ /* 0x000fce00078e0019 */
[----:B------:R-:W-:Y:S05]  /*0a20*/  WARPSYNC.COLLECTIVE R21, `(.L_x_357) ;  /* 0x0000000015087348 */ /* 0x000fea0003c00000 */
[----:B------:R0:W1:Y:S02]  /*0a30*/  SHFL.UP P0, R25, R24, R23, R22 ;  /* 0x0400001718197389 */ /* 0x0000640000000016 */
[----:B01----:R-:W-:Y:S05]  /*0a40*/  ENDCOLLECTIVE ;  /* 0x000000000000791b */ /* 0x003fea0003800000 */
.L_x_357:
[----:B------:R-:W-:Y:S05]  /*0a50*/  BRA `(.L_x_358) ;  /* 0xfffffff800647947 */ /* 0x000fea000383ffff */
.L_x_359:
        /* <DEDUP_REMOVED lines=10> */
.L_x_458:


//--------------------- .text._ZN3cub18CUB_300001_SM_10006detail10radix_sort30DeviceRadixSortHistogramKernelINS1_5radix10policy_hubIfiyE10Policy1000ELNS0_9SortOrderE0EfyNS1_21identity_decomposer_tEEEvPT2_PKT1_SA_iiT3_ --------------------------
	.section	.text._ZN3cub18CUB_300001_SM_10006detail10radix_sort30DeviceRadixSortHistogramKernelINS1_5radix10policy_hubIfiyE10Policy1000ELNS0_9SortOrderE0EfyNS1_21identity_decomposer_tEEEvPT2_PKT1_SA_iiT3_,"ax",@progbits
	.align	128
        .global         _ZN3cub18CUB_300001_SM_10006detail10radix_sort30DeviceRadixSortHistogramKernelINS1_5radix10policy_hubIfiyE10Policy1000ELNS0_9SortOrderE0EfyNS1_21identity_decomposer_tEEEvPT2_PKT1_SA_iiT3_
        .type           _ZN3cub18CUB_300001_SM_10006detail10radix_sort30DeviceRadixSortHistogramKernelINS1_5radix10policy_hubIfiyE10Policy1000ELNS0_9SortOrderE0EfyNS1_21identity_decomposer_tEEEvPT2_PKT1_SA_iiT3_,@function
        .size           _ZN3cub18CUB_300001_SM_10006detail10radix_sort30DeviceRadixSortHistogramKernelINS1_5radix10policy_hubIfiyE10Policy1000ELNS0_9SortOrderE0EfyNS1_21identity_decomposer_tEEEvPT2_PKT1_SA_iiT3_,(.L_x_459 - _ZN3cub18CUB_300001_SM_10006detail10radix_sort30DeviceRadixSortHistogramKernelINS1_5radix10policy_hubIfiyE10Policy1000ELNS0_9SortOrderE0EfyNS1_21identity_decomposer_tEEEvPT2_PKT1_SA_iiT3_)
        .other          _ZN3cub18CUB_300001_SM_10006detail10radix_sort30DeviceRadixSortHistogramKernelINS1_5radix10policy_hubIfiyE10Policy1000ELNS0_9SortOrderE0EfyNS1_21identity_decomposer_tEEEvPT2_PKT1_SA_iiT3_,@"STO_CUDA_ENTRY STV_DEFAULT"
_ZN3cub18CUB_300001_SM_10006detail10radix_sort30DeviceRadixSortHistogramKernelINS1_5radix10policy_hubIfiyE10Policy1000ELNS0_9SortOrderE0EfyNS1_21identity_decomposer_tEEEvPT2_PKT1_SA_iiT3_:
.text._ZN3cub18CUB_300001_SM_10006detail10radix_sort30DeviceRadixSortHistogramKernelINS1_5radix10policy_hubIfiyE10Policy1000ELNS0_9SortOrderE0EfyNS1_21identity_decomposer_tEEEvPT2_PKT1_SA_iiT3_:
        /* <DEDUP_REMOVED lines=38> */
.L_x_443:
        /* <DEDUP_REMOVED lines=13> */
.L_x_363:
        /* <DEDUP_REMOVED lines=21> */
.L_x_362:
        /* <DEDUP_REMOVED lines=19> */
.L_x_365:
        /* <DEDUP_REMOVED lines=18> */
.L_x_364:
[----:B------:R-:W-:-:S13]  /*06d0*/  ISETP.GT.U32.AND P2, PT, R0, 0x7f, PT ;  /* 0x0000007f0000780c */ /* 0x000fda0003f44070 */
[----:B------:R-:W-:Y:S05]  /*06e0*/  @P2 BRA `(.L_x_361) ;  /* 0x0000000000e02947 */ /* 0x000fea0003800000 */
[----:B--23--:R-:W-:Y:S01]  /*06f0*/  IMAD.MOV.U32 R2, RZ, RZ, RZ ;  /* 0x000000ffff027224 */ /* 0x00cfe200078e00ff */
[----:B------:R-:W-:Y:S06]  /*0700*/  @!P1 BRA `(.L_x_366) ;  /* 0x0000000000589947 */ /* 0x000fec0003800000 */
[----:B------:R-:W-:-:S07]  /*0710*/  IMAD.MOV.U32 R2, RZ, RZ, RZ ;  /* 0x000000ffff027224 */ /* 0x000fce00078e00ff */
.L_x_367:
        /* <DEDUP_REMOVED lines=21> */
.L_x_366:
        /* <DEDUP_REMOVED lines=14> */
.L_x_368:
        /* <DEDUP_REMOVED lines=18> */
.L_x_361:
[----:B------:R-:W-:Y:S05]  /*0a70*/  BSYNC.RECONVERGENT B0 ;  /* 0x0000000000007941 */ /* 0x000fea0003800200 */
.L_x_360:
        /* <DEDUP_REMOVED lines=16> */
.L_x_374:
        /* <DEDUP_REMOVED lines=36> */
.L_x_370:
        /* <DEDUP_REMOVED lines=67> */
.L_x_371:
        /* <DEDUP_REMOVED lines=89> */
.L_x_373:
        /* <DEDUP_REMOVED lines=72> */
.L_x_372:
[----:B------:R-:W-:Y:S05]  /*1c00*/  BRA.U !UP0, `(.L_x_374) ;  /* 0xffffffed08dc7547 */ /* 0x000fea000b83ffff */
.L_x_369:
        /* <DEDUP_REMOVED lines=13> */
.L_x_394:
        /* <DEDUP_REMOVED lines=16> */
.L_x_379:
[----:B------:R-:W-:Y:S05]  /*1de0*/  BSYNC.RECONVERGENT B1 ;  /* 0x0000000000017941 */ /* 0x000fea0003800200 */
.L_x_378:
        /* <DEDUP_REMOVED lines=15> */
.L_x_381:
[----:B------:R-:W-:Y:S05]  /*1ee0*/  BSYNC.RECONVERGENT B1 ;  /* 0x0000000000017941 */ /* 0x000fea0003800200 */
.L_x_380:
[----:B------:R-:W-:Y:S04]  /*1ef0*/  BSSY.RECONVERGENT B1, `(.L_x_382) ;  /* 0x0000007000017945 */ /* 0x000fe80003800200 */
[----:B------:R-:W-:Y:S05]  /*1f00*/  @!P0 BRA `(.L_x_383) ;  /* 0x0000000000148947 */ /* 0x000fea0003800000 */
[----:B01----:R-:W-:Y:S02]  /*1f10*/  IMAD R17, R3, 0x100, R0 ;  /* 0x0000010003117824 */ /* 0x003fe400078e0200 */
[----:B------:R-:W-:Y:S02]  /*1f20*/  IMAD.MOV.U32 R23, RZ, RZ, RZ ;  /* 0x000000ffff177224 */ /* 0x000fe400078e00ff */
[----:B------:R-:W-:-:S04]  /*1f30*/  VIADD R17, R17, 0x200 ;  /* 0x0000020011117836 */ /* 0x000fc80000000000 */
[----:B------:R-:W-:-:S05]  /*1f40*/  IMAD.WIDE.U32 R16, R17, 0x8, R4 ;  /* 0x0000000811107825 */ /* 0x000fca00078e0004 */
[----:B------:R2:W-:Y:S02]  /*1f50*/  REDG.E.ADD.64.STRONG.GPU desc[UR20][R16.64], R22 ;  /* 0x000000161000798e */ /* 0x0005e4000c12e514 */
.L_x_383:
[----:B------:R-:W-:Y:S05]  /*1f60*/  BSYNC.RECONVERGENT B1 ;  /* 0x0000000000017941 */ /* 0x000fea0003800200 */
.L_x_382:
[----:B------:R-:W-:Y:S04]  /*1f70*/  BSSY.RECONVERGENT B1, `(.L_x_384) ;  /* 0x0000007000017945 */ /* 0x000fe80003800200 */
[----:B------:R-:W-:Y:S05]  /*1f80*/  @!P1 BRA `(.L_x_385) ;  /* 0x0000000000149947 */ /* 0x000fea0003800000 */
[----:B012---:R-:W-:Y:S02]  /*1f90*/  IMAD R17, R3, 0x100, R0 ;  /* 0x0000010003117824 */ /* 0x007fe400078e0200 */
[----:B------:R-:W-:Y:S02]  /*1fa0*/  IMAD.MOV.U32 R15, RZ, RZ, RZ ;  /* 0x000000ffff0f7224 */ /* 0x000fe400078e00ff */
[----:B------:R-:W-:-:S04]  /*1fb0*/  VIADD R17, R17, 0x300 ;  /* 0x0000030011117836 */ /* 0x000fc80000000000 */
[----:B------:R-:W-:-:S05]  /*1fc0*/  IMAD.WIDE.U32 R16, R17, 0x8, R4 ;  /* 0x0000000811107825 */ /* 0x000fca00078e0004 */
[----:B------:R3:W-:Y:S02]  /*1fd0*/  REDG.E.ADD.64.STRONG.GPU desc[UR20][R16.64], R14 ;  /* 0x0000000e1000798e */ /* 0x0007e4000c12e514 */
.L_x_385:
[----:B------:R-:W-:Y:S05]  /*1fe0*/  BSYNC.RECONVERGENT B1 ;  /* 0x0000000000017941 */ /* 0x000fea0003800200 */
.L_x_384:
[----:B------:R-:W-:Y:S04]  /*1ff0*/  BSSY.RECONVERGENT B1, `(.L_x_386) ;  /* 0x0000007000017945 */ /* 0x000fe80003800200 */
[----:B------:R-:W-:Y:S05]  /*2000*/  @!P2 BRA `(.L_x_387) ;  /* 0x000000000014a947 */ /* 0x000fea0003800000 */
[----:B---3--:R-:W-:Y:S02]  /*2010*/  IMAD R15, R3, 0x100, R0 ;  /* 0x00000100030f7824 */ /* 0x008fe400078e0200 */
[----:B------:R-:W-:Y:S02]  /*2020*/  IMAD.MOV.U32 R13, RZ, RZ, RZ ;  /* 0x000000ffff0d7224 */ /* 0x000fe400078e00ff */
[----:B------:R-:W-:-:S04]  /*2030*/  VIADD R15, R15, 0x400 ;  /* 0x000004000f0f7836 */ /* 0x000fc80000000000 */
[----:B------:R-:W-:-:S05]  /*2040*/  IMAD.WIDE.U32 R14, R15, 0x8, R4 ;  /* 0x000000080f0e7825 */ /* 0x000fca00078e0004 */
[----:B------:R4:W-:Y:S02]  /*2050*/  REDG.E.ADD.64.STRONG.GPU desc[UR20][R14.64], R12 ;  /* 0x0000000c0e00798e */ /* 0x0009e4000c12e514 */
.L_x_387:
[----:B------:R-:W-:Y:S05]  /*2060*/  BSYNC.RECONVERGENT B1 ;  /* 0x0000000000017941 */ /* 0x000fea0003800200 */
.L_x_386:
[----:B------:R-:W-:Y:S04]  /*2070*/  BSSY.RECONVERGENT B1, `(.L_x_388) ;  /* 0x0000007000017945 */ /* 0x000fe80003800200 */
[----:B------:R-:W-:Y:S05]  /*2080*/  @!P3 BRA `(.L_x_389) ;  /* 0x000000000014b947 */ /* 0x000fea0003800000 */
[----:B----4-:R-:W-:Y:S02]  /*2090*/  IMAD R13, R3, 0x100, R0 ;  /* 0x00000100030d7824 */ /* 0x010fe400078e0200 */
[----:B------:R-:W-:Y:S02]  /*20a0*/  IMAD.MOV.U32 R7, RZ, RZ, RZ ;  /* 0x000000ffff077224 */ /* 0x000fe400078e00ff */
[----:B------:R-:W-:-:S04]  /*20b0*/  VIADD R13, R13, 0x500 ;  /* 0x000005000d0d7836 */ /* 0x000fc80000000000 */
[----:B------:R-:W-:-:S05]  /*20c0*/  IMAD.WIDE.U32 R12, R13, 0x8, R4 ;  /* 0x000000080d0c7825 */ /* 0x000fca00078e0004 */
[----:B------:R4:W-:Y:S02]  /*20d0*/  REDG.E.ADD.64.STRONG.GPU desc[UR20][R12.64], R6 ;  /* 0x000000060c00798e */ /* 0x0009e4000c12e514 */
.L_x_389:
[----:B------:R-:W-:Y:S05]  /*20e0*/  BSYNC.RECONVERGENT B1 ;  /* 0x0000000000017941 */ /* 0x000fea0003800200 */
.L_x_388:
[----:B------:R-:W-:Y:S04]  /*20f0*/  BSSY.RECONVERGENT B1, `(.L_x_390) ;  /* 0x0000007000017945 */ /* 0x000fe80003800200 */
[----:B------:R-:W-:Y:S05]  /*2100*/  @!P4 BRA `(.L_x_391) ;  /* 0x000000000014c947 */ /* 0x000fea0003800000 */
[----:B----4-:R-:W-:Y:S02]  /*2110*/  IMAD R7, R3, 0x100, R0 ;  /* 0x0000010003077824 */ /* 0x010fe400078e0200 */
[----:B------:R-:W-:Y:S02]  /*2120*/  IMAD.MOV.U32 R9, RZ, RZ, RZ ;  /* 0x000000ffff097224 */ /* 0x000fe400078e00ff */
[----:B------:R-:W-:-:S04]  /*2130*/  VIADD R7, R7, 0x600 ;  /* 0x0000060007077836 */ /* 0x000fc80000000000 */
[----:B------:R-:W-:-:S05]  /*2140*/  IMAD.WIDE.U32 R6, R7, 0x8, R4 ;  /* 0x0000000807067825 */ /* 0x000fca00078e0004 */
[----:B------:R4:W-:Y:S02]  /*2150*/  REDG.E.ADD.64.STRONG.GPU desc[UR20][R6.64], R8 ;  /* 0x000000080600798e */ /* 0x0009e4000c12e514 */
.L_x_391:
[----:B------:R-:W-:Y:S05]  /*2160*/  BSYNC.RECONVERGENT B1 ;  /* 0x0000000000017941 */ /* 0x000fea0003800200 */
.L_x_390:
[----:B------:R-:W-:Y:S04]  /*2170*/  BSSY.RECONVERGENT B1, `(.L_x_392) ;  /* 0x0000007000017945 */ /* 0x000fe80003800200 */
[----:B------:R-:W-:Y:S05]  /*2180*/  @!P5 BRA `(.L_x_393) ;  /* 0x000000000014d947 */ /* 0x000fea0003800000 */
[----:B----4-:R-:W-:Y:S02]  /*2190*/  IMAD R7, R3, 0x100, R0 ;  /* 0x0000010003077824 */ /* 0x010fe400078e0200 */
[----:B------:R-:W-:Y:S02]  /*21a0*/  IMAD.MOV.U32 R11, RZ, RZ, RZ ;  /* 0x000000ffff0b7224 */ /* 0x000fe400078e00ff */
[----:B------:R-:W-:-:S04]  /*21b0*/  VIADD R7, R7, 0x700 ;  /* 0x0000070007077836 */ /* 0x000fc80000000000 */
[----:B------:R-:W-:-:S05]  /*21c0*/  IMAD.WIDE.U32 R6, R7, 0x8, R4 ;  /* 0x0000000807067825 */ /* 0x000fca00078e0004 */
[----:B------:R4:W-:Y:S02]  /*21d0*/  REDG.E.ADD.64.STRONG.GPU desc[UR20][R6.64], R10 ;  /* 0x0000000a0600798e */ /* 0x0009e4000c12e514 */
.L_x_393:
[----:B------:R-:W-:Y:S05]  /*21e0*/  BSYNC.RECONVERGENT B1 ;  /* 0x0000000000017941 */ /* 0x000fea0003800200 */
.L_x_392:
[----:B------:R-:W-:-:S05]  /*21f0*/  VIADD R3, R3, 0x8 ;  /* 0x0000000803037836 */ /* 0x000fca0000000000 */
[----:B------:R-:W-:-:S13]  /*2200*/  ISETP.NE.AND P0, PT, R3, UR27, PT ;  /* 0x0000001b03007c0c */ /* 0x000fda000bf05270 */
[----:B------:R-:W-:Y:S05]  /*2210*/  @P0 BRA `(.L_x_394) ;  /* 0xfffffff800b00947 */ /* 0x000fea000383ffff */
[----:B------:R-:W-:-:S07]  /*2220*/  IMAD.U32 R5, RZ, RZ, UR27 ;  /* 0x0000001bff057e24 */ /* 0x000fce000f8e00ff */
.L_x_377:
        /* <DEDUP_REMOVED lines=24> */
.L_x_398:
[----:B------:R-:W-:Y:S05]  /*23b0*/  BSYNC.RECONVERGENT B1 ;  /* 0x0000000000017941 */ /* 0x000fea0003800200 */
.L_x_397:
        /* <DEDUP_REMOVED lines=9> */
.L_x_400:
[----:B------:R-:W-:Y:S05]  /*2450*/  BSYNC.RECONVERGENT B1 ;  /* 0x0000000000017941 */ /* 0x000fea0003800200 */
.L_x_399:
        /* <DEDUP_REMOVED lines=8> */
.L_x_402:
[----:B------:R-:W-:Y:S05]  /*24e0*/  BSYNC.RECONVERGENT B1 ;  /* 0x0000000000017941 */ /* 0x000fea0003800200 */
.L_x_401:
        /* <DEDUP_REMOVED lines=9> */
.L_x_404:
[----:B------:R-:W-:Y:S05]  /*2580*/  BSYNC.RECONVERGENT B1 ;  /* 0x0000000000017941 */ /* 0x000fea0003800200 */
.L_x_403:
[----:B------:R-:W-:-:S07]  /*2590*/  VIADD R5, R5, 0x4 ;  /* 0x0000000405057836 */ /* 0x000fce0000000000 */
.L_x_396:
        /* <DEDUP_REMOVED lines=18> */
.L_x_408:
[----:B------:R-:W-:Y:S05]  /*26c0*/  BSYNC.RECONVERGENT B2 ;  /* 0x0000000000027941 */ /* 0x000fea0003800200 */
.L_x_407:
        /* <DEDUP_REMOVED lines=9> */
.L_x_410:
[----:B------:R-:W-:Y:S05]  /*2760*/  BSYNC.RECONVERGENT B2 ;  /* 0x0000000000027941 */ /* 0x000fea0003800200 */
.L_x_409:
[----:B------:R-:W-:-:S07]  /*2770*/  VIADD R5, R5, 0x2 ;  /* 0x0000000205057836 */ /* 0x000fce0000000000 */
.L_x_406:
        /* <DEDUP_REMOVED lines=12> */
.L_x_405:
[----:B------:R-:W-:Y:S05]  /*2840*/  BSYNC.RECONVERGENT B1 ;  /* 0x0000000000017941 */ /* 0x000fea0003800200 */
.L_x_395:
[----:B------:R-:W-:-:S13]  /*2850*/  ISETP.GT.U32.AND P0, PT, R0, 0x7f, PT ;  /* 0x0000007f0000780c */ /* 0x000fda0003f04070 */
[----:B------:R-:W-:Y:S05]  /*2860*/  @P0 BRA `(.L_x_376) ;  /* 0x00000008008c0947 */ /* 0x000fea0003800000 */
[----:B------:R-:W-:Y:S01]  /*2870*/  UISETP.GE.U32.AND UP0, UPT, UR22, 0x7, UPT ;  /* 0x000000071600788c */ /* 0x000fe2000bf06070 */
[----:B0-----:R-:W-:-:S08]  /*2880*/  IMAD.MOV.U32 R5, RZ, RZ, RZ ;  /* 0x000000ffff057224 */ /* 0x001fd000078e00ff */
[----:B------:R-:W-:Y:S05]  /*2890*/  BRA.U !UP0, `(.L_x_411) ;  /* 0x0000000508147547 */ /* 0x000fea000b800000 */
[----:B-1----:R-:W0:Y:S01]  /*28a0*/  LDC.64 R4, c[0x0][0x380] ;  /* 0x0000e000ff047b82 */ /* 0x002e220000000a00 */
[----:B------:R-:W-:-:S07]  /*28b0*/  IMAD.MOV.U32 R9, RZ, RZ, RZ ;  /* 0x000000ffff097224 */ /* 0x000fce00078e00ff */
.L_x_428:
        /* <DEDUP_REMOVED lines=18> */
.L_x_413:
[----:B------:R-:W-:Y:S05]  /*29e0*/  BSYNC.RECONVERGENT B1 ;  /* 0x0000000000017941 */ /* 0x000fea0003800200 */
.L_x_412:
[----:B------:R-:W-:Y:S04]  /*29f0*/  BSSY.RECONVERGENT B1, `(.L_x_414) ;  /* 0x0000005000017945 */ /* 0x000fe80003800200 */
[----:B------:R-:W-:Y:S05]  /*2a00*/  @!P1 BRA `(.L_x_415) ;  /* 0x00000000000c9947 */ /* 0x000fea0003800000 */
[----:B0-----:R-:W-:Y:S02]  /*2a10*/  IMAD.MOV.U32 R14, RZ, RZ, R13 ;  /* 0x000000ffff0e7224 */ /* 0x001fe400078e000d */
[----:B------:R-:W-:-:S05]  /*2a20*/  IMAD.MOV.U32 R15, RZ, RZ, RZ ;  /* 0x000000ffff0f7224 */ /* 0x000fca00078e00ff */
[----:B------:R1:W-:Y:S02]  /*2a30*/  REDG.E.ADD.64.STRONG.GPU desc[UR20][R6.64+0xc00], R14 ;  /* 0x000c000e0600798e */ /* 0x0003e4000c12e514 */
.L_x_415:
[----:B------:R-:W-:Y:S05]  /*2a40*/  BSYNC.RECONVERGENT B1 ;  /* 0x0000000000017941 */ /* 0x000fea0003800200 */
.L_x_414:
        /* <DEDUP_REMOVED lines=12> */
.L_x_417:
[----:B------:R-:W-:Y:S05]  /*2b10*/  BSYNC.RECONVERGENT B1 ;  /* 0x0000000000017941 */ /* 0x000fea0003800200 */
.L_x_416:
[----:B------:R-:W-:Y:S04]  /*2b20*/  BSSY.RECONVERGENT B1, `(.L_x_418) ;  /* 0x0000005000017945 */ /* 0x000fe80003800200 */
[----:B------:R-:W-:Y:S05]  /*2b30*/  @!P1 BRA `(.L_x_419) ;  /* 0x00000000000c9947 */ /* 0x000fea0003800000 */
[----:B012---:R-:W-:Y:S02]  /*2b40*/  IMAD.MOV.U32 R14, RZ, RZ, R18 ;  /* 0x000000ffff0e7224 */ /* 0x007fe400078e0012 */
[----:B------:R-:W-:-:S05]  /*2b50*/  IMAD.MOV.U32 R15, RZ, RZ, RZ ;  /* 0x000000ffff0f7224 */ /* 0x000fca00078e00ff */
[----:B------:R3:W-:Y:S02]  /*2b60*/  REDG.E.ADD.64.STRONG.GPU desc[UR20][R6.64+0x1c00], R14 ;  /* 0x001c000e0600798e */ /* 0x0007e4000c12e514 */
.L_x_419:
[----:B------:R-:W-:Y:S05]  /*2b70*/  BSYNC.RECONVERGENT B1 ;  /* 0x0000000000017941 */ /* 0x000fea0003800200 */
.L_x_418:
[----:B------:R-:W-:Y:S04]  /*2b80*/  BSSY.RECONVERGENT B1, `(.L_x_420) ;  /* 0x0000005000017945 */ /* 0x000fe80003800200 */
[----:B------:R-:W-:Y:S05]  /*2b90*/  @!P2 BRA `(.L_x_421) ;  /* 0x00000000000ca947 */ /* 0x000fea0003800000 */
[----:B0123--:R-:W-:Y:S02]  /*2ba0*/  IMAD.MOV.U32 R14, RZ, RZ, R19 ;  /* 0x000000ffff0e7224 */ /* 0x00ffe400078e0013 */
[----:B------:R-:W-:-:S05]  /*2bb0*/  IMAD.MOV.U32 R15, RZ, RZ, RZ ;  /* 0x000000ffff0f7224 */ /* 0x000fca00078e00ff */
[----:B------:R4:W-:Y:S02]  /*2bc0*/  REDG.E.ADD.64.STRONG.GPU desc[UR20][R6.64+0x2400], R14 ;  /* 0x0024000e0600798e */ /* 0x0009e4000c12e514 */
.L_x_421:
[----:B------:R-:W-:Y:S05]  /*2bd0*/  BSYNC.RECONVERGENT B1 ;  /* 0x0000000000017941 */ /* 0x000fea0003800200 */
.L_x_420:
[----:B------:R-:W-:Y:S04]  /*2be0*/  BSSY.RECONVERGENT B1, `(.L_x_422) ;  /* 0x0000004000017945 */ /* 0x000fe80003800200 */
[----:B------:R-:W-:Y:S05]  /*2bf0*/  @!P3 BRA `(.L_x_423) ;  /* 0x000000000008b947 */ /* 0x000fea0003800000 */
[----:B------:R-:W-:-:S05]  /*2c00*/  IMAD.MOV.U32 R17, RZ, RZ, RZ ;  /* 0x000000ffff117224 */ /* 0x000fca00078e00ff */
[----:B------:R0:W-:Y:S02]  /*2c10*/  REDG.E.ADD.64.STRONG.GPU desc[UR20][R6.64+0x2c00], R16 ;  /* 0x002c00100600798e */ /* 0x0001e4000c12e514 */
.L_x_423:
[----:B------:R-:W-:Y:S05]  /*2c20*/  BSYNC.RECONVERGENT B1 ;  /* 0x0000000000017941 */ /* 0x000fea0003800200 */
.L_x_422:
[----:B------:R-:W-:Y:S04]  /*2c30*/  BSSY.RECONVERGENT B1, `(.L_x_424) ;  /* 0x0000004000017945 */ /* 0x000fe80003800200 */
[----:B------:R-:W-:Y:S05]  /*2c40*/  @!P4 BRA `(.L_x_425) ;  /* 0x000000000008c947 */ /* 0x000fea0003800000 */
[----:B------:R-:W-:-:S05]  /*2c50*/  IMAD.MOV.U32 R13, RZ, RZ, RZ ;  /* 0x000000ffff0d7224 */ /* 0x000fca00078e00ff */
[----:B------:R0:W-:Y:S02]  /*2c60*/  REDG.E.ADD.64.STRONG.GPU desc[UR20][R6.64+0x3400], R12 ;  /* 0x0034000c0600798e */ /* 0x0001e4000c12e514 */
.L_x_425:
[----:B------:R-:W-:Y:S05]  /*2c70*/  BSYNC.RECONVERGENT B1 ;  /* 0x0000000000017941 */ /* 0x000fea0003800200 */
.L_x_424:
[----:B------:R-:W-:Y:S04]  /*2c80*/  BSSY.RECONVERGENT B1, `(.L_x_426) ;  /* 0x0000004000017945 */ /* 0x000fe80003800200 */
[----:B------:R-:W-:Y:S05]  /*2c90*/  @!P5 BRA `(.L_x_427) ;  /* 0x000000000008d947 */ /* 0x000fea0003800000 */
[----:B------:R-:W-:-:S05]  /*2ca0*/  IMAD.MOV.U32 R11, RZ, RZ, RZ ;  /* 0x000000ffff0b7224 */ /* 0x000fca00078e00ff */
[----:B------:R0:W-:Y:S02]  /*2cb0*/  REDG.E.ADD.64.STRONG.GPU desc[UR20][R6.64+0x3c00], R10 ;  /* 0x003c000a0600798e */ /* 0x0001e4000c12e514 */
.L_x_427:
[----:B------:R-:W-:Y:S05]  /*2cc0*/  BSYNC.RECONVERGENT B1 ;  /* 0x0000000000017941 */ /* 0x000fea0003800200 */
.L_x_426:
[----:B------:R-:W-:Y:S05]  /*2cd0*/  @P0 BRA `(.L_x_428) ;  /* 0xfffffff800f80947 */ /* 0x000fea000383ffff */
[----:B------:R-:W-:-:S07]  /*2ce0*/  IMAD.U32 R5, RZ, RZ, UR27 ;  /* 0x0000001bff057e24 */ /* 0x000fce000f8e00ff */
.L_x_411:
        /* <DEDUP_REMOVED lines=20> */
.L_x_431:
[----:B------:R-:W-:Y:S05]  /*2e30*/  BSYNC.RECONVERGENT B1 ;  /* 0x0000000000017941 */ /* 0x000fea0003800200 */
.L_x_430:
        /* <DEDUP_REMOVED lines=9> */
.L_x_433:
[----:B------:R-:W-:Y:S05]  /*2ed0*/  BSYNC.RECONVERGENT B1 ;  /* 0x0000000000017941 */ /* 0x000fea0003800200 */
.L_x_432:
        /* <DEDUP_REMOVED lines=8> */
.L_x_435:
[----:B------:R-:W-:Y:S05]  /*2f60*/  BSYNC.RECONVERGENT B1 ;  /* 0x0000000000017941 */ /* 0x000fea0003800200 */
.L_x_434:
        /* <DEDUP_REMOVED lines=9> */
.L_x_437:
[----:B------:R-:W-:Y:S05]  /*3000*/  BSYNC.RECONVERGENT B1 ;  /* 0x0000000000017941 */ /* 0x000fea0003800200 */
.L_x_436:
[----:B------:R-:W-:-:S07]  /*3010*/  VIADD R5, R5, 0x4 ;  /* 0x0000000405057836 */ /* 0x000fce0000000000 */
.L_x_429:
        /* <DEDUP_REMOVED lines=17> */
.L_x_440:
[----:B------:R-:W-:Y:S05]  /*3130*/  BSYNC.RECONVERGENT B1 ;  /* 0x0000000000017941 */ /* 0x000fea0003800200 */
.L_x_439:
        /* <DEDUP_REMOVED lines=9> */
.L_x_442:
[----:B------:R-:W-:Y:S05]  /*31d0*/  BSYNC.RECONVERGENT B1 ;  /* 0x0000000000017941 */ /* 0x000fea0003800200 */
.L_x_441:
[----:B------:R-:W-:-:S07]  /*31e0*/  VIADD R5, R5, 0x2 ;  /* 0x0000000205057836 */ /* 0x000fce0000000000 */
.L_x_438:
        /* <DEDUP_REMOVED lines=11> */
.L_x_376:
[----:B------:R-:W-:Y:S05]  /*32a0*/  BSYNC.RECONVERGENT B0 ;  /* 0x0000000000007941 */ /* 0x000fea0003800200 */
.L_x_375:
[----:B------:R-:W-:Y:S01]  /*32b0*/  BAR.SYNC.DEFER_BLOCKING 0x0 ;  /* 0x0000000000007b1d */ /* 0x000fe20000010000 */
[----:B------:R-:W-:-:S04]  /*32c0*/  UIADD3 UR6, UP0, UPT, UR6, 0x1, URZ ;  /* 0x0000000106067890 */ /* 0x000fc8000ff1e0ff */
[----:B------:R-:W-:Y:S02]  /*32d0*/  UIADD3.X UR7, UPT, UPT, URZ, UR7, URZ, UP0, !UPT ;  /* 0x00000007ff077290 */ /* 0x000fe400087fe4ff */
[----:B------:R-:W-:-:S04]  /*32e0*/  UISETP.NE.U32.AND UP0, UPT, UR6, UR11, UPT ;  /* 0x0000000b0600728c */ /* 0x000fc8000bf05070 */
[----:B------:R-:W-:-:S09]  /*32f0*/  UISETP.NE.AND.EX UP0, UPT, UR7, UR12, UPT, UP0 ;  /* 0x0000000c0700728c */ /* 0x000fd2000bf05300 */
[----:B------:R-:W-:Y:S05]  /*3300*/  BRA.U UP0, `(.L_x_443) ;  /* 0xffffffcd00d47547 */ /* 0x000fea000b83ffff */
[----:B------:R-:W-:Y:S05]  /*3310*/  EXIT ;  /* 0x000000000000794d */ /* 0x000fea0003800000 */
.L_x_444:
        /* <DEDUP_REMOVED lines=14> */
.L_x_459:


//--------------------- .text._ZN3cub18CUB_300001_SM_10006detail10radix_sort31DeviceRadixSortSingleTileKernelINS1_5radix10policy_hubIfiyE10Policy1000ELNS0_9SortOrderE0EfiyNS1_21identity_decomposer_tEEEvPKT1_PSA_PKT2_PSE_T3_iiT4_ --------------------------
	.section	.text._ZN3cub18CUB_300001_SM_10006detail10radix_sort31DeviceRadixSortSingleTileKernelINS1_5radix10policy_hubIfiyE10Policy1000ELNS0_9SortOrderE0EfiyNS1_21identity_decomposer_tEEEvPKT1_PSA_PKT2_PSE_T3_iiT4_,"ax",@progbits
	.align	128
        .global         _ZN3cub18CUB_300001_SM_10006detail10radix_sort31DeviceRadixSortSingleTileKernelINS1_5radix10policy_hubIfiyE10Policy1000ELNS0_9SortOrderE0EfiyNS1_21identity_decomposer_tEEEvPKT1_PSA_PKT2_PSE_T3_iiT4_
        .type           _ZN3cub18CUB_300001_SM_10006detail10radix_sort31DeviceRadixSortSingleTileKernelINS1_5radix10policy_hubIfiyE10Policy1000ELNS0_9SortOrderE0EfiyNS1_21identity_decomposer_tEEEvPKT1_PSA_PKT2_PSE_T3_iiT4_,@function
        .size           _ZN3cub18CUB_300001_SM_10006detail10radix_sort31DeviceRadixSortSingleTileKernelINS1_5radix10policy_hubIfiyE10Policy1000ELNS0_9SortOrderE0EfiyNS1_21identity_decomposer_tEEEvPKT1_PSA_PKT2_PSE_T3_iiT4_,(.L_x_460 - _ZN3cub18CUB_300001_SM_10006detail10radix_sort31DeviceRadixSortSingleTileKernelINS1_5radix10policy_hubIfiyE10Policy1000ELNS0_9SortOrderE0EfiyNS1_21identity_decomposer_tEEEvPKT1_PSA_PKT2_PSE_T3_iiT4_)
        .other          _ZN3cub18CUB_300001_SM_10006detail10radix_sort31DeviceRadixSortSingleTileKernelINS1_5radix10policy_hubIfiyE10Policy1000ELNS0_9SortOrderE0EfiyNS1_21identity_decomposer_tEEEvPKT1_PSA_PKT2_PSE_T3_iiT4_,@"STO_CUDA_ENTRY STV_DEFAULT"
_ZN3cub18CUB_300001_SM_10006detail10radix_sort31DeviceRadixSortSingleTileKernelINS1_5radix10policy_hubIfiyE10Policy1000ELNS0_9SortOrderE0EfiyNS1_21identity_decomposer_tEEEvPKT1_PSA_PKT2_PSE_T3_iiT4_:
.text._ZN3cub18CUB_300001_SM_10006detail10radix_sort31DeviceRadixSortSingleTileKernelINS1_5radix10policy_hubIfiyE10Policy1000ELNS0_9SortOrderE0EfiyNS1_21identity_decomposer_tEEEvPKT1_PSA_PKT2_PSE_T3_iiT4_:
        /* <DEDUP_REMOVED lines=222> */
.L_x_446:
        /* <DEDUP_REMOVED lines=593> */
.L_x_445:
        /* <DEDUP_REMOVED lines=288> */
.L_x_447:
        /* <DEDUP_REMOVED lines=9> */
.L_x_460:


//--------------------- .text._ZN3cub18CUB_300001_SM_10006detail11EmptyKernelIvEEvv --------------------------
	.section	.text._ZN3cub18CUB_300001_SM_10006detail11EmptyKernelIvEEvv,"ax",@progbits
	.align	128
        .global         _ZN3cub18CUB_300001_SM_10006detail11EmptyKernelIvEEvv
        .type           _ZN3cub18CUB_300001_SM_10006detail11EmptyKernelIvEEvv,@function
        .size           _ZN3cub18CUB_300001_SM_10006detail11EmptyKernelIvEEvv,(.L_x_461 - _ZN3cub18CUB_300001_SM_10006detail11EmptyKernelIvEEvv)
        .other          _ZN3cub18CUB_300001_SM_10006detail11EmptyKernelIvEEvv,@"STO_CUDA_ENTRY STV_DEFAULT"
_ZN3cub18CUB_300001_SM_10006detail11EmptyKernelIvEEvv:
.text._ZN3cub18CUB_300001_SM_10006detail11EmptyKernelIvEEvv:
[----:B------:R-:W-:Y:S01]  /*0000*/  LDC R1, c[0x0][0x37c] ;  /* 0x0000df00ff017b82 */ /* 0x000fe20000000800 */
[----:B------:R-:W-:Y:S05]  /*0010*/  EXIT ;  /* 0x000000000000794d */ /* 0x000fea0003800000 */
.L_x_448:
        /* <DEDUP_REMOVED lines=14> */
.L_x_461:


//--------------------- .text._Z12init_indicesPi  --------------------------
	.section	.text._Z12init_indicesPi,"ax",@progbits
	.align	128
        .global         _Z12init_indicesPi
        .type           _Z12init_indicesPi,@function
        .size           _Z12init_indicesPi,(.L_x_462 - _Z12init_indicesPi)
        .other          _Z12init_indicesPi,@"STO_CUDA_ENTRY STV_DEFAULT"
_Z12init_indicesPi:
.text._Z12init_indicesPi:
[----:B------:R-:W-:Y:S01]  /*0000*/  LDC R1, c[0x0][0x37c] ;  /* 0x0000df00ff017b82 */ /* 0x000fe20000000800 */
[----:B------:R-:W0:Y:S07]  /*0010*/  S2R R0, SR_TID.X ;  /* 0x0000000000007919 */ /* 0x000e2e0000002100 */
[----:B------:R-:W0:Y:S01]  /*0020*/  S2UR UR6, SR_CTAID.X ;  /* 0x00000000000679c3 */ /* 0x000e220000002500 */
[----:B------:R-:W1:Y:S07]  /*0030*/  LDCU.64 UR4, c[0x0][0x358] ;  /* 0x00006b00ff0477ac */ /* 0x000e6e0008000a00 */
[----:B------:R-:W0:Y:S08]  /*0040*/  LDC R5, c[0x0][0x360] ;  /* 0x0000d800ff057b82 */ /* 0x000e300000000800 */
[----:B------:R-:W2:Y:S01]  /*0050*/  LDC.64 R2, c[0x0][0x380] ;  /* 0x0000e000ff027b82 */ /* 0x000ea20000000a00 */
[----:B0-----:R-:W-:-:S04]  /*0060*/  IMAD R5, R5, UR6, R0 ;  /* 0x0000000605057c24 */ /* 0x001fc8000f8e0200 */
[----:B--2---:R-:W-:-:S05]  /*0070*/  IMAD.WIDE R2, R5, 0x4, R2 ;  /* 0x0000000405027825 */ /* 0x004fca00078e0202 */
[----:B-1----:R-:W-:Y:S01]  /*0080*/  STG.E desc[UR4][R2.64], R5 ;  /* 0x0000000502007986 */ /* 0x002fe2000c101904 */
[----:B------:R-:W-:Y:S05]  /*0090*/  EXIT ;  /* 0x000000000000794d */ /* 0x000fea0003800000 */
.L_x_449:
        /* <DEDUP_REMOVED lines=14> */
.L_x_462:


//--------------------- .text._Z25shuffled_embedding_kernelPfS_S_Pii --------------------------
	.section	.text._Z25shuffled_embedding_kernelPfS_S_Pii,"ax",@progbits
	.align	128
        .global         _Z25shuffled_embedding_kernelPfS_S_Pii
        .type           _Z25shuffled_embedding_kernelPfS_S_Pii,@function
        .size           _Z25shuffled_embedding_kernelPfS_S_Pii,(.L_x_463 - _Z25shuffled_embedding_kernelPfS_S_Pii)
        .other          _Z25shuffled_embedding_kernelPfS_S_Pii,@"STO_CUDA_ENTRY STV_DEFAULT"
_Z25shuffled_embedding_kernelPfS_S_Pii:
.text._Z25shuffled_embedding_kernelPfS_S_Pii:
[----:B------:R-:W-:Y:S08]  /*0000*/  LDC R1, c[0x0][0x37c] ;  /* 0x0000df00ff017b82 */ /* 0x000ff00000000800 */
[----:B------:R-:W0:Y:S01]  /*0010*/  LDC R3, c[0x0][0x3a0] ;  /* 0x0000e800ff037b82 */ /* 0x000e220000000800 */
[----:B------:R-:W1:Y:S07]  /*0020*/  S2R R7, SR_TID.X ;  /* 0x0000000000077919 */ /* 0x000e6e0000002100 */
[----:B------:R-:W1:Y:S08]  /*0030*/  S2UR UR4, SR_CTAID.X ;  /* 0x00000000000479c3 */ /* 0x000e700000002500 */
[----:B------:R-:W1:Y:S01]  /*0040*/  LDC R0, c[0x0][0x360] ;  /* 0x0000d800ff007b82 */ /* 0x000e620000000800 */
[----:B0-----:R-:W-:-:S04]  /*0050*/  IABS R9, R3 ;  /* 0x0000000300097213 */ /* 0x001fc80000000000 */
[----:B------:R-:W0:Y:S01]  /*0060*/  I2F.RP R2, R9 ;  /* 0x0000000900027306 */ /* 0x000e220000209400 */
[----:B-1----:R-:W-:Y:S01]  /*0070*/  IMAD R0, R0, UR4, R7 ;  /* 0x0000000400007c24 */ /* 0x002fe2000f8e0207 */
[----:B------:R-:W1:Y:S06]  /*0080*/  LDCU.64 UR4, c[0x0][0x358] ;  /* 0x00006b00ff0477ac */ /* 0x000e6c0008000a00 */
[----:B0-----:R-:W0:Y:S02]  /*0090*/  MUFU.RCP R2, R2 ;  /* 0x0000000200027308 */ /* 0x001e240000001000 */
[----:B0-----:R-:W-:-:S06]  /*00a0*/  IADD3 R4, PT, PT, R2, 0xffffffe, RZ ;  /* 0x0ffffffe02047810 */ /* 0x001fcc0007ffe0ff */
[----:B------:R0:W2:Y:S02]  /*00b0*/  F2I.FTZ.U32.TRUNC.NTZ R5, R4 ;  /* 0x0000000400057305 */ /* 0x0000a4000021f000 */
[----:B0-----:R-:W-:Y:S01]  /*00c0*/  HFMA2 R4, -RZ, RZ, 0, 0 ;  /* 0x00000000ff047431 */ /* 0x001fe200000001ff */
[----:B--2---:R-:W-:-:S05]  /*00d0*/  IADD3 R6, PT, PT, RZ, -R5, RZ ;  /* 0x80000005ff067210 */ /* 0x004fca0007ffe0ff */
[----:B------:R-:W-:Y:S01]  /*00e0*/  IMAD R7, R6, R9, RZ ;  /* 0x0000000906077224 */ /* 0x000fe200078e02ff */
[----:B------:R-:W-:-:S03]  /*00f0*/  IABS R6, R0 ;  /* 0x0000000000067213 */ /* 0x000fc60000000000 */
[----:B------:R-:W-:-:S06]  /*0100*/  IMAD.HI.U32 R5, R5, R7, R4 ;  /* 0x0000000705057227 */ /* 0x000fcc00078e0004 */
[----:B------:R-:W-:-:S04]  /*0110*/  IMAD.HI.U32 R2, R5, R6, RZ ;  /* 0x0000000605027227 */ /* 0x000fc800078e00ff */
[----:B------:R-:W-:-:S04]  /*0120*/  IMAD.MOV R5, RZ, RZ, -R2 ;  /* 0x000000ffff057224 */ /* 0x000fc800078e0a02 */
[----:B------:R-:W-:Y:S01]  /*0130*/  IMAD R4, R9, R5, R6 ;  /* 0x0000000509047224 */ /* 0x000fe200078e0206 */
[----:B------:R-:W-:-:S04]  /*0140*/  LOP3.LUT R6, R0, R3, RZ, 0x3c, !PT ;  /* 0x0000000300067212 */ /* 0x000fc800078e3cff */
[----:B------:R-:W-:Y:S02]  /*0150*/  ISETP.GT.U32.AND P2, PT, R9, R4, PT ;  /* 0x000000040900720c */ /* 0x000fe40003f44070 */
[----:B------:R-:W-:Y:S02]  /*0160*/  ISETP.GE.AND P1, PT, R6, RZ, PT ;  /* 0x000000ff0600720c */ /* 0x000fe40003f26270 */
[----:B------:R-:W0:Y:S09]  /*0170*/  LDC.64 R6, c[0x0][0x388] ;  /* 0x0000e200ff067b82 */ /* 0x000e320000000a00 */
[----:B------:R-:W-:-:S02]  /*0180*/  @!P2 IADD3 R4, PT, PT, R4, -R9, RZ ;  /* 0x800000090404a210 */ /* 0x000fc40007ffe0ff */
[----:B------:R-:W-:Y:S02]  /*0190*/  @!P2 IADD3 R2, PT, PT, R2, 0x1, RZ ;  /* 0x000000010202a810 */ /* 0x000fe40007ffe0ff */
[----:B------:R-:W-:Y:S02]  /*01a0*/  ISETP.GE.U32.AND P0, PT, R4, R9, PT ;  /* 0x000000090400720c */ /* 0x000fe40003f06070 */
[----:B------:R-:W2:Y:S01]  /*01b0*/  LDC.64 R4, c[0x0][0x398] ;  /* 0x0000e600ff047b82 */ /* 0x000ea20000000a00 */
[----:B------:R-:W-:-:S07]  /*01c0*/  ISETP.NE.AND P2, PT, R3, RZ, PT ;  /* 0x000000ff0300720c */ /* 0x000fce0003f45270 */
[----:B------:R-:W3:Y:S03]  /*01d0*/  LDC.64 R8, c[0x0][0x390] ;  /* 0x0000e400ff087b82 */ /* 0x000ee60000000a00 */
[----:B------:R-:W-:-:S05]  /*01e0*/  @P0 VIADD R2, R2, 0x1 ;  /* 0x0000000102020836 */ /* 0x000fca0000000000 */
[----:B------:R-:W-:Y:S02]  /*01f0*/  @!P1 IADD3 R2, PT, PT, -R2, RZ, RZ ;  /* 0x000000ff02029210 */ /* 0x000fe40007ffe1ff */
[----:B------:R-:W-:-:S05]  /*0200*/  @!P2 LOP3.LUT R2, RZ, R3, RZ, 0x33, !PT ;  /* 0x00000003ff02a212 */ /* 0x000fca00078e33ff */
[----:B--2---:R-:W-:-:S06]  /*0210*/  IMAD.WIDE R4, R2, 0x4, R4 ;  /* 0x0000000402047825 */ /* 0x004fcc00078e0204 */
[----:B-1----:R-:W2:Y:S01]  /*0220*/  LDG.E R4, desc[UR4][R4.64] ;  /* 0x0000000404047981 */ /* 0x002ea2000c1e1900 */
[----:B------:R-:W-:-:S05]  /*0230*/  IADD3 R2, PT, PT, -R2, RZ, RZ ;  /* 0x000000ff02027210 */ /* 0x000fca0007ffe1ff */
[----:B------:R-:W-:-:S04]  /*0240*/  IMAD R2, R3, R2, R0 ;  /* 0x0000000203027224 */ /* 0x000fc800078e0200 */
[----:B--2---:R-:W-:Y:S02]  /*0250*/  IMAD R11, R4, R3, R2 ;  /* 0x00000003040b7224 */ /* 0x004fe400078e0202 */
[----:B0-----:R-:W-:-:S04]  /*0260*/  IMAD.WIDE R2, R0, 0x4, R6 ;  /* 0x0000000400027825 */ /* 0x001fc800078e0206 */
[----:B---3--:R-:W-:Y:S02]  /*0270*/  IMAD.WIDE R6, R11, 0x4, R8 ;  /* 0x000000040b067825 */ /* 0x008fe400078e0208 */
[----:B------:R-:W2:Y:S01]  /*0280*/  LDG.E R2, desc[UR4][R2.64] ;  /* 0x0000000402027981 */ /* 0x000ea2000c1e1900 */
[----:B------:R-:W0:Y:S03]  /*0290*/  LDC.64 R8, c[0x0][0x380] ;  /* 0x0000e000ff087b82 */ /* 0x000e260000000a00 */
[----:B------:R-:W2:Y:S01]  /*02a0*/  LDG.E R7, desc[UR4][R6.64] ;  /* 0x0000000406077981 */ /* 0x000ea2000c1e1900 */
[----:B0-----:R-:W-:-:S04]  /*02b0*/  IMAD.WIDE R4, R0, 0x4, R8 ;  /* 0x0000000400047825 */ /* 0x001fc800078e0208 */
[----:B--2---:R-:W-:-:S05]  /*02c0*/  FADD R9, R2, R7 ;  /* 0x0000000702097221 */ /* 0x004fca0000000000 */
[----:B------:R-:W-:Y:S01]  /*02d0*/  STG.E desc[UR4][R4.64], R9 ;  /* 0x0000000904007986 */ /* 0x000fe2000c101904 */
[----:B------:R-:W-:Y:S05]  /*02e0*/  EXIT ;  /* 0x000000000000794d */ /* 0x000fea0003800000 */
.L_x_450:
        /* <DEDUP_REMOVED lines=9> */
.L_x_463:


//--------------------- .text._Z22joint_embedding_kernelPfS_S_iij --------------------------
	.section	.text._Z22joint_embedding_kernelPfS_S_iij,"ax",@progbits
	.align	128
        .global         _Z22joint_embedding_kernelPfS_S_iij
        .type           _Z22joint_embedding_kernelPfS_S_iij,@function
        .size           _Z22joint_embedding_kernelPfS_S_iij,(.L_x_464 - _Z22joint_embedding_kernelPfS_S_iij)
        .other          _Z22joint_embedding_kernelPfS_S_iij,@"STO_CUDA_ENTRY STV_DEFAULT"
_Z22joint_embedding_kernelPfS_S_iij:
.text._Z22joint_embedding_kernelPfS_S_iij:
[----:B------:R-:W-:Y:S08]  /*0000*/  LDC R1, c[0x0][0x37c] ;  /* 0x0000df00ff017b82 */ /* 0x000ff00000000800 */
[----:B------:R-:W0:Y:S01]  /*0010*/  LDC R9, c[0x0][0x398] ;  /* 0x0000e600ff097b82 */ /* 0x000e220000000800 */
[----:B------:R-:W1:Y:S01]  /*0020*/  S2R R5, SR_TID.X ;  /* 0x0000000000057919 */ /* 0x000e620000002100 */
[----:B------:R-:W2:Y:S01]  /*0030*/  LDCU UR6, c[0x0][0x39c] ;  /* 0x00007380ff0677ac */ /* 0x000ea20008000800 */
[----:B------:R-:W3:Y:S05]  /*0040*/  LDCU UR7, c[0x0][0x3a0] ;  /* 0x00007400ff0777ac */ /* 0x000eea0008000800 */
[----:B------:R-:W1:Y:S08]  /*0050*/  S2UR UR4, SR_CTAID.X ;  /* 0x00000000000479c3 */ /* 0x000e700000002500 */
[----:B------:R-:W1:Y:S01]  /*0060*/  LDC R0, c[0x0][0x360] ;  /* 0x0000d800ff007b82 */ /* 0x000e620000000800 */
[----:B0-----:R-:W-:-:S04]  /*0070*/  IABS R7, R9 ;  /* 0x0000000900077213 */ /* 0x001fc80000000000 */
[----:B------:R-:W0:Y:S01]  /*0080*/  I2F.RP R4, R7 ;  /* 0x0000000700047306 */ /* 0x000e220000209400 */
[----:B-1----:R-:W-:Y:S01]  /*0090*/  IMAD R0, R0, UR4, R5 ;  /* 0x0000000400007c24 */ /* 0x002fe2000f8e0205 */
[----:B------:R-:W1:Y:S06]  /*00a0*/  LDCU.64 UR4, c[0x0][0x358] ;  /* 0x00006b00ff0477ac */ /* 0x000e6c0008000a00 */
[----:B0-----:R-:W0:Y:S02]  /*00b0*/  MUFU.RCP R4, R4 ;  /* 0x0000000400047308 */ /* 0x001e240000001000 */
[----:B0-----:R-:W-:-:S02]  /*00c0*/  IADD3 R2, PT, PT, R4, 0xffffffe, RZ ;  /* 0x0ffffffe04027810 */ /* 0x001fc40007ffe0ff */
[----:B------:R-:W-:-:S04]  /*00d0*/  IABS R4, R0 ;  /* 0x0000000000047213 */ /* 0x000fc80000000000 */
[----:B------:R0:W4:Y:S02]  /*00e0*/  F2I.FTZ.U32.TRUNC.NTZ R3, R2 ;  /* 0x0000000200037305 */ /* 0x000124000021f000 */
[----:B0-----:R-:W-:Y:S01]  /*00f0*/  IMAD.MOV.U32 R2, RZ, RZ, RZ ;  /* 0x000000ffff027224 */ /* 0x001fe200078e00ff */
[----:B----4-:R-:W-:-:S05]  /*0100*/  IADD3 R6, PT, PT, RZ, -R3, RZ ;  /* 0x80000003ff067210 */ /* 0x010fca0007ffe0ff */
[----:B------:R-:W-:-:S04]  /*0110*/  IMAD R5, R6, R7, RZ ;  /* 0x0000000706057224 */ /* 0x000fc800078e02ff */
[----:B------:R-:W-:-:S06]  /*0120*/  IMAD.HI.U32 R3, R3, R5, R2 ;  /* 0x0000000503037227 */ /* 0x000fcc00078e0002 */
[----:B------:R-:W-:-:S05]  /*0130*/  IMAD.HI.U32 R3, R3, R4, RZ ;  /* 0x0000000403037227 */ /* 0x000fca00078e00ff */
[----:B------:R-:W-:-:S05]  /*0140*/  IADD3 R5, PT, PT, -R3, RZ, RZ ;  /* 0x000000ff03057210 */ /* 0x000fca0007ffe1ff */
[C---:B------:R-:W-:Y:S02]  /*0150*/  IMAD R2, R7.reuse, R5, R4 ;  /* 0x0000000507027224 */ /* 0x040fe400078e0204 */
[----:B------:R-:W0:Y:S03]  /*0160*/  LDC.64 R4, c[0x0][0x390] ;  /* 0x0000e400ff047b82 */ /* 0x000e260000000a00 */
[----:B------:R-:W-:-:S13]  /*0170*/  ISETP.GT.U32.AND P2, PT, R7, R2, PT ;  /* 0x000000020700720c */ /* 0x000fda0003f44070 */
[----:B------:R-:W-:Y:S01]  /*0180*/  @!P2 IMAD.IADD R2, R2, 0x1, -R7 ;  /* 0x000000010202a824 */ /* 0x000fe200078e0a07 */
[----:B------:R-:W-:Y:S02]  /*0190*/  @!P2 IADD3 R3, PT, PT, R3, 0x1, RZ ;  /* 0x000000010303a810 */ /* 0x000fe40007ffe0ff */
[----:B------:R-:W-:Y:S02]  /*01a0*/  ISETP.NE.AND P2, PT, R9, RZ, PT ;  /* 0x000000ff0900720c */ /* 0x000fe40003f45270 */
[----:B------:R-:W-:Y:S02]  /*01b0*/  ISETP.GE.U32.AND P0, PT, R2, R7, PT ;  /* 0x000000070200720c */ /* 0x000fe40003f06070 */
[----:B------:R-:W-:-:S04]  /*01c0*/  LOP3.LUT R2, R0, R9, RZ, 0x3c, !PT ;  /* 0x0000000900027212 */ /* 0x000fc800078e3cff */
[----:B------:R-:W-:-:S07]  /*01d0*/  ISETP.GE.AND P1, PT, R2, RZ, PT ;  /* 0x000000ff0200720c */ /* 0x000fce0003f26270 */
[----:B------:R-:W-:-:S05]  /*01e0*/  @P0 IADD3 R3, PT, PT, R3, 0x1, RZ ;  /* 0x0000000103030810 */ /* 0x000fca0007ffe0ff */
[----:B------:R-:W-:Y:S02]  /*01f0*/  IMAD.MOV.U32 R7, RZ, RZ, R3 ;  /* 0x000000ffff077224 */ /* 0x000fe400078e0003 */
[----:B------:R-:W4:Y:S03]  /*0200*/  LDC.64 R2, c[0x0][0x388] ;  /* 0x0000e200ff027b82 */ /* 0x000f260000000a00 */
[----:B------:R-:W-:Y:S02]  /*0210*/  @!P1 IADD3 R7, PT, PT, -R7, RZ, RZ ;  /* 0x000000ff07079210 */ /* 0x000fe40007ffe1ff */
[----:B------:R-:W-:-:S05]  /*0220*/  @!P2 LOP3.LUT R7, RZ, R9, RZ, 0x33, !PT ;  /* 0x00000009ff07a212 */ /* 0x000fca00078e33ff */
[----:B------:R-:W-:-:S05]  /*0230*/  IMAD R6, R7, R9, -R0 ;  /* 0x0000000907067224 */ /* 0x000fca00078e0a00 */
[----:B--2---:R-:W-:-:S05]  /*0240*/  IADD3 R6, PT, PT, R6, UR6, RZ ;  /* 0x0000000606067c10 */ /* 0x004fca000fffe0ff */
[----:B---3--:R-:W-:-:S04]  /*0250*/  IMAD R7, R6, UR7, R7 ;  /* 0x0000000706077c24 */ /* 0x008fc8000f8e0207 */
[----:B----4-:R-:W-:-:S04]  /*0260*/  IMAD.WIDE R2, R7, 0x4, R2 ;  /* 0x0000000407027825 */ /* 0x010fc800078e0202 */
[----:B0-----:R-:W-:Y:S02]  /*0270*/  IMAD.WIDE R4, R7, 0x4, R4 ;  /* 0x0000000407047825 */ /* 0x001fe400078e0204 */
[----:B-1----:R-:W2:Y:S01]  /*0280*/  LDG.E R2, desc[UR4][R2.64] ;  /* 0x0000000402027981 */ /* 0x002ea2000c1e1900 */
[----:B------:R-:W0:Y:S03]  /*0290*/  LDC.64 R6, c[0x0][0x380] ;  /* 0x0000e000ff067b82 */ /* 0x000e260000000a00 */
[----:B------:R-:W2:Y:S01]  /*02a0*/  LDG.E R5, desc[UR4][R4.64] ;  /* 0x0000000404057981 */ /* 0x000ea2000c1e1900 */
[----:B0-----:R-:W-:-:S04]  /*02b0*/  IMAD.WIDE R6, R0, 0x4, R6 ;  /* 0x0000000400067825 */ /* 0x001fc800078e0206 */
[----:B--2---:R-:W-:-:S05]  /*02c0*/  FADD R9, R2, R5 ;  /* 0x0000000502097221 */ /* 0x004fca0000000000 */
[----:B------:R-:W-:Y:S01]  /*02d0*/  STG.E desc[UR4][R6.64], R9 ;  /* 0x0000000906007986 */ /* 0x000fe2000c101904 */
[----:B------:R-:W-:Y:S05]  /*02e0*/  EXIT ;  /* 0x000000000000794d */ /* 0x000fea0003800000 */
.L_x_451:
        /* <DEDUP_REMOVED lines=9> */
.L_x_464:


//--------------------- .text._Z23single_embedding_kernelPfS_iij --------------------------
	.section	.text._Z23single_embedding_kernelPfS_iij,"ax",@progbits
	.align	128
        .global         _Z23single_embedding_kernelPfS_iij
        .type           _Z23single_embedding_kernelPfS_iij,@function
        .size           _Z23single_embedding_kernelPfS_iij,(.L_x_465 - _Z23single_embedding_kernelPfS_iij)
        .other          _Z23single_embedding_kernelPfS_iij,@"STO_CUDA_ENTRY STV_DEFAULT"
_Z23single_embedding_kernelPfS_iij:
.text._Z23single_embedding_kernelPfS_iij:
        /* <DEDUP_REMOVED lines=15> */
[----:B0-----:R-:W-:Y:S02]  /*00f0*/  HFMA2 R2, -RZ, RZ, 0, 0 ;  /* 0x00000000ff027431 */ /* 0x001fe400000001ff */
[----:B----4-:R-:W-:-:S04]  /*0100*/  IMAD.MOV R8, RZ, RZ, -R3 ;  /* 0x000000ffff087224 */ /* 0x010fc800078e0a03 */
[----:B------:R-:W-:-:S04]  /*0110*/  IMAD R9, R8, R5, RZ ;  /* 0x0000000508097224 */ /* 0x000fc800078e02ff */
[----:B------:R-:W-:-:S06]  /*0120*/  IMAD.HI.U32 R3, R3, R9, R2 ;  /* 0x0000000903037227 */ /* 0x000fcc00078e0002 */
[----:B------:R-:W-:-:S04]  /*0130*/  IMAD.HI.U32 R3, R3, R0, RZ ;  /* 0x0000000003037227 */ /* 0x000fc800078e00ff */
[----:B------:R-:W-:-:S04]  /*0140*/  IMAD.MOV R4, RZ, RZ, -R3 ;  /* 0x000000ffff047224 */ /* 0x000fc800078e0a03 */
[----:B------:R-:W-:-:S05]  /*0150*/  IMAD R0, R5, R4, R0 ;  /* 0x0000000405007224 */ /* 0x000fca00078e0200 */
[----:B------:R-:W-:-:S13]  /*0160*/  ISETP.GT.U32.AND P2, PT, R5, R0, PT ;  /* 0x000000000500720c */ /* 0x000fda0003f44070 */
[-C--:B------:R-:W-:Y:S01]  /*0170*/  @!P2 IADD3 R0, PT, PT, R0, -R5.reuse, RZ ;  /* 0x800000050000a210 */ /* 0x080fe20007ffe0ff */
[----:B------:R-:W-:Y:S01]  /*0180*/  @!P2 VIADD R3, R3, 0x1 ;  /* 0x000000010303a836 */ /* 0x000fe20000000000 */
[----:B------:R-:W-:Y:S02]  /*0190*/  ISETP.NE.AND P2, PT, R6, RZ, PT ;  /* 0x000000ff0600720c */ /* 0x000fe40003f45270 */
[----:B------:R-:W-:Y:S02]  /*01a0*/  ISETP.GE.U32.AND P0, PT, R0, R5, PT ;  /* 0x000000050000720c */ /* 0x000fe40003f06070 */
[----:B------:R-:W-:-:S04]  /*01b0*/  LOP3.LUT R0, R7, R6, RZ, 0x3c, !PT ;  /* 0x0000000607007212 */ /* 0x000fc800078e3cff */
[----:B------:R-:W-:-:S07]  /*01c0*/  ISETP.GE.AND P1, PT, R0, RZ, PT ;  /* 0x000000ff0000720c */ /* 0x000fce0003f26270 */
[----:B------:R-:W-:-:S05]  /*01d0*/  @P0 IADD3 R3, PT, PT, R3, 0x1, RZ ;  /* 0x0000000103030810 */ /* 0x000fca0007ffe0ff */
[----:B------:R-:W-:Y:S02]  /*01e0*/  IMAD.MOV.U32 R0, RZ, RZ, R3 ;  /* 0x000000ffff007224 */ /* 0x000fe400078e0003 */
[----:B------:R-:W0:Y:S03]  /*01f0*/  LDC.64 R2, c[0x0][0x388] ;  /* 0x0000e200ff027b82 */ /* 0x000e260000000a00 */
[----:B------:R-:W-:Y:S02]  /*0200*/  @!P1 IADD3 R0, PT, PT, -R0, RZ, RZ ;  /* 0x000000ff00009210 */ /* 0x000fe40007ffe1ff */
[----:B------:R-:W-:-:S05]  /*0210*/  @!P2 LOP3.LUT R0, RZ, R6, RZ, 0x33, !PT ;  /* 0x00000006ff00a212 */ /* 0x000fca00078e33ff */
[----:B------:R-:W-:-:S05]  /*0220*/  IMAD R4, R0, R6, -R7 ;  /* 0x0000000600047224 */ /* 0x000fca00078e0a07 */
[----:B--2---:R-:W-:-:S05]  /*0230*/  IADD3 R5, PT, PT, R4, UR6, RZ ;  /* 0x0000000604057c10 */ /* 0x004fca000fffe0ff */
[----:B---3--:R-:W-:-:S04]  /*0240*/  IMAD R5, R5, UR7, R0 ;  /* 0x0000000705057c24 */ /* 0x008fc8000f8e0200 */
[----:B0-----:R-:W-:Y:S02]  /*0250*/  IMAD.WIDE.U32 R2, R5, 0x4, R2 ;  /* 0x0000000405027825 */ /* 0x001fe400078e0002 */
[----:B------:R-:W0:Y:S04]  /*0260*/  LDC.64 R4, c[0x0][0x380] ;  /* 0x0000e000ff047b82 */ /* 0x000e280000000a00 */
[----:B-1----:R-:W2:Y:S01]  /*0270*/  LDG.E R3, desc[UR4][R2.64] ;  /* 0x0000000402037981 */ /* 0x002ea2000c1e1900 */
[----:B0-----:R-:W-:-:S05]  /*0280*/  IMAD.WIDE R4, R7, 0x4, R4 ;  /* 0x0000000407047825 */ /* 0x001fca00078e0204 */
[----:B--2---:R-:W-:Y:S01]  /*0290*/  STG.E desc[UR4][R4.64], R3 ;  /* 0x0000000304007986 */ /* 0x004fe2000c101904 */
[----:B------:R-:W-:Y:S05]  /*02a0*/  EXIT ;  /* 0x000000000000794d */ /* 0x000fea0003800000 */
.L_x_452:
        /* <DEDUP_REMOVED lines=13> */
.L_x_465:


//--------------------- .nv.global.init           --------------------------
	.section	.nv.global.init,"aw",@progbits
	.align	4
.nv.global.init:
	.type		mrg32k3aM1SubSeq,@object
	.size		mrg32k3aM1SubSeq,(mrg32k3aM2SubSeq - mrg32k3aM1SubSeq)
mrg32k3aM1SubSeq:
        /*0000*/ 	.byte	0x0b, 0xcc, 0xee, 0x04, 0x73, 0x29, 0x8b, 0x6f, 0xf6, 0x53, 0x03, 0xf6, 0x23, 0xf6, 0xea, 0xda
        /* <DEDUP_REMOVED lines=125> */
	.type		mrg32k3aM2SubSeq,@object
	.size		mrg32k3aM2SubSeq,(mrg32k3aM1 - mrg32k3aM2SubSeq)
mrg32k3aM2SubSeq:
        /* <DEDUP_REMOVED lines=126> */
	.type		mrg32k3aM1,@object
	.size		mrg32k3aM1,(mrg32k3aM1Seq - mrg32k3aM1)
mrg32k3aM1:
        /* <DEDUP_REMOVED lines=144> */
	.type		mrg32k3aM1Seq,@object
	.size		mrg32k3aM1Seq,(mrg32k3aM2 - mrg32k3aM1Seq)
mrg32k3aM1Seq:
        /* <DEDUP_REMOVED lines=144> */
	.type		mrg32k3aM2,@object
	.size		mrg32k3aM2,(mrg32k3aM2Seq - mrg32k3aM2)
mrg32k3aM2:
        /* <DEDUP_REMOVED lines=144> */
	.type		mrg32k3aM2Seq,@object
	.size		mrg32k3aM2Seq,(precalc_xorwow_matrix - mrg32k3aM2Seq)
mrg32k3aM2Seq:
        /* <DEDUP_REMOVED lines=144> */
	.type		precalc_xorwow_matrix,@object
	.size		precalc_xorwow_matrix,(precalc_xorwow_offset_matrix - precalc_xorwow_matrix)
precalc_xorwow_matrix:
        /* <DEDUP_REMOVED lines=6400> */
	.type		precalc_xorwow_offset_matrix,@object
	.size		precalc_xorwow_offset_matrix,(.L_1 - precalc_xorwow_offset_matrix)
precalc_xorwow_offset_matrix:
        /* <DEDUP_REMOVED lines=6400> */
.L_1:


//--------------------- .nv.shared._ZN3cub18CUB_300001_SM_10006detail10radix_sort29DeviceRadixSortOnesweepKernelINS1_5radix10policy_hubIffyE10Policy1000ELNS0_9SortOrderE0EffyiiNS1_21identity_decomposer_tEEEvPT5_SB_PT3_PKSC_PT1_PKSG_PT2_PKSK_T4_iiT6_ --------------------------
	.section	.nv.shared._ZN3cub18CUB_300001_SM_10006detail10radix_sort29DeviceRadixSortOnesweepKernelINS1_5radix10policy_hubIffyE10Policy1000ELNS0_9SortOrderE0EffyiiNS1_21identity_decomposer_tEEEvPT5_SB_PT3_PKSC_PT1_PKSG_PT2_PKSK_T4_iiT6_,"aw",@nobits
	.sectionflags	@""
	.align	16
.nv.shared._ZN3cub18CUB_300001_SM_10006detail10radix_sort29DeviceRadixSortOnesweepKernelINS1_5radix10policy_hubIffyE10Policy1000ELNS0_9SortOrderE0EffyiiNS1_21identity_decomposer_tEEEvPT5_SB_PT3_PKSC_PT1_PKSG_PT2_PKSK_T4_iiT6_:
	.zero		29184


//--------------------- .nv.shared.reserved.0     --------------------------
	.section	.nv.shared.reserved.0,"aw",@nobits
	.weak		__nv_reservedSMEM_offset_0_alias
	.size		__nv_reservedSMEM_offset_0_alias, 0, 64
	.other		__nv_reservedSMEM_offset_0_alias,@"STO_CUDA_RESERVED_SHARED STV_DEFAULT"
__nv_reservedSMEM_offset_0_alias:
	.zero		0
	.zero		64


//--------------------- .nv.global                --------------------------
	.section	.nv.global,"aw",@nobits
.nv.global:
	.type		_ZN34_INTERNAL_6db2be34_4_k_cu_769ad4456thrust24THRUST_300001_SM_1000_NS12placeholders2_8E,@object
	.size		_ZN34_INTERNAL_6db2be34_4_k_cu_769ad4456thrust24THRUST_300001_SM_1000_NS12placeholders2_8E,(_ZN34_INTERNAL_6db2be34_4_k_cu_769ad4454cuda3std3__436_GLOBAL__N__6db2be34_4_k_cu_769ad4456ignoreE - _ZN34_INTERNAL_6db2be34_4_k_cu_769ad4456thrust24THRUST_300001_SM_1000_NS12placeholders2_8E)
_ZN34_INTERNAL_6db2be34_4_k_cu_769ad4456thrust24THRUST_300001_SM_1000_NS12placeholders2_8E:
	.zero		1
	.type		_ZN34_INTERNAL_6db2be34_4_k_cu_769ad4454cuda3std3__436_GLOBAL__N__6db2be34_4_k_cu_769ad4456ignoreE,@object
	.size		_ZN34_INTERNAL_6db2be34_4_k_cu_769ad4454cuda3std3__436_GLOBAL__N__6db2be34_4_k_cu_769ad4456ignoreE,(_ZN34_INTERNAL_6db2be34_4_k_cu_769ad4454cuda3std6ranges3__45__cpo4dataE - _ZN34_INTERNAL_6db2be34_4_k_cu_769ad4454cuda3std3__436_GLOBAL__N__6db2be34_4_k_cu_769ad4456ignoreE)
_ZN34_INTERNAL_6db2be34_4_k_cu_769ad4454cuda3std3__436_GLOBAL__N__6db2be34_4_k_cu_769ad4456ignoreE:
	.zero		1
	.type		_ZN34_INTERNAL_6db2be34_4_k_cu_769ad4454cuda3std6ranges3__45__cpo4dataE,@object
	.size		_ZN34_INTERNAL_6db2be34_4_k_cu_769ad4454cuda3std6ranges3__45__cpo4dataE,(_ZN34_INTERNAL_6db2be34_4_k_cu_769ad4456thrust24THRUST_300001_SM_1000_NS6system3cpp3parE - _ZN34_INTERNAL_6db2be34_4_k_cu_769ad4454cuda3std6ranges3__45__cpo4dataE)
_ZN34_INTERNAL_6db2be34_4_k_cu_769ad4454cuda3std6ranges3__45__cpo4dataE:
	.zero		1
	.type		_ZN34_INTERNAL_6db2be34_4_k_cu_769ad4456thrust24THRUST_300001_SM_1000_NS6system3cpp3parE,@object
	.size		_ZN34_INTERNAL_6db2be34_4_k_cu_769ad4456thrust24THRUST_300001_SM_1000_NS6system3cpp3parE,(_ZN34_INTERNAL_6db2be34_4_k_cu_769ad4454cuda3std3__45__cpo5beginE - _ZN34_INTERNAL_6db2be34_4_k_cu_769ad4456thrust24THRUST_300001_SM_1000_NS6system3cpp3parE)
_ZN34_INTERNAL_6db2be34_4_k_cu_769ad4456thrust24THRUST_300001_SM_1000_NS6system3cpp3parE:
	.zero		1
	.type		_ZN34_INTERNAL_6db2be34_4_k_cu_769ad4454cuda3std3__45__cpo5beginE,@object
	.size		_ZN34_INTERNAL_6db2be34_4_k_cu_769ad4454cuda3std3__45__cpo5beginE,(_ZN34_INTERNAL_6db2be34_4_k_cu_769ad4454cuda3std6ranges3__45__cpo5beginE - _ZN34_INTERNAL_6db2be34_4_k_cu_769ad4454cuda3std3__45__cpo5beginE)
_ZN34_INTERNAL_6db2be34_4_k_cu_769ad4454cuda3std3__45__cpo5beginE:
	.zero		1
	.type		_ZN34_INTERNAL_6db2be34_4_k_cu_769ad4454cuda3std6ranges3__45__cpo5beginE,@object
	.size		_ZN34_INTERNAL_6db2be34_4_k_cu_769ad4454cuda3std6ranges3__45__cpo5beginE,(_ZN34_INTERNAL_6db2be34_4_k_cu_769ad4456thrust24THRUST_300001_SM_1000_NS6deviceE - _ZN34_INTERNAL_6db2be34_4_k_cu_769ad4454cuda3std6ranges3__45__cpo5beginE)
_ZN34_INTERNAL_6db2be34_4_k_cu_769ad4454cuda3std6ranges3__45__cpo5beginE:
	.zero		1
	.type		_ZN34_INTERNAL_6db2be34_4_k_cu_769ad4456thrust24THRUST_300001_SM_1000_NS6deviceE,@object
	.size		_ZN34_INTERNAL_6db2be34_4_k_cu_769ad4456thrust24THRUST_300001_SM_1000_NS6deviceE,(_ZN34_INTERNAL_6db2be34_4_k_cu_769ad4454cuda3std3__47nulloptE - _ZN34_INTERNAL_6db2be34_4_k_cu_769ad4456thrust24THRUST_300001_SM_1000_NS6deviceE)
_ZN34_INTERNAL_6db2be34_4_k_cu_769ad4456thrust24THRUST_300001_SM_1000_NS6deviceE:
	.zero		1
	.type		_ZN34_INTERNAL_6db2be34_4_k_cu_769ad4454cuda3std3__47nulloptE,@object
	.size		_ZN34_INTERNAL_6db2be34_4_k_cu_769ad4454cuda3std3__47nulloptE,(_ZN34_INTERNAL_6db2be34_4_k_cu_769ad4454cuda3std6ranges3__45__cpo8distanceE - _ZN34_INTERNAL_6db2be34_4_k_cu_769ad4454cuda3std3__47nulloptE)
_ZN34_INTERNAL_6db2be34_4_k_cu_769ad4454cuda3std3__47nulloptE:
	.zero		1
	.type		_ZN34_INTERNAL_6db2be34_4_k_cu_769ad4454cuda3std6ranges3__45__cpo8distanceE,@object
	.size		_ZN34_INTERNAL_6db2be34_4_k_cu_769ad4454cuda3std6ranges3__45__cpo8distanceE,(_ZN34_INTERNAL_6db2be34_4_k_cu_769ad4456thrust24THRUST_300001_SM_1000_NS12placeholders2_4E - _ZN34_INTERNAL_6db2be34_4_k_cu_769ad4454cuda3std6ranges3__45__cpo8distanceE)
_ZN34_INTERNAL_6db2be34_4_k_cu_769ad4454cuda3std6ranges3__45__cpo8distanceE:
	.zero		1
	.type		_ZN34_INTERNAL_6db2be34_4_k_cu_769ad4456thrust24THRUST_300001_SM_1000_NS12placeholders2_4E,@object
	.size		_ZN34_INTERNAL_6db2be34_4_k_cu_769ad4456thrust24THRUST_300001_SM_1000_NS12placeholders2_4E,(_ZN34_INTERNAL_6db2be34_4_k_cu_769ad4454cuda3std3__45__cpo6rbeginE - _ZN34_INTERNAL_6db2be34_4_k_cu_769ad4456thrust24THRUST_300001_SM_1000_NS12placeholders2_4E)
_ZN34_INTERNAL_6db2be34_4_k_cu_769ad4456thrust24THRUST_300001_SM_1000_NS12placeholders2_4E:
	.zero		1
	.type		_ZN34_INTERNAL_6db2be34_4_k_cu_769ad4454cuda3std3__45__cpo6rbeginE,@object
	.size		_ZN34_INTERNAL_6db2be34_4_k_cu_769ad4454cuda3std3__45__cpo6rbeginE,(_ZN34_INTERNAL_6db2be34_4_k_cu_769ad4454cuda3std6ranges3__45__cpo7advanceE - _ZN34_INTERNAL_6db2be34_4_k_cu_769ad4454cuda3std3__45__cpo6rbeginE)
_ZN34_INTERNAL_6db2be34_4_k_cu_769ad4454cuda3std3__45__cpo6rbeginE:
	.zero		1
	.type		_ZN34_INTERNAL_6db2be34_4_k_cu_769ad4454cuda3std6ranges3__45__cpo7advanceE,@object
	.size		_ZN34_INTERNAL_6db2be34_4_k_cu_769ad4454cuda3std6ranges3__45__cpo7advanceE,(_ZN34_INTERNAL_6db2be34_4_k_cu_769ad4456thrust24THRUST_300001_SM_1000_NS12placeholders3_10E - _ZN34_INTERNAL_6db2be34_4_k_cu_769ad4454cuda3std6ranges3__45__cpo7advanceE)
_ZN34_INTERNAL_6db2be34_4_k_cu_769ad4454cuda3std6ranges3__45__cpo7advanceE:
	.zero		1
	.type		_ZN34_INTERNAL_6db2be34_4_k_cu_769ad4456thrust24THRUST_300001_SM_1000_NS12placeholders3_10E,@object
	.size		_ZN34_INTERNAL_6db2be34_4_k_cu_769ad4456thrust24THRUST_300001_SM_1000_NS12placeholders3_10E,(_ZN34_INTERNAL_6db2be34_4_k_cu_769ad4454cuda3std3__48in_placeE - _ZN34_INTERNAL_6db2be34_4_k_cu_769ad4456thrust24THRUST_300001_SM_1000_NS12placeholders3_10E)
_ZN34_INTERNAL_6db2be34_4_k_cu_769ad4456thrust24THRUST_300001_SM_1000_NS12placeholders3_10E:
	.zero		1
	.type		_ZN34_INTERNAL_6db2be34_4_k_cu_769ad4454cuda3std3__48in_placeE,@object
	.size		_ZN34_INTERNAL_6db2be34_4_k_cu_769ad4454cuda3std3__48in_placeE,(_ZN34_INTERNAL_6db2be34_4_k_cu_769ad4454cuda3std6ranges3__45__cpo4sizeE - _ZN34_INTERNAL_6db2be34_4_k_cu_769ad4454cuda3std3__48in_placeE)
_ZN34_INTERNAL_6db2be34_4_k_cu_769ad4454cuda3std3__48in_placeE:
	.zero		1
	.type		_ZN34_INTERNAL_6db2be34_4_k_cu_769ad4454cuda3std6ranges3__45__cpo4sizeE,@object
	.size		_ZN34_INTERNAL_6db2be34_4_k_cu_769ad4454cuda3std6ranges3__45__cpo4sizeE,(_ZN34_INTERNAL_6db2be34_4_k_cu_769ad4456thrust24THRUST_300001_SM_1000_NS12placeholders2_2E - _ZN34_INTERNAL_6db2be34_4_k_cu_769ad4454cuda3std6ranges3__45__cpo4sizeE)
_ZN34_INTERNAL_6db2be34_4_k_cu_769ad4454cuda3std6ranges3__45__cpo4sizeE:
	.zero		1
	.type		_ZN34_INTERNAL_6db2be34_4_k_cu_769ad4456thrust24THRUST_300001_SM_1000_NS12placeholders2_2E,@object
	.size		_ZN34_INTERNAL_6db2be34_4_k_cu_769ad4456thrust24THRUST_300001_SM_1000_NS12placeholders2_2E,(_ZN34_INTERNAL_6db2be34_4_k_cu_769ad4454cuda3std3__45__cpo6cbeginE - _ZN34_INTERNAL_6db2be34_4_k_cu_769ad4456thrust24THRUST_300001_SM_1000_NS12placeholders2_2E)
_ZN34_INTERNAL_6db2be34_4_k_cu_769ad4456thrust24THRUST_300001_SM_1000_NS12placeholders2_2E:
	.zero		1
	.type		_ZN34_INTERNAL_6db2be34_4_k_cu_769ad4454cuda3std3__45__cpo6cbeginE,@object
	.size		_ZN34_INTERNAL_6db2be34_4_k_cu_769ad4454cuda3std3__45__cpo6cbeginE,(_ZN34_INTERNAL_6db2be34_4_k_cu_769ad4454cuda3std6ranges3__45__cpo6cbeginE - _ZN34_INTERNAL_6db2be34_4_k_cu_769ad4454cuda3std3__45__cpo6cbeginE)
_ZN34_INTERNAL_6db2be34_4_k_cu_769ad4454cuda3std3__45__cpo6cbeginE:
	.zero		1
	.type		_ZN34_INTERNAL_6db2be34_4_k_cu_769ad4454cuda3std6ranges3__45__cpo6cbeginE,@object
	.size		_ZN34_INTERNAL_6db2be34_4_k_cu_769ad4454cuda3std6ranges3__45__cpo6cbeginE,(_ZN34_INTERNAL_6db2be34_4_k_cu_769ad4456thrust24THRUST_300001_SM_1000_NS12placeholders2_6E - _ZN34_INTERNAL_6db2be34_4_k_cu_769ad4454cuda3std6ranges3__45__cpo6cbeginE)
_ZN34_INTERNAL_6db2be34_4_k_cu_769ad4454cuda3std6ranges3__45__cpo6cbeginE:
	.zero		1
	.type		_ZN34_INTERNAL_6db2be34_4_k_cu_769ad4456thrust24THRUST_300001_SM_1000_NS12placeholders2_6E,@object
	.size		_ZN34_INTERNAL_6db2be34_4_k_cu_769ad4456thrust24THRUST_300001_SM_1000_NS12placeholders2_6E,(_ZN34_INTERNAL_6db2be34_4_k_cu_769ad4454cuda3std3__45__cpo7crbeginE - _ZN34_INTERNAL_6db2be34_4_k_cu_769ad4456thrust24THRUST_300001_SM_1000_NS12placeholders2_6E)
_ZN34_INTERNAL_6db2be34_4_k_cu_769ad4456thrust24THRUST_300001_SM_1000_NS12placeholders2_6E:
	.zero		1
	.type		_ZN34_INTERNAL_6db2be34_4_k_cu_769ad4454cuda3std3__45__cpo7crbeginE,@object
	.size		_ZN34_INTERNAL_6db2be34_4_k_cu_769ad4454cuda3std3__45__cpo7crbeginE,(_ZN34_INTERNAL_6db2be34_4_k_cu_769ad4454cuda3std6ranges3__45__cpo4nextE - _ZN34_INTERNAL_6db2be34_4_k_cu_769ad4454cuda3std3__45__cpo7crbeginE)
_ZN34_INTERNAL_6db2be34_4_k_cu_769ad4454cuda3std3__45__cpo7crbeginE:
	.zero		1
	.type		_ZN34_INTERNAL_6db2be34_4_k_cu_769ad4454cuda3std6ranges3__45__cpo4nextE,@object
	.size		_ZN34_INTERNAL_6db2be34_4_k_cu_769ad4454cuda3std6ranges3__45__cpo4nextE,(_ZN34_INTERNAL_6db2be34_4_k_cu_769ad4454cuda3std6ranges3__45__cpo4swapE - _ZN34_INTERNAL_6db2be34_4_k_cu_769ad4454cuda3std6ranges3__45__cpo4nextE)
_ZN34_INTERNAL_6db2be34_4_k_cu_769ad4454cuda3std6ranges3__45__cpo4nextE:
	.zero		1
	.type		_ZN34_INTERNAL_6db2be34_4_k_cu_769ad4454cuda3std6ranges3__45__cpo4swapE,@object
	.size		_ZN34_INTERNAL_6db2be34_4_k_cu_769ad4454cuda3std6ranges3__45__cpo4swapE,(_ZN34_INTERNAL_6db2be34_4_k_cu_769ad4456thrust24THRUST_300001_SM_1000_NS8cuda_cub10par_nosyncE - _ZN34_INTERNAL_6db2be34_4_k_cu_769ad4454cuda3std6ranges3__45__cpo4swapE)
_ZN34_INTERNAL_6db2be34_4_k_cu_769ad4454cuda3std6ranges3__45__cpo4swapE:
	.zero		1
	.type		_ZN34_INTERNAL_6db2be34_4_k_cu_769ad4456thrust24THRUST_300001_SM_1000_NS8cuda_cub10par_nosyncE,@object
	.size		_ZN34_INTERNAL_6db2be34_4_k_cu_769ad4456thrust24THRUST_300001_SM_1000_NS8cuda_cub10par_nosyncE,(_ZN34_INTERNAL_6db2be34_4_k_cu_769ad4456thrust24THRUST_300001_SM_1000_NS3seqE - _ZN34_INTERNAL_6db2be34_4_k_cu_769ad4456thrust24THRUST_300001_SM_1000_NS8cuda_cub10par_nosyncE)
_ZN34_INTERNAL_6db2be34_4_k_cu_769ad4456thrust24THRUST_300001_SM_1000_NS8cuda_cub10par_nosyncE:
	.zero		1
	.type		_ZN34_INTERNAL_6db2be34_4_k_cu_769ad4456thrust24THRUST_300001_SM_1000_NS3seqE,@object
	.size		_ZN34_INTERNAL_6db2be34_4_k_cu_769ad4456thrust24THRUST_300001_SM_1000_NS3seqE,(_ZN34_INTERNAL_6db2be34_4_k_cu_769ad4454cuda3std3__420unreachable_sentinelE - _ZN34_INTERNAL_6db2be34_4_k_cu_769ad4456thrust24THRUST_300001_SM_1000_NS3seqE)
_ZN34_INTERNAL_6db2be34_4_k_cu_769ad4456thrust24THRUST_300001_SM_1000_NS3seqE:
	.zero		1
	.type		_ZN34_INTERNAL_6db2be34_4_k_cu_769ad4454cuda3std3__420unreachable_sentinelE,@object
	.size		_ZN34_INTERNAL_6db2be34_4_k_cu_769ad4454cuda3std3__420unreachable_sentinelE,(_ZN34_INTERNAL_6db2be34_4_k_cu_769ad4454cuda3std6ranges3__45__cpo5ssizeE - _ZN34_INTERNAL_6db2be34_4_k_cu_769ad4454cuda3std3__420unreachable_sentinelE)
_ZN34_INTERNAL_6db2be34_4_k_cu_769ad4454cuda3std3__420unreachable_sentinelE:
	.zero		1
	.type		_ZN34_INTERNAL_6db2be34_4_k_cu_769ad4454cuda3std6ranges3__45__cpo5ssizeE,@object
	.size		_ZN34_INTERNAL_6db2be34_4_k_cu_769ad4454cuda3std6ranges3__45__cpo5ssizeE,(_ZN34_INTERNAL_6db2be34_4_k_cu_769ad4456thrust24THRUST_300001_SM_1000_NS12placeholders2_3E - _ZN34_INTERNAL_6db2be34_4_k_cu_769ad4454cuda3std6ranges3__45__cpo5ssizeE)
_ZN34_INTERNAL_6db2be34_4_k_cu_769ad4454cuda3std6ranges3__45__cpo5ssizeE:
	.zero		1
	.type		_ZN34_INTERNAL_6db2be34_4_k_cu_769ad4456thrust24THRUST_300001_SM_1000_NS12placeholders2_3E,@object
	.size		_ZN34_INTERNAL_6db2be34_4_k_cu_769ad4456thrust24THRUST_300001_SM_1000_NS12placeholders2_3E,(_ZN34_INTERNAL_6db2be34_4_k_cu_769ad4454cuda3std3__45__cpo4cendE - _ZN34_INTERNAL_6db2be34_4_k_cu_769ad4456thrust24THRUST_300001_SM_1000_NS12placeholders2_3E)
_ZN34_INTERNAL_6db2be34_4_k_cu_769ad4456thrust24THRUST_300001_SM_1000_NS12placeholders2_3E:
	.zero		1
	.type		_ZN34_INTERNAL_6db2be34_4_k_cu_769ad4454cuda3std3__45__cpo4cendE,@object
	.size		_ZN34_INTERNAL_6db2be34_4_k_cu_769ad4454cuda3std3__45__cpo4cendE,(_ZN34_INTERNAL_6db2be34_4_k_cu_769ad4454cuda3std6ranges3__45__cpo4cendE - _ZN34_INTERNAL_6db2be34_4_k_cu_769ad4454cuda3std3__45__cpo4cendE)
_ZN34_INTERNAL_6db2be34_4_k_cu_769ad4454cuda3std3__45__cpo4cendE:
	.zero		1
	.type		_ZN34_INTERNAL_6db2be34_4_k_cu_769ad4454cuda3std6ranges3__45__cpo4cendE,@object
	.size		_ZN34_INTERNAL_6db2be34_4_k_cu_769ad4454cuda3std6ranges3__45__cpo4cendE,(_ZN34_INTERNAL_6db2be34_4_k_cu_769ad4456thrust24THRUST_300001_SM_1000_NS12placeholders2_7E - _ZN34_INTERNAL_6db2be34_4_k_cu_769ad4454cuda3std6ranges3__45__cpo4cendE)
_ZN34_INTERNAL_6db2be34_4_k_cu_769ad4454cuda3std6ranges3__45__cpo4cendE:
	.zero		1
	.type		_ZN34_INTERNAL_6db2be34_4_k_cu_769ad4456thrust24THRUST_300001_SM_1000_NS12placeholders2_7E,@object
	.size		_ZN34_INTERNAL_6db2be34_4_k_cu_769ad4456thrust24THRUST_300001_SM_1000_NS12placeholders2_7E,(_ZN34_INTERNAL_6db2be34_4_k_cu_769ad4454cuda3std3__45__cpo5crendE - _ZN34_INTERNAL_6db2be34_4_k_cu_769ad4456thrust24THRUST_300001_SM_1000_NS12placeholders2_7E)
_ZN34_INTERNAL_6db2be34_4_k_cu_769ad4456thrust24THRUST_300001_SM_1000_NS12placeholders2_7E:
	.zero		1
	.type		_ZN34_INTERNAL_6db2be34_4_k_cu_769ad4454cuda3std3__45__cpo5crendE,@object
	.size		_ZN34_INTERNAL_6db2be34_4_k_cu_769ad4454cuda3std3__45__cpo5crendE,(_ZN34_INTERNAL_6db2be34_4_k_cu_769ad4454cuda3std6ranges3__45__cpo4prevE - _ZN34_INTERNAL_6db2be34_4_k_cu_769ad4454cuda3std3__45__cpo5crendE)
_ZN34_INTERNAL_6db2be34_4_k_cu_769ad4454cuda3std3__45__cpo5crendE:
	.zero		1
	.type		_ZN34_INTERNAL_6db2be34_4_k_cu_769ad4454cuda3std6ranges3__45__cpo4prevE,@object
	.size		_ZN34_INTERNAL_6db2be34_4_k_cu_769ad4454cuda3std6ranges3__45__cpo4prevE,(_ZN34_INTERNAL_6db2be34_4_k_cu_769ad4454cuda3std6ranges3__45__cpo9iter_moveE - _ZN34_INTERNAL_6db2be34_4_k_cu_769ad4454cuda3std6ranges3__45__cpo4prevE)
_ZN34_INTERNAL_6db2be34_4_k_cu_769ad4454cuda3std6ranges3__45__cpo4prevE:
	.zero		1
	.type		_ZN34_INTERNAL_6db2be34_4_k_cu_769ad4454cuda3std6ranges3__45__cpo9iter_moveE,@object
	.size		_ZN34_INTERNAL_6db2be34_4_k_cu_769ad4454cuda3std6ranges3__45__cpo9iter_moveE,(_ZN34_INTERNAL_6db2be34_4_k_cu_769ad4456thrust24THRUST_300001_SM_1000_NS6system6detail10sequential3seqE - _ZN34_INTERNAL_6db2be34_4_k_cu_769ad4454cuda3std6ranges3__45__cpo9iter_moveE)
_ZN34_INTERNAL_6db2be34_4_k_cu_769ad4454cuda3std6ranges3__45__cpo9iter_moveE:
	.zero		1
	.type		_ZN34_INTERNAL_6db2be34_4_k_cu_769ad4456thrust24THRUST_300001_SM_1000_NS6system6detail10sequential3seqE,@object
	.size		_ZN34_INTERNAL_6db2be34_4_k_cu_769ad4456thrust24THRUST_300001_SM_1000_NS6system6detail10sequential3seqE,(_ZN34_INTERNAL_6db2be34_4_k_cu_769ad4456thrust24THRUST_300001_SM_1000_NS12placeholders2_9E - _ZN34_INTERNAL_6db2be34_4_k_cu_769ad4456thrust24THRUST_300001_SM_1000_NS6system6detail10sequential3seqE)
_ZN34_INTERNAL_6db2be34_4_k_cu_769ad4456thrust24THRUST_300001_SM_1000_NS6system6detail10sequential3seqE:
	.zero		1
	.type		_ZN34_INTERNAL_6db2be34_4_k_cu_769ad4456thrust24THRUST_300001_SM_1000_NS12placeholders2_9E,@object
	.size		_ZN34_INTERNAL_6db2be34_4_k_cu_769ad4456thrust24THRUST_300001_SM_1000_NS12placeholders2_9E,(_ZN34_INTERNAL_6db2be34_4_k_cu_769ad4454cuda3std3__419piecewise_constructE - _ZN34_INTERNAL_6db2be34_4_k_cu_769ad4456thrust24THRUST_300001_SM_1000_NS12placeholders2_9E)
_ZN34_INTERNAL_6db2be34_4_k_cu_769ad4456thrust24THRUST_300001_SM_1000_NS12placeholders2_9E:
	.zero		1
	.type		_ZN34_INTERNAL_6db2be34_4_k_cu_769ad4454cuda3std3__419piecewise_constructE,@object
	.size		_ZN34_INTERNAL_6db2be34_4_k_cu_769ad4454cuda3std3__419piecewise_constructE,(_ZN34_INTERNAL_6db2be34_4_k_cu_769ad4454cuda3std6ranges3__45__cpo5cdataE - _ZN34_INTERNAL_6db2be34_4_k_cu_769ad4454cuda3std3__419piecewise_constructE)
_ZN34_INTERNAL_6db2be34_4_k_cu_769ad4454cuda3std3__419piecewise_constructE:
	.zero		1
	.type		_ZN34_INTERNAL_6db2be34_4_k_cu_769ad4454cuda3std6ranges3__45__cpo5cdataE,@object
	.size		_ZN34_INTERNAL_6db2be34_4_k_cu_769ad4454cuda3std6ranges3__45__cpo5cdataE,(_ZN34_INTERNAL_6db2be34_4_k_cu_769ad4456thrust24THRUST_300001_SM_1000_NS12placeholders2_1E - _ZN34_INTERNAL_6db2be34_4_k_cu_769ad4454cuda3std6ranges3__45__cpo5cdataE)
_ZN34_INTERNAL_6db2be34_4_k_cu_769ad4454cuda3std6ranges3__45__cpo5cdataE:
	.zero		1
	.type		_ZN34_INTERNAL_6db2be34_4_k_cu_769ad4456thrust24THRUST_300001_SM_1000_NS12placeholders2_1E,@object
	.size		_ZN34_INTERNAL_6db2be34_4_k_cu_769ad4456thrust24THRUST_300001_SM_1000_NS12placeholders2_1E,(_ZN34_INTERNAL_6db2be34_4_k_cu_769ad4454cuda3std3__45__cpo3endE - _ZN34_INTERNAL_6db2be34_4_k_cu_769ad4456thrust24THRUST_300001_SM_1000_NS12placeholders2_1E)
_ZN34_INTERNAL_6db2be34_4_k_cu_769ad4456thrust24THRUST_300001_SM_1000_NS12placeholders2_1E:
	.zero		1
	.type		_ZN34_INTERNAL_6db2be34_4_k_cu_769ad4454cuda3std3__45__cpo3endE,@object
	.size		_ZN34_INTERNAL_6db2be34_4_k_cu_769ad4454cuda3std3__45__cpo3endE,(_ZN34_INTERNAL_6db2be34_4_k_cu_769ad4454cuda3std6ranges3__45__cpo3endE - _ZN34_INTERNAL_6db2be34_4_k_cu_769ad4454cuda3std3__45__cpo3endE)
_ZN34_INTERNAL_6db2be34_4_k_cu_769ad4454cuda3std3__45__cpo3endE:
	.zero		1
	.type		_ZN34_INTERNAL_6db2be34_4_k_cu_769ad4454cuda3std6ranges3__45__cpo3endE,@object
	.size		_ZN34_INTERNAL_6db2be34_4_k_cu_769ad4454cuda3std6ranges3__45__cpo3endE,(_ZN34_INTERNAL_6db2be34_4_k_cu_769ad4456thrust24THRUST_300001_SM_1000_NS12placeholders2_5E - _ZN34_INTERNAL_6db2be34_4_k_cu_769ad4454cuda3std6ranges3__45__cpo3endE)
_ZN34_INTERNAL_6db2be34_4_k_cu_769ad4454cuda3std6ranges3__45__cpo3endE:
	.zero		1
	.type		_ZN34_INTERNAL_6db2be34_4_k_cu_769ad4456thrust24THRUST_300001_SM_1000_NS12placeholders2_5E,@object
	.size		_ZN34_INTERNAL_6db2be34_4_k_cu_769ad4456thrust24THRUST_300001_SM_1000_NS12placeholders2_5E,(_ZN34_INTERNAL_6db2be34_4_k_cu_769ad4454cuda3std3__45__cpo4rendE - _ZN34_INTERNAL_6db2be34_4_k_cu_769ad4456thrust24THRUST_300001_SM_1000_NS12placeholders2_5E)
_ZN34_INTERNAL_6db2be34_4_k_cu_769ad4456thrust24THRUST_300001_SM_1000_NS12placeholders2_5E:
	.zero		1
	.type		_ZN34_INTERNAL_6db2be34_4_k_cu_769ad4454cuda3std3__45__cpo4rendE,@object
	.size		_ZN34_INTERNAL_6db2be34_4_k_cu_769ad4454cuda3std3__45__cpo4rendE,(_ZN34_INTERNAL_6db2be34_4_k_cu_769ad4454cuda3std6ranges3__45__cpo9iter_swapE - _ZN34_INTERNAL_6db2be34_4_k_cu_769ad4454cuda3std3__45__cpo4rendE)
_ZN34_INTERNAL_6db2be34_4_k_cu_769ad4454cuda3std3__45__cpo4rendE:
	.zero		1
	.type		_ZN34_INTERNAL_6db2be34_4_k_cu_769ad4454cuda3std6ranges3__45__cpo9iter_swapE,@object
	.size		_ZN34_INTERNAL_6db2be34_4_k_cu_769ad4454cuda3std6ranges3__45__cpo9iter_swapE,(_ZN34_INTERNAL_6db2be34_4_k_cu_769ad4454cuda3std3__48unexpectE - _ZN34_INTERNAL_6db2be34_4_k_cu_769ad4454cuda3std6ranges3__45__cpo9iter_swapE)
_ZN34_INTERNAL_6db2be34_4_k_cu_769ad4454cuda3std6ranges3__45__cpo9iter_swapE:
	.zero		1
	.type		_ZN34_INTERNAL_6db2be34_4_k_cu_769ad4454cuda3std3__48unexpectE,@object
	.size		_ZN34_INTERNAL_6db2be34_4_k_cu_769ad4454cuda3std3__48unexpectE,(_ZN34_INTERNAL_6db2be34_4_k_cu_769ad4456thrust24THRUST_300001_SM_1000_NS8cuda_cub3parE - _ZN34_INTERNAL_6db2be34_4_k_cu_769ad4454cuda3std3__48unexpectE)
_ZN34_INTERNAL_6db2be34_4_k_cu_769ad4454cuda3std3__48unexpectE:
	.zero		1
	.type		_ZN34_INTERNAL_6db2be34_4_k_cu_769ad4456thrust24THRUST_300001_SM_1000_NS8cuda_cub3parE,@object
	.size		_ZN34_INTERNAL_6db2be34_4_k_cu_769ad4456thrust24THRUST_300001_SM_1000_NS8cuda_cub3parE,(.L_38 - _ZN34_INTERNAL_6db2be34_4_k_cu_769ad4456thrust24THRUST_300001_SM_1000_NS8cuda_cub3parE)
_ZN34_INTERNAL_6db2be34_4_k_cu_769ad4456thrust24THRUST_300001_SM_1000_NS8cuda_cub3parE:
	.zero		1
.L_38:


//--------------------- .nv.shared._ZN3cub18CUB_300001_SM_10006detail10radix_sort33DeviceRadixSortExclusiveSumKernelINS1_5radix10policy_hubIffyE10Policy1000EyEEvPT0_ --------------------------
	.section	.nv.shared._ZN3cub18CUB_300001_SM_10006detail10radix_sort33DeviceRadixSortExclusiveSumKernelINS1_5radix10policy_hubIffyE10Policy1000EyEEvPT0_,"aw",@nobits
	.sectionflags	@""
	.align	16
.nv.shared._ZN3cub18CUB_300001_SM_10006detail10radix_sort33DeviceRadixSortExclusiveSumKernelINS1_5radix10policy_hubIffyE10Policy1000EyEEvPT0_:
	.zero		3360


//--------------------- .nv.shared._ZN3cub18CUB_300001_SM_10006detail10radix_sort30DeviceRadixSortHistogramKernelINS1_5radix10policy_hubIffyE10Policy1000ELNS0_9SortOrderE0EfyNS1_21identity_decomposer_tEEEvPT2_PKT1_SA_iiT3_ --------------------------
	.section	.nv.shared._ZN3cub18CUB_300001_SM_10006detail10radix_sort30DeviceRadixSortHistogramKernelINS1_5radix10policy_hubIffyE10Policy1000ELNS0_9SortOrderE0EfyNS1_21identity_decomposer_tEEEvPT2_PKT1_SA_iiT3_,"aw",@nobits
	.sectionflags	@""
	.align	4
.nv.shared._ZN3cub18CUB_300001_SM_10006detail10radix_sort30DeviceRadixSortHistogramKernelINS1_5radix10policy_hubIffyE10Policy1000ELNS0_9SortOrderE0EfyNS1_21identity_decomposer_tEEEvPT2_PKT1_SA_iiT3_:
	.zero		5120


//--------------------- .nv.shared._ZN3cub18CUB_300001_SM_10006detail10radix_sort31DeviceRadixSortSingleTileKernelINS1_5radix10policy_hubIffyE10Policy1000ELNS0_9SortOrderE0EffyNS1_21identity_decomposer_tEEEvPKT1_PSA_PKT2_PSE_T3_iiT4_ --------------------------
	.section	.nv.shared._ZN3cub18CUB_300001_SM_10006detail10radix_sort31DeviceRadixSortSingleTileKernelINS1_5radix10policy_hubIffyE10Policy1000ELNS0_9SortOrderE0EffyNS1_21identity_decomposer_tEEEvPKT1_PSA_PKT2_PSE_T3_iiT4_,"aw",@nobits
	.sectionflags	@""
	.align	16
.nv.shared._ZN3cub18CUB_300001_SM_10006detail10radix_sort31DeviceRadixSortSingleTileKernelINS1_5radix10policy_hubIffyE10Policy1000ELNS0_9SortOrderE0EffyNS1_21identity_decomposer_tEEEvPKT1_PSA_PKT2_PSE_T3_iiT4_:
	.zero		34880


//--------------------- .nv.shared._ZN3cub18CUB_300001_SM_10006detail10radix_sort29DeviceRadixSortOnesweepKernelINS1_5radix10policy_hubIfiyE10Policy1000ELNS0_9SortOrderE0EfiyiiNS1_21identity_decomposer_tEEEvPT5_SB_PT3_PKSC_PT1_PKSG_PT2_PKSK_T4_iiT6_ --------------------------
	.section	.nv.shared._ZN3cub18CUB_300001_SM_10006detail10radix_sort29DeviceRadixSortOnesweepKernelINS1_5radix10policy_hubIfiyE10Policy1000ELNS0_9SortOrderE0EfiyiiNS1_21identity_decomposer_tEEEvPT5_SB_PT3_PKSC_PT1_PKSG_PT2_PKSK_T4_iiT6_,"aw",@nobits
	.sectionflags	@""
	.align	16
.nv.shared._ZN3cub18CUB_300001_SM_10006detail10radix_sort29DeviceRadixSortOnesweepKernelINS1_5radix10policy_hubIfiyE10Policy1000ELNS0_9SortOrderE0EfiyiiNS1_21identity_decomposer_tEEEvPT5_SB_PT3_PKSC_PT1_PKSG_PT2_PKSK_T4_iiT6_:
	.zero		29184


//--------------------- .nv.shared._ZN3cub18CUB_300001_SM_10006detail10radix_sort33DeviceRadixSortExclusiveSumKernelINS1_5radix10policy_hubIfiyE10Policy1000EyEEvPT0_ --------------------------
	.section	.nv.shared._ZN3cub18CUB_300001_SM_10006detail10radix_sort33DeviceRadixSortExclusiveSumKernelINS1_5radix10policy_hubIfiyE10Policy1000EyEEvPT0_,"aw",@nobits
	.sectionflags	@""
	.align	16
.nv.shared._ZN3cub18CUB_300001_SM_10006detail10radix_sort33DeviceRadixSortExclusiveSumKernelINS1_5radix10policy_hubIfiyE10Policy1000EyEEvPT0_:
	.zero		3360


//--------------------- .nv.shared._ZN3cub18CUB_300001_SM_10006detail10radix_sort30DeviceRadixSortHistogramKernelINS1_5radix10policy_hubIfiyE10Policy1000ELNS0_9SortOrderE0EfyNS1_21identity_decomposer_tEEEvPT2_PKT1_SA_iiT3_ --------------------------
	.section	.nv.shared._ZN3cub18CUB_300001_SM_10006detail10radix_sort30DeviceRadixSortHistogramKernelINS1_5radix10policy_hubIfiyE10Policy1000ELNS0_9SortOrderE0EfyNS1_21identity_decomposer_tEEEvPT2_PKT1_SA_iiT3_,"aw",@nobits
	.sectionflags	@""
	.align	4
.nv.shared._ZN3cub18CUB_300001_SM_10006detail10radix_sort30DeviceRadixSortHistogramKernelINS1_5radix10policy_hubIfiyE10Policy1000ELNS0_9SortOrderE0EfyNS1_21identity_decomposer_tEEEvPT2_PKT1_SA_iiT3_:
	.zero		5120


//--------------------- .nv.shared._ZN3cub18CUB_300001_SM_10006detail10radix_sort31DeviceRadixSortSingleTileKernelINS1_5radix10policy_hubIfiyE10Policy1000ELNS0_9SortOrderE0EfiyNS1_21identity_decomposer_tEEEvPKT1_PSA_PKT2_PSE_T3_iiT4_ --------------------------
	.section	.nv.shared._ZN3cub18CUB_300001_SM_10006detail10radix_sort31DeviceRadixSortSingleTileKernelINS1_5radix10policy_hubIfiyE10Policy1000ELNS0_9SortOrderE0EfiyNS1_21identity_decomposer_tEEEvPKT1_PSA_PKT2_PSE_T3_iiT4_,"aw",@nobits
	.sectionflags	@""
	.align	16
.nv.shared._ZN3cub18CUB_300001_SM_10006detail10radix_sort31DeviceRadixSortSingleTileKernelINS1_5radix10policy_hubIfiyE10Policy1000ELNS0_9SortOrderE0EfiyNS1_21identity_decomposer_tEEEvPKT1_PSA_PKT2_PSE_T3_iiT4_:
	.zero		34880


//--------------------- .nv.constant0._ZN3cub18CUB_300001_SM_10006detail10radix_sort29DeviceRadixSortOnesweepKernelINS1_5radix10policy_hubIffyE10Policy1000ELNS0_9SortOrderE0EffyiiNS1_21identity_decomposer_tEEEvPT5_SB_PT3_PKSC_PT1_PKSG_PT2_PKSK_T4_iiT6_ --------------------------
	.section	.nv.constant0._ZN3cub18CUB_300001_SM_10006detail10radix_sort29DeviceRadixSortOnesweepKernelINS1_5radix10policy_hubIffyE10Policy1000ELNS0_9SortOrderE0EffyiiNS1_21identity_decomposer_tEEEvPT5_SB_PT3_PKSC_PT1_PKSG_PT2_PKSK_T4_iiT6_,"a",@progbits
	.sectionflags	@""
	.align	4
.nv.constant0._ZN3cub18CUB_300001_SM_10006detail10radix_sort29DeviceRadixSortOnesweepKernelINS1_5radix10policy_hubIffyE10Policy1000ELNS0_9SortOrderE0EffyiiNS1_21identity_decomposer_tEEEvPT5_SB_PT3_PKSC_PT1_PKSG_PT2_PKSK_T4_iiT6_:
	.zero		973


//--------------------- .nv.constant0._ZN3cub18CUB_300001_SM_10006detail10radix_sort33DeviceRadixSortExclusiveSumKernelINS1_5radix10policy_hubIffyE10Policy1000EyEEvPT0_ --------------------------
	.section	.nv.constant0._ZN3cub18CUB_300001_SM_10006detail10radix_sort33DeviceRadixSortExclusiveSumKernelINS1_5radix10policy_hubIffyE10Policy1000EyEEvPT0_,"a",@progbits
	.sectionflags	@""
	.align	4
.nv.constant0._ZN3cub18CUB_300001_SM_10006detail10radix_sort33DeviceRadixSortExclusiveSumKernelINS1_5radix10policy_hubIffyE10Policy1000EyEEvPT0_:
	.zero		904


//--------------------- .nv.constant0._ZN3cub18CUB_300001_SM_10006detail10radix_sort30DeviceRadixSortHistogramKernelINS1_5radix10policy_hubIffyE10Policy1000ELNS0_9SortOrderE0EfyNS1_21identity_decomposer_tEEEvPT2_PKT1_SA_iiT3_ --------------------------
	.section	.nv.constant0._ZN3cub18CUB_300001_SM_10006detail10radix_sort30DeviceRadixSortHistogramKernelINS1_5radix10policy_hubIffyE10Policy1000ELNS0_9SortOrderE0EfyNS1_21identity_decomposer_tEEEvPT2_PKT1_SA_iiT3_,"a",@progbits
	.sectionflags	@""
	.align	4
.nv.constant0._ZN3cub18CUB_300001_SM_10006detail10radix_sort30DeviceRadixSortHistogramKernelINS1_5radix10policy_hubIffyE10Policy1000ELNS0_9SortOrderE0EfyNS1_21identity_decomposer_tEEEvPT2_PKT1_SA_iiT3_:
	.zero		929


//--------------------- .nv.constant0._ZN3cub18CUB_300001_SM_10006detail10radix_sort31DeviceRadixSortSingleTileKernelINS1_5radix10policy_hubIffyE10Policy1000ELNS0_9SortOrderE0EffyNS1_21identity_decomposer_tEEEvPKT1_PSA_PKT2_PSE_T3_iiT4_ --------------------------
	.section	.nv.constant0._ZN3cub18CUB_300001_SM_10006detail10radix_sort31DeviceRadixSortSingleTileKernelINS1_5radix10policy_hubIffyE10Policy1000ELNS0_9SortOrderE0EffyNS1_21identity_decomposer_tEEEvPKT1_PSA_PKT2_PSE_T3_iiT4_,"a",@progbits
	.sectionflags	@""
	.align	4
.nv.constant0._ZN3cub18CUB_300001_SM_10006detail10radix_sort31DeviceRadixSortSingleTileKernelINS1_5radix10policy_hubIffyE10Policy1000ELNS0_9SortOrderE0EffyNS1_21identity_decomposer_tEEEvPKT1_PSA_PKT2_PSE_T3_iiT4_:
	.zero		945


//--------------------- .nv.constant0._ZN3cub18CUB_300001_SM_10006detail10radix_sort29DeviceRadixSortOnesweepKernelINS1_5radix10policy_hubIfiyE10Policy1000ELNS0_9SortOrderE0EfiyiiNS1_21identity_decomposer_tEEEvPT5_SB_PT3_PKSC_PT1_PKSG_PT2_PKSK_T4_iiT6_ --------------------------
	.section	.nv.constant0._ZN3cub18CUB_300001_SM_10006detail10radix_sort29DeviceRadixSortOnesweepKernelINS1_5radix10policy_hubIfiyE10Policy1000ELNS0_9SortOrderE0EfiyiiNS1_21identity_decomposer_tEEEvPT5_SB_PT3_PKSC_PT1_PKSG_PT2_PKSK_T4_iiT6_,"a",@progbits
	.sectionflags	@""
	.align	4
.nv.constant0._ZN3cub18CUB_300001_SM_10006detail10radix_sort29DeviceRadixSortOnesweepKernelINS1_5radix10policy_hubIfiyE10Policy1000ELNS0_9SortOrderE0EfiyiiNS1_21identity_decomposer_tEEEvPT5_SB_PT3_PKSC_PT1_PKSG_PT2_PKSK_T4_iiT6_:
	.zero		973


//--------------------- .nv.constant0._ZN3cub18CUB_300001_SM_10006detail10radix_sort33DeviceRadixSortExclusiveSumKernelINS1_5radix10policy_hubIfiyE10Policy1000EyEEvPT0_ --------------------------
	.section	.nv.constant0._ZN3cub18CUB_300001_SM_10006detail10radix_sort33DeviceRadixSortExclusiveSumKernelINS1_5radix10policy_hubIfiyE10Policy1000EyEEvPT0_,"a",@progbits
	.sectionflags	@""
	.align	4
.nv.constant0._ZN3cub18CUB_300001_SM_10006detail10radix_sort33DeviceRadixSortExclusiveSumKernelINS1_5radix10policy_hubIfiyE10Policy1000EyEEvPT0_:
	.zero		904


//--------------------- .nv.constant0._ZN3cub18CUB_300001_SM_10006detail10radix_sort30DeviceRadixSortHistogramKernelINS1_5radix10policy_hubIfiyE10Policy1000ELNS0_9SortOrderE0EfyNS1_21identity_decomposer_tEEEvPT2_PKT1_SA_iiT3_ --------------------------
	.section	.nv.constant0._ZN3cub18CUB_300001_SM_10006detail10radix_sort30DeviceRadixSortHistogramKernelINS1_5radix10policy_hubIfiyE10Policy1000ELNS0_9SortOrderE0EfyNS1_21identity_decomposer_tEEEvPT2_PKT1_SA_iiT3_,"a",@progbits
	.sectionflags	@""
	.align	4
.nv.constant0._ZN3cub18CUB_300001_SM_10006detail10radix_sort30DeviceRadixSortHistogramKernelINS1_5radix10policy_hubIfiyE10Policy1000ELNS0_9SortOrderE0EfyNS1_21identity_decomposer_tEEEvPT2_PKT1_SA_iiT3_:
	.zero		929


//--------------------- .nv.constant0._ZN3cub18CUB_300001_SM_10006detail10radix_sort31DeviceRadixSortSingleTileKernelINS1_5radix10policy_hubIfiyE10Policy1000ELNS0_9SortOrderE0EfiyNS1_21identity_decomposer_tEEEvPKT1_PSA_PKT2_PSE_T3_iiT4_ --------------------------
	.section	.nv.constant0._ZN3cub18CUB_300001_SM_10006detail10radix_sort31DeviceRadixSortSingleTileKernelINS1_5radix10policy_hubIfiyE10Policy1000ELNS0_9SortOrderE0EfiyNS1_21identity_decomposer_tEEEvPKT1_PSA_PKT2_PSE_T3_iiT4_,"a",@progbits
	.sectionflags	@""
	.align	4
.nv.constant0._ZN3cub18CUB_300001_SM_10006detail10radix_sort31DeviceRadixSortSingleTileKernelINS1_5radix10policy_hubIfiyE10Policy1000ELNS0_9SortOrderE0EfiyNS1_21identity_decomposer_tEEEvPKT1_PSA_PKT2_PSE_T3_iiT4_:
	.zero		945


//--------------------- .nv.constant0._ZN3cub18CUB_300001_SM_10006detail11EmptyKernelIvEEvv --------------------------
	.section	.nv.constant0._ZN3cub18CUB_300001_SM_10006detail11EmptyKernelIvEEvv,"a",@progbits
	.sectionflags	@""
	.align	4
.nv.constant0._ZN3cub18CUB_300001_SM_10006detail11EmptyKernelIvEEvv:
	.zero		896


//--------------------- .nv.constant0._Z12init_indicesPi --------------------------
	.section	.nv.constant0._Z12init_indicesPi,"a",@progbits
	.sectionflags	@""
	.align	4
.nv.constant0._Z12init_indicesPi:
	.zero		904


//--------------------- .nv.constant0._Z25shuffled_embedding_kernelPfS_S_Pii --------------------------
	.section	.nv.constant0._Z25shuffled_embedding_kernelPfS_S_Pii,"a",@progbits
	.sectionflags	@""
	.align	4
.nv.constant0._Z25shuffled_embedding_kernelPfS_S_Pii:
	.zero		932


//--------------------- .nv.constant0._Z22joint_embedding_kernelPfS_S_iij --------------------------
	.section	.nv.constant0._Z22joint_embedding_kernelPfS_S_iij,"a",@progbits
	.sectionflags	@""
	.align	4
.nv.constant0._Z22joint_embedding_kernelPfS_S_iij:
	.zero		932


//--------------------- .nv.constant0._Z23single_embedding_kernelPfS_iij --------------------------
	.section	.nv.constant0._Z23single_embedding_kernelPfS_iij,"a",@progbits
	.sectionflags	@""
	.align	4
.nv.constant0._Z23single_embedding_kernelPfS_iij:
	.zero		924


//--------------------- SYMBOLS --------------------------

	.type		.nv.reservedSmem.offset0,@object
	.size		.nv.reservedSmem.offset0,0x4
	.type		.nv.reservedSmem.cap,@object
	.size		.nv.reservedSmem.cap,0x4
